//
// Generated by NVIDIA NVVM Compiler
//
// Compiler Build ID: CL-36424714
// Cuda compilation tools, release 13.0, V13.0.88
// Based on NVVM 20.0.0
//

.version 9.0
.target sm_100
.address_size 64

	// .globl	_ZN6thrust24THRUST_300001_SM_1000_NS8cuda_cub4core6detail13_kernel_agentINS1_16__set_operations9InitAgentIN3cub18CUB_300001_SM_100013ScanTileStateIiLb1EEEiEEJSA_iEEEvDpT0_
.global .align 1 .b8 _ZN34_INTERNAL_dc26930f_4_k_cu__Z4testv4cuda3std3__45__cpo5beginE[1];
.global .align 1 .b8 _ZN34_INTERNAL_dc26930f_4_k_cu__Z4testv4cuda3std3__45__cpo3endE[1];
.global .align 1 .b8 _ZN34_INTERNAL_dc26930f_4_k_cu__Z4testv4cuda3std3__45__cpo6cbeginE[1];
.global .align 1 .b8 _ZN34_INTERNAL_dc26930f_4_k_cu__Z4testv4cuda3std3__45__cpo4cendE[1];
.global .align 1 .b8 _ZN34_INTERNAL_dc26930f_4_k_cu__Z4testv4cuda3std3__45__cpo6rbeginE[1];
.global .align 1 .b8 _ZN34_INTERNAL_dc26930f_4_k_cu__Z4testv4cuda3std3__45__cpo4rendE[1];
.global .align 1 .b8 _ZN34_INTERNAL_dc26930f_4_k_cu__Z4testv4cuda3std3__45__cpo7crbeginE[1];
.global .align 1 .b8 _ZN34_INTERNAL_dc26930f_4_k_cu__Z4testv4cuda3std3__45__cpo5crendE[1];
.global .align 1 .b8 _ZN34_INTERNAL_dc26930f_4_k_cu__Z4testv4cuda3std3__436_GLOBAL__N__dc26930f_4_k_cu__Z4testv6ignoreE[1];
.global .align 1 .b8 _ZN34_INTERNAL_dc26930f_4_k_cu__Z4testv4cuda3std3__419piecewise_constructE[1];
.global .align 1 .b8 _ZN34_INTERNAL_dc26930f_4_k_cu__Z4testv4cuda3std3__48in_placeE[1];
.global .align 1 .b8 _ZN34_INTERNAL_dc26930f_4_k_cu__Z4testv4cuda3std3__420unreachable_sentinelE[1];
.global .align 1 .b8 _ZN34_INTERNAL_dc26930f_4_k_cu__Z4testv4cuda3std3__47nulloptE[1];
.global .align 1 .b8 _ZN34_INTERNAL_dc26930f_4_k_cu__Z4testv4cuda3std3__48unexpectE[1];
.global .align 1 .b8 _ZN34_INTERNAL_dc26930f_4_k_cu__Z4testv4cuda3std6ranges3__45__cpo4swapE[1];
.global .align 1 .b8 _ZN34_INTERNAL_dc26930f_4_k_cu__Z4testv4cuda3std6ranges3__45__cpo9iter_moveE[1];
.global .align 1 .b8 _ZN34_INTERNAL_dc26930f_4_k_cu__Z4testv4cuda3std6ranges3__45__cpo5beginE[1];
.global .align 1 .b8 _ZN34_INTERNAL_dc26930f_4_k_cu__Z4testv4cuda3std6ranges3__45__cpo3endE[1];
.global .align 1 .b8 _ZN34_INTERNAL_dc26930f_4_k_cu__Z4testv4cuda3std6ranges3__45__cpo6cbeginE[1];
.global .align 1 .b8 _ZN34_INTERNAL_dc26930f_4_k_cu__Z4testv4cuda3std6ranges3__45__cpo4cendE[1];
.global .align 1 .b8 _ZN34_INTERNAL_dc26930f_4_k_cu__Z4testv4cuda3std6ranges3__45__cpo7advanceE[1];
.global .align 1 .b8 _ZN34_INTERNAL_dc26930f_4_k_cu__Z4testv4cuda3std6ranges3__45__cpo9iter_swapE[1];
.global .align 1 .b8 _ZN34_INTERNAL_dc26930f_4_k_cu__Z4testv4cuda3std6ranges3__45__cpo4nextE[1];
.global .align 1 .b8 _ZN34_INTERNAL_dc26930f_4_k_cu__Z4testv4cuda3std6ranges3__45__cpo4prevE[1];
.global .align 1 .b8 _ZN34_INTERNAL_dc26930f_4_k_cu__Z4testv4cuda3std6ranges3__45__cpo4dataE[1];
.global .align 1 .b8 _ZN34_INTERNAL_dc26930f_4_k_cu__Z4testv4cuda3std6ranges3__45__cpo5cdataE[1];
.global .align 1 .b8 _ZN34_INTERNAL_dc26930f_4_k_cu__Z4testv4cuda3std6ranges3__45__cpo4sizeE[1];
.global .align 1 .b8 _ZN34_INTERNAL_dc26930f_4_k_cu__Z4testv4cuda3std6ranges3__45__cpo5ssizeE[1];
.global .align 1 .b8 _ZN34_INTERNAL_dc26930f_4_k_cu__Z4testv4cuda3std6ranges3__45__cpo8distanceE[1];
.global .align 1 .b8 _ZN34_INTERNAL_dc26930f_4_k_cu__Z4testv6thrust24THRUST_300001_SM_1000_NS8cuda_cub3parE[1];
.global .align 1 .b8 _ZN34_INTERNAL_dc26930f_4_k_cu__Z4testv6thrust24THRUST_300001_SM_1000_NS8cuda_cub10par_nosyncE[1];
.global .align 1 .b8 _ZN34_INTERNAL_dc26930f_4_k_cu__Z4testv6thrust24THRUST_300001_SM_1000_NS6system6detail10sequential3seqE[1];
.global .align 1 .b8 _ZN34_INTERNAL_dc26930f_4_k_cu__Z4testv6thrust24THRUST_300001_SM_1000_NS6system3cpp3parE[1];
.global .align 1 .b8 _ZN34_INTERNAL_dc26930f_4_k_cu__Z4testv6thrust24THRUST_300001_SM_1000_NS12placeholders2_1E[1];
.global .align 1 .b8 _ZN34_INTERNAL_dc26930f_4_k_cu__Z4testv6thrust24THRUST_300001_SM_1000_NS12placeholders2_2E[1];
.global .align 1 .b8 _ZN34_INTERNAL_dc26930f_4_k_cu__Z4testv6thrust24THRUST_300001_SM_1000_NS12placeholders2_3E[1];
.global .align 1 .b8 _ZN34_INTERNAL_dc26930f_4_k_cu__Z4testv6thrust24THRUST_300001_SM_1000_NS12placeholders2_4E[1];
.global .align 1 .b8 _ZN34_INTERNAL_dc26930f_4_k_cu__Z4testv6thrust24THRUST_300001_SM_1000_NS12placeholders2_5E[1];
.global .align 1 .b8 _ZN34_INTERNAL_dc26930f_4_k_cu__Z4testv6thrust24THRUST_300001_SM_1000_NS12placeholders2_6E[1];
.global .align 1 .b8 _ZN34_INTERNAL_dc26930f_4_k_cu__Z4testv6thrust24THRUST_300001_SM_1000_NS12placeholders2_7E[1];
.global .align 1 .b8 _ZN34_INTERNAL_dc26930f_4_k_cu__Z4testv6thrust24THRUST_300001_SM_1000_NS12placeholders2_8E[1];
.global .align 1 .b8 _ZN34_INTERNAL_dc26930f_4_k_cu__Z4testv6thrust24THRUST_300001_SM_1000_NS12placeholders2_9E[1];
.global .align 1 .b8 _ZN34_INTERNAL_dc26930f_4_k_cu__Z4testv6thrust24THRUST_300001_SM_1000_NS12placeholders3_10E[1];
.global .align 1 .b8 _ZN34_INTERNAL_dc26930f_4_k_cu__Z4testv6thrust24THRUST_300001_SM_1000_NS3seqE[1];
.global .align 1 .b8 _ZN34_INTERNAL_dc26930f_4_k_cu__Z4testv6thrust24THRUST_300001_SM_1000_NS6deviceE[1];
.extern .shared .align 16 .b8 _ZN6thrust24THRUST_300001_SM_1000_NS8cuda_cub4core6detail5shmemE[];

.visible .entry _ZN6thrust24THRUST_300001_SM_1000_NS8cuda_cub4core6detail13_kernel_agentINS1_16__set_operations9InitAgentIN3cub18CUB_300001_SM_100013ScanTileStateIiLb1EEEiEEJSA_iEEEvDpT0_(
	.param .align 8 .b8 _ZN6thrust24THRUST_300001_SM_1000_NS8cuda_cub4core6detail13_kernel_agentINS1_16__set_operations9InitAgentIN3cub18CUB_300001_SM_100013ScanTileStateIiLb1EEEiEEJSA_iEEEvDpT0__param_0[8],
	.param .u32 _ZN6thrust24THRUST_300001_SM_1000_NS8cuda_cub4core6detail13_kernel_agentINS1_16__set_operations9InitAgentIN3cub18CUB_300001_SM_100013ScanTileStateIiLb1EEEiEEJSA_iEEEvDpT0__param_1
)
.maxntid 128
{
	.reg .pred 	%p<5>;
	.reg .b32 	%r<10>;
	.reg .b64 	%rd<7>;

	ld.param.u64 	%rd2, [_ZN6thrust24THRUST_300001_SM_1000_NS8cuda_cub4core6detail13_kernel_agentINS1_16__set_operations9InitAgentIN3cub18CUB_300001_SM_100013ScanTileStateIiLb1EEEiEEJSA_iEEEvDpT0__param_0];
	ld.param.u32 	%r4, [_ZN6thrust24THRUST_300001_SM_1000_NS8cuda_cub4core6detail13_kernel_agentINS1_16__set_operations9InitAgentIN3cub18CUB_300001_SM_100013ScanTileStateIiLb1EEEiEEJSA_iEEEvDpT0__param_1];
	cvta.to.global.u64 	%rd1, %rd2;
	mov.u32 	%r1, %ctaid.x;
	mov.u32 	%r5, %ntid.x;
	mov.u32 	%r2, %tid.x;
	mad.lo.s32 	%r3, %r1, %r5, %r2;
	setp.ge.s32 	%p1, %r3, %r4;
	@%p1 bra 	$L__BB0_2;
	mul.wide.s32 	%rd3, %r3, 8;
	add.s64 	%rd4, %rd1, %rd3;
	mov.b32 	%r6, 0;
	mov.b32 	%r7, 99;
	st.global.v2.u32 	[%rd4+256], {%r7, %r6};
$L__BB0_2:
	setp.ne.s32 	%p2, %r1, 0;
	setp.gt.u32 	%p3, %r2, 31;
	or.pred  	%p4, %p2, %p3;
	@%p4 bra 	$L__BB0_4;
	mul.wide.u32 	%rd5, %r2, 8;
	add.s64 	%rd6, %rd1, %rd5;
	mov.b32 	%r9, 0;
	st.global.v2.u32 	[%rd6], {%r9, %r9};
$L__BB0_4:
	ret;

}
	// .globl	_ZN6thrust24THRUST_300001_SM_1000_NS8cuda_cub4core6detail13_kernel_agentINS1_16__set_operations14PartitionAgentINS0_6detail15normal_iteratorINS0_10device_ptrIiEEEESB_iN4cuda3std3__44lessIiEEEEJSB_SB_iiiPNSE_4pairIiiEESG_iEEEvDpT0_
.visible .entry _ZN6thrust24THRUST_300001_SM_1000_NS8cuda_cub4core6detail13_kernel_agentINS1_16__set_operations14PartitionAgentINS0_6detail15normal_iteratorINS0_10device_ptrIiEEEESB_iN4cuda3std3__44lessIiEEEEJSB_SB_iiiPNSE_4pairIiiEESG_iEEEvDpT0_(
	.param .align 8 .b8 _ZN6thrust24THRUST_300001_SM_1000_NS8cuda_cub4core6detail13_kernel_agentINS1_16__set_operations14PartitionAgentINS0_6detail15normal_iteratorINS0_10device_ptrIiEEEESB_iN4cuda3std3__44lessIiEEEEJSB_SB_iiiPNSE_4pairIiiEESG_iEEEvDpT0__param_0[8],
	.param .align 8 .b8 _ZN6thrust24THRUST_300001_SM_1000_NS8cuda_cub4core6detail13_kernel_agentINS1_16__set_operations14PartitionAgentINS0_6detail15normal_iteratorINS0_10device_ptrIiEEEESB_iN4cuda3std3__44lessIiEEEEJSB_SB_iiiPNSE_4pairIiiEESG_iEEEvDpT0__param_1[8],
	.param .u32 _ZN6thrust24THRUST_300001_SM_1000_NS8cuda_cub4core6detail13_kernel_agentINS1_16__set_operations14PartitionAgentINS0_6detail15normal_iteratorINS0_10device_ptrIiEEEESB_iN4cuda3std3__44lessIiEEEEJSB_SB_iiiPNSE_4pairIiiEESG_iEEEvDpT0__param_2,
	.param .u32 _ZN6thrust24THRUST_300001_SM_1000_NS8cuda_cub4core6detail13_kernel_agentINS1_16__set_operations14PartitionAgentINS0_6detail15normal_iteratorINS0_10device_ptrIiEEEESB_iN4cuda3std3__44lessIiEEEEJSB_SB_iiiPNSE_4pairIiiEESG_iEEEvDpT0__param_3,
	.param .u32 _ZN6thrust24THRUST_300001_SM_1000_NS8cuda_cub4core6detail13_kernel_agentINS1_16__set_operations14PartitionAgentINS0_6detail15normal_iteratorINS0_10device_ptrIiEEEESB_iN4cuda3std3__44lessIiEEEEJSB_SB_iiiPNSE_4pairIiiEESG_iEEEvDpT0__param_4,
	.param .u64 .ptr .align 1 _ZN6thrust24THRUST_300001_SM_1000_NS8cuda_cub4core6detail13_kernel_agentINS1_16__set_operations14PartitionAgentINS0_6detail15normal_iteratorINS0_10device_ptrIiEEEESB_iN4cuda3std3__44lessIiEEEEJSB_SB_iiiPNSE_4pairIiiEESG_iEEEvDpT0__param_5,
	.param .align 1 .b8 _ZN6thrust24THRUST_300001_SM_1000_NS8cuda_cub4core6detail13_kernel_agentINS1_16__set_operations14PartitionAgentINS0_6detail15normal_iteratorINS0_10device_ptrIiEEEESB_iN4cuda3std3__44lessIiEEEEJSB_SB_iiiPNSE_4pairIiiEESG_iEEEvDpT0__param_6[1],
	.param .u32 _ZN6thrust24THRUST_300001_SM_1000_NS8cuda_cub4core6detail13_kernel_agentINS1_16__set_operations14PartitionAgentINS0_6detail15normal_iteratorINS0_10device_ptrIiEEEESB_iN4cuda3std3__44lessIiEEEEJSB_SB_iiiPNSE_4pairIiiEESG_iEEEvDpT0__param_7
)
.maxntid 256
{
	.reg .pred 	%p<34>;
	.reg .b32 	%r<167>;
	.reg .b64 	%rd<65>;

	ld.param.u64 	%rd5, [_ZN6thrust24THRUST_300001_SM_1000_NS8cuda_cub4core6detail13_kernel_agentINS1_16__set_operations14PartitionAgentINS0_6detail15normal_iteratorINS0_10device_ptrIiEEEESB_iN4cuda3std3__44lessIiEEEEJSB_SB_iiiPNSE_4pairIiiEESG_iEEEvDpT0__param_1];
	ld.param.u64 	%rd4, [_ZN6thrust24THRUST_300001_SM_1000_NS8cuda_cub4core6detail13_kernel_agentINS1_16__set_operations14PartitionAgentINS0_6detail15normal_iteratorINS0_10device_ptrIiEEEESB_iN4cuda3std3__44lessIiEEEEJSB_SB_iiiPNSE_4pairIiiEESG_iEEEvDpT0__param_0];
	ld.param.u32 	%r65, [_ZN6thrust24THRUST_300001_SM_1000_NS8cuda_cub4core6detail13_kernel_agentINS1_16__set_operations14PartitionAgentINS0_6detail15normal_iteratorINS0_10device_ptrIiEEEESB_iN4cuda3std3__44lessIiEEEEJSB_SB_iiiPNSE_4pairIiiEESG_iEEEvDpT0__param_2];
	ld.param.u32 	%r66, [_ZN6thrust24THRUST_300001_SM_1000_NS8cuda_cub4core6detail13_kernel_agentINS1_16__set_operations14PartitionAgentINS0_6detail15normal_iteratorINS0_10device_ptrIiEEEESB_iN4cuda3std3__44lessIiEEEEJSB_SB_iiiPNSE_4pairIiiEESG_iEEEvDpT0__param_3];
	ld.param.u32 	%r68, [_ZN6thrust24THRUST_300001_SM_1000_NS8cuda_cub4core6detail13_kernel_agentINS1_16__set_operations14PartitionAgentINS0_6detail15normal_iteratorINS0_10device_ptrIiEEEESB_iN4cuda3std3__44lessIiEEEEJSB_SB_iiiPNSE_4pairIiiEESG_iEEEvDpT0__param_4];
	ld.param.u64 	%rd6, [_ZN6thrust24THRUST_300001_SM_1000_NS8cuda_cub4core6detail13_kernel_agentINS1_16__set_operations14PartitionAgentINS0_6detail15normal_iteratorINS0_10device_ptrIiEEEESB_iN4cuda3std3__44lessIiEEEEJSB_SB_iiiPNSE_4pairIiiEESG_iEEEvDpT0__param_5];
	ld.param.u32 	%r67, [_ZN6thrust24THRUST_300001_SM_1000_NS8cuda_cub4core6detail13_kernel_agentINS1_16__set_operations14PartitionAgentINS0_6detail15normal_iteratorINS0_10device_ptrIiEEEESB_iN4cuda3std3__44lessIiEEEEJSB_SB_iiiPNSE_4pairIiiEESG_iEEEvDpT0__param_7];
	mov.u32 	%r69, %ntid.x;
	mov.u32 	%r70, %ctaid.x;
	mov.u32 	%r71, %tid.x;
	mad.lo.s32 	%r1, %r69, %r70, %r71;
	setp.ge.s32 	%p1, %r1, %r68;
	@%p1 bra 	$L__BB1_28;
	mul.lo.s32 	%r72, %r67, %r1;
	add.s32 	%r73, %r66, %r65;
	min.s32 	%r2, %r73, %r72;
	cvta.to.global.u64 	%rd1, %rd5;
	cvta.to.global.u64 	%rd2, %rd4;
	sub.s32 	%r74, %r2, %r66;
	max.s32 	%r141, %r74, 0;
	min.s32 	%r139, %r65, %r2;
	setp.ge.s32 	%p2, %r141, %r139;
	@%p2 bra 	$L__BB1_3;
$L__BB1_2:
	add.s32 	%r75, %r139, %r141;
	shr.u32 	%r76, %r75, 1;
	mul.wide.u32 	%rd7, %r76, 4;
	add.s64 	%rd8, %rd2, %rd7;
	ld.global.u32 	%r77, [%rd8];
	not.b32 	%r78, %r76;
	add.s32 	%r79, %r2, %r78;
	mul.wide.s32 	%rd9, %r79, 4;
	add.s64 	%rd10, %rd1, %rd9;
	ld.global.u32 	%r80, [%rd10];
	setp.lt.s32 	%p3, %r80, %r77;
	add.s32 	%r81, %r76, 1;
	selp.b32 	%r141, %r141, %r81, %p3;
	selp.b32 	%r139, %r76, %r139, %p3;
	setp.lt.s32 	%p4, %r141, %r139;
	@%p4 bra 	$L__BB1_2;
$L__BB1_3:
	sub.s32 	%r10, %r2, %r141;
	setp.ge.s32 	%p5, %r10, %r66;
	mov.b32 	%r166, 0;
	@%p5 bra 	$L__BB1_27;
	mul.wide.s32 	%rd11, %r10, 4;
	add.s64 	%rd3, %rd1, %rd11;
	ld.global.u32 	%r11, [%rd3];
	setp.lt.s32 	%p6, %r141, 1;
	mov.b32 	%r144, 0;
	mov.u32 	%r150, %r144;
	@%p6 bra 	$L__BB1_11;
	mul.wide.u32 	%rd12, %r141, 511;
	shr.u64 	%rd13, %rd12, 9;
	cvt.u32.u64 	%r84, %rd13;
	shl.b64 	%rd14, %rd13, 2;
	add.s64 	%rd15, %rd2, %rd14;
	ld.global.u32 	%r85, [%rd15];
	setp.lt.s32 	%p7, %r85, %r11;
	add.s32 	%r86, %r84, 1;
	selp.b32 	%r144, %r141, %r84, %p7;
	selp.b32 	%r150, %r86, 0, %p7;
	setp.ge.u32 	%p8, %r150, %r144;
	@%p8 bra 	$L__BB1_7;
	cvt.u64.u32 	%rd16, %r150;
	mul.wide.u32 	%rd17, %r144, 127;
	add.s64 	%rd18, %rd17, %rd16;
	shr.u64 	%rd19, %rd18, 7;
	cvt.u32.u64 	%r87, %rd19;
	shl.b64 	%rd20, %rd19, 2;
	add.s64 	%rd21, %rd2, %rd20;
	ld.global.u32 	%r88, [%rd21];
	setp.lt.s32 	%p9, %r88, %r11;
	add.s32 	%r89, %r87, 1;
	selp.b32 	%r144, %r144, %r87, %p9;
	selp.b32 	%r150, %r89, %r150, %p9;
$L__BB1_7:
	setp.ge.u32 	%p10, %r150, %r144;
	@%p10 bra 	$L__BB1_9;
	cvt.u64.u32 	%rd22, %r150;
	mul.wide.u32 	%rd23, %r144, 31;
	add.s64 	%rd24, %rd23, %rd22;
	shr.u64 	%rd25, %rd24, 5;
	cvt.u32.u64 	%r90, %rd25;
	shl.b64 	%rd26, %rd25, 2;
	add.s64 	%rd27, %rd2, %rd26;
	ld.global.u32 	%r91, [%rd27];
	setp.lt.s32 	%p11, %r91, %r11;
	add.s32 	%r92, %r90, 1;
	selp.b32 	%r144, %r144, %r90, %p11;
	selp.b32 	%r150, %r92, %r150, %p11;
$L__BB1_9:
	setp.ge.u32 	%p12, %r150, %r144;
	@%p12 bra 	$L__BB1_11;
	cvt.u64.u32 	%rd28, %r150;
	mul.wide.u32 	%rd29, %r144, 15;
	add.s64 	%rd30, %rd29, %rd28;
	shr.u64 	%rd31, %rd30, 4;
	cvt.u32.u64 	%r93, %rd31;
	shl.b64 	%rd32, %rd31, 2;
	add.s64 	%rd33, %rd2, %rd32;
	ld.global.u32 	%r94, [%rd33];
	setp.lt.s32 	%p13, %r94, %r11;
	add.s32 	%r95, %r93, 1;
	selp.b32 	%r144, %r144, %r93, %p13;
	selp.b32 	%r150, %r95, %r150, %p13;
$L__BB1_11:
	setp.ge.u32 	%p14, %r150, %r144;
	@%p14 bra 	$L__BB1_13;
$L__BB1_12:
	and.b32  	%r96, %r150, %r144;
	xor.b32  	%r97, %r150, %r144;
	shr.s32 	%r98, %r97, 1;
	add.s32 	%r99, %r96, %r98;
	mul.wide.s32 	%rd34, %r99, 4;
	add.s64 	%rd35, %rd2, %rd34;
	ld.global.u32 	%r100, [%rd35];
	setp.lt.s32 	%p15, %r100, %r11;
	add.s32 	%r101, %r99, 1;
	selp.b32 	%r144, %r144, %r99, %p15;
	selp.b32 	%r150, %r101, %r150, %p15;
	setp.lt.s32 	%p16, %r150, %r144;
	@%p16 bra 	$L__BB1_12;
$L__BB1_13:
	setp.lt.s32 	%p17, %r10, 1;
	mov.b32 	%r154, 0;
	mov.u32 	%r153, %r10;
	@%p17 bra 	$L__BB1_15;
	mul.wide.u32 	%rd36, %r10, 511;
	shr.u64 	%rd37, %rd36, 9;
	cvt.u32.u64 	%r103, %rd37;
	shl.b64 	%rd38, %rd37, 2;
	add.s64 	%rd39, %rd1, %rd38;
	ld.global.u32 	%r104, [%rd39];
	setp.lt.s32 	%p18, %r104, %r11;
	add.s32 	%r105, %r103, 1;
	selp.b32 	%r153, %r10, %r103, %p18;
	selp.b32 	%r154, %r105, 0, %p18;
$L__BB1_15:
	setp.ge.s32 	%p19, %r154, %r153;
	@%p19 bra 	$L__BB1_17;
	cvt.u64.u32 	%rd40, %r154;
	mul.wide.u32 	%rd41, %r153, 127;
	add.s64 	%rd42, %rd41, %rd40;
	shr.u64 	%rd43, %rd42, 7;
	cvt.u32.u64 	%r106, %rd43;
	shl.b64 	%rd44, %rd43, 2;
	add.s64 	%rd45, %rd1, %rd44;
	ld.global.u32 	%r107, [%rd45];
	setp.lt.s32 	%p20, %r107, %r11;
	add.s32 	%r108, %r106, 1;
	selp.b32 	%r153, %r153, %r106, %p20;
	selp.b32 	%r154, %r108, %r154, %p20;
$L__BB1_17:
	setp.ge.s32 	%p21, %r154, %r153;
	@%p21 bra 	$L__BB1_19;
	cvt.u64.u32 	%rd46, %r154;
	mul.wide.u32 	%rd47, %r153, 31;
	add.s64 	%rd48, %rd47, %rd46;
	shr.u64 	%rd49, %rd48, 5;
	cvt.u32.u64 	%r109, %rd49;
	shl.b64 	%rd50, %rd49, 2;
	add.s64 	%rd51, %rd1, %rd50;
	ld.global.u32 	%r110, [%rd51];
	setp.lt.s32 	%p22, %r110, %r11;
	add.s32 	%r111, %r109, 1;
	selp.b32 	%r153, %r153, %r109, %p22;
	selp.b32 	%r154, %r111, %r154, %p22;
$L__BB1_19:
	setp.ge.s32 	%p23, %r154, %r153;
	@%p23 bra 	$L__BB1_21;
	cvt.u64.u32 	%rd52, %r154;
	mul.wide.u32 	%rd53, %r153, 15;
	add.s64 	%rd54, %rd53, %rd52;
	shr.u64 	%rd55, %rd54, 4;
	cvt.u32.u64 	%r112, %rd55;
	shl.b64 	%rd56, %rd55, 2;
	add.s64 	%rd57, %rd1, %rd56;
	ld.global.u32 	%r113, [%rd57];
	setp.lt.s32 	%p24, %r113, %r11;
	add.s32 	%r114, %r112, 1;
	selp.b32 	%r153, %r153, %r112, %p24;
	selp.b32 	%r154, %r114, %r154, %p24;
$L__BB1_21:
	setp.ge.s32 	%p25, %r154, %r153;
	@%p25 bra 	$L__BB1_23;
$L__BB1_22:
	and.b32  	%r115, %r154, %r153;
	xor.b32  	%r116, %r154, %r153;
	shr.s32 	%r117, %r116, 1;
	add.s32 	%r118, %r115, %r117;
	mul.wide.s32 	%rd58, %r118, 4;
	add.s64 	%rd59, %rd1, %rd58;
	ld.global.u32 	%r119, [%rd59];
	setp.lt.s32 	%p26, %r119, %r11;
	add.s32 	%r120, %r118, 1;
	selp.b32 	%r153, %r153, %r118, %p26;
	selp.b32 	%r154, %r120, %r154, %p26;
	setp.lt.s32 	%p27, %r154, %r153;
	@%p27 bra 	$L__BB1_22;
$L__BB1_23:
	sub.s32 	%r122, %r141, %r150;
	sub.s32 	%r52, %r10, %r154;
	add.s32 	%r53, %r52, %r122;
	shr.s32 	%r123, %r53, 1;
	max.s32 	%r54, %r123, %r52;
	add.s32 	%r125, %r154, %r54;
	add.s32 	%r126, %r125, 1;
	min.s32 	%r127, %r126, %r66;
	sub.s32 	%r163, %r127, %r10;
	setp.lt.s32 	%p28, %r163, 1;
	mov.b32 	%r164, 0;
	@%p28 bra 	$L__BB1_26;
	mov.b32 	%r164, 0;
$L__BB1_25:
	add.s32 	%r129, %r164, %r163;
	shr.s32 	%r130, %r129, 1;
	mul.wide.s32 	%rd60, %r130, 4;
	add.s64 	%rd61, %rd3, %rd60;
	ld.global.u32 	%r131, [%rd61];
	setp.lt.s32 	%p29, %r11, %r131;
	add.s32 	%r132, %r130, 1;
	selp.b32 	%r163, %r130, %r163, %p29;
	selp.b32 	%r164, %r164, %r132, %p29;
	setp.lt.s32 	%p30, %r164, %r163;
	@%p30 bra 	$L__BB1_25;
$L__BB1_26:
	add.s32 	%r133, %r52, %r164;
	min.s32 	%r134, %r133, %r54;
	sub.s32 	%r135, %r53, %r134;
	add.s32 	%r136, %r134, 1;
	setp.eq.s32 	%p31, %r135, %r136;
	setp.lt.s32 	%p32, %r54, %r133;
	and.pred  	%p33, %p31, %p32;
	add.s32 	%r141, %r135, %r150;
	selp.u32 	%r166, 1, 0, %p33;
$L__BB1_27:
	sub.s32 	%r137, %r2, %r141;
	add.s32 	%r138, %r137, %r166;
	cvta.to.global.u64 	%rd62, %rd6;
	mul.wide.s32 	%rd63, %r1, 8;
	add.s64 	%rd64, %rd62, %rd63;
	st.global.u32 	[%rd64], %r141;
	st.global.u32 	[%rd64+4], %r138;
$L__BB1_28:
	ret;

}
	// .globl	_ZN6thrust24THRUST_300001_SM_1000_NS8cuda_cub4core6detail13_kernel_agentINS1_16__set_operations10SetOpAgentINS0_6detail15normal_iteratorINS0_10device_ptrIiEEEESB_SB_SB_SB_SB_iN4cuda3std3__44lessIiEENS5_31serial_set_symmetric_differenceENSE_17integral_constantIbLb1EEEEEJSB_SB_SB_SB_iiSB_SB_SG_SH_PNSE_4pairIiiEEPmN3cub18CUB_300001_SM_100013ScanTileStateIiLb1EEEEEEvDpT0_
.visible .entry _ZN6thrust24THRUST_300001_SM_1000_NS8cuda_cub4core6detail13_kernel_agentINS1_16__set_operations10SetOpAgentINS0_6detail15normal_iteratorINS0_10device_ptrIiEEEESB_SB_SB_SB_SB_iN4cuda3std3__44lessIiEENS5_31serial_set_symmetric_differenceENSE_17integral_constantIbLb1EEEEEJSB_SB_SB_SB_iiSB_SB_SG_SH_PNSE_4pairIiiEEPmN3cub18CUB_300001_SM_100013ScanTileStateIiLb1EEEEEEvDpT0_(
	.param .align 8 .b8 _ZN6thrust24THRUST_300001_SM_1000_NS8cuda_cub4core6detail13_kernel_agentINS1_16__set_operations10SetOpAgentINS0_6detail15normal_iteratorINS0_10device_ptrIiEEEESB_SB_SB_SB_SB_iN4cuda3std3__44lessIiEENS5_31serial_set_symmetric_differenceENSE_17integral_constantIbLb1EEEEEJSB_SB_SB_SB_iiSB_SB_SG_SH_PNSE_4pairIiiEEPmN3cub18CUB_300001_SM_100013ScanTileStateIiLb1EEEEEEvDpT0__param_0[8],
	.param .align 8 .b8 _ZN6thrust24THRUST_300001_SM_1000_NS8cuda_cub4core6detail13_kernel_agentINS1_16__set_operations10SetOpAgentINS0_6detail15normal_iteratorINS0_10device_ptrIiEEEESB_SB_SB_SB_SB_iN4cuda3std3__44lessIiEENS5_31serial_set_symmetric_differenceENSE_17integral_constantIbLb1EEEEEJSB_SB_SB_SB_iiSB_SB_SG_SH_PNSE_4pairIiiEEPmN3cub18CUB_300001_SM_100013ScanTileStateIiLb1EEEEEEvDpT0__param_1[8],
	.param .align 8 .b8 _ZN6thrust24THRUST_300001_SM_1000_NS8cuda_cub4core6detail13_kernel_agentINS1_16__set_operations10SetOpAgentINS0_6detail15normal_iteratorINS0_10device_ptrIiEEEESB_SB_SB_SB_SB_iN4cuda3std3__44lessIiEENS5_31serial_set_symmetric_differenceENSE_17integral_constantIbLb1EEEEEJSB_SB_SB_SB_iiSB_SB_SG_SH_PNSE_4pairIiiEEPmN3cub18CUB_300001_SM_100013ScanTileStateIiLb1EEEEEEvDpT0__param_2[8],
	.param .align 8 .b8 _ZN6thrust24THRUST_300001_SM_1000_NS8cuda_cub4core6detail13_kernel_agentINS1_16__set_operations10SetOpAgentINS0_6detail15normal_iteratorINS0_10device_ptrIiEEEESB_SB_SB_SB_SB_iN4cuda3std3__44lessIiEENS5_31serial_set_symmetric_differenceENSE_17integral_constantIbLb1EEEEEJSB_SB_SB_SB_iiSB_SB_SG_SH_PNSE_4pairIiiEEPmN3cub18CUB_300001_SM_100013ScanTileStateIiLb1EEEEEEvDpT0__param_3[8],
	.param .u32 _ZN6thrust24THRUST_300001_SM_1000_NS8cuda_cub4core6detail13_kernel_agentINS1_16__set_operations10SetOpAgentINS0_6detail15normal_iteratorINS0_10device_ptrIiEEEESB_SB_SB_SB_SB_iN4cuda3std3__44lessIiEENS5_31serial_set_symmetric_differenceENSE_17integral_constantIbLb1EEEEEJSB_SB_SB_SB_iiSB_SB_SG_SH_PNSE_4pairIiiEEPmN3cub18CUB_300001_SM_100013ScanTileStateIiLb1EEEEEEvDpT0__param_4,
	.param .u32 _ZN6thrust24THRUST_300001_SM_1000_NS8cuda_cub4core6detail13_kernel_agentINS1_16__set_operations10SetOpAgentINS0_6detail15normal_iteratorINS0_10device_ptrIiEEEESB_SB_SB_SB_SB_iN4cuda3std3__44lessIiEENS5_31serial_set_symmetric_differenceENSE_17integral_constantIbLb1EEEEEJSB_SB_SB_SB_iiSB_SB_SG_SH_PNSE_4pairIiiEEPmN3cub18CUB_300001_SM_100013ScanTileStateIiLb1EEEEEEvDpT0__param_5,
	.param .align 8 .b8 _ZN6thrust24THRUST_300001_SM_1000_NS8cuda_cub4core6detail13_kernel_agentINS1_16__set_operations10SetOpAgentINS0_6detail15normal_iteratorINS0_10device_ptrIiEEEESB_SB_SB_SB_SB_iN4cuda3std3__44lessIiEENS5_31serial_set_symmetric_differenceENSE_17integral_constantIbLb1EEEEEJSB_SB_SB_SB_iiSB_SB_SG_SH_PNSE_4pairIiiEEPmN3cub18CUB_300001_SM_100013ScanTileStateIiLb1EEEEEEvDpT0__param_6[8],
	.param .align 8 .b8 _ZN6thrust24THRUST_300001_SM_1000_NS8cuda_cub4core6detail13_kernel_agentINS1_16__set_operations10SetOpAgentINS0_6detail15normal_iteratorINS0_10device_ptrIiEEEESB_SB_SB_SB_SB_iN4cuda3std3__44lessIiEENS5_31serial_set_symmetric_differenceENSE_17integral_constantIbLb1EEEEEJSB_SB_SB_SB_iiSB_SB_SG_SH_PNSE_4pairIiiEEPmN3cub18CUB_300001_SM_100013ScanTileStateIiLb1EEEEEEvDpT0__param_7[8],
	.param .align 1 .b8 _ZN6thrust24THRUST_300001_SM_1000_NS8cuda_cub4core6detail13_kernel_agentINS1_16__set_operations10SetOpAgentINS0_6detail15normal_iteratorINS0_10device_ptrIiEEEESB_SB_SB_SB_SB_iN4cuda3std3__44lessIiEENS5_31serial_set_symmetric_differenceENSE_17integral_constantIbLb1EEEEEJSB_SB_SB_SB_iiSB_SB_SG_SH_PNSE_4pairIiiEEPmN3cub18CUB_300001_SM_100013ScanTileStateIiLb1EEEEEEvDpT0__param_8[1],
	.param .align 1 .b8 _ZN6thrust24THRUST_300001_SM_1000_NS8cuda_cub4core6detail13_kernel_agentINS1_16__set_operations10SetOpAgentINS0_6detail15normal_iteratorINS0_10device_ptrIiEEEESB_SB_SB_SB_SB_iN4cuda3std3__44lessIiEENS5_31serial_set_symmetric_differenceENSE_17integral_constantIbLb1EEEEEJSB_SB_SB_SB_iiSB_SB_SG_SH_PNSE_4pairIiiEEPmN3cub18CUB_300001_SM_100013ScanTileStateIiLb1EEEEEEvDpT0__param_9[1],
	.param .u64 .ptr .align 1 _ZN6thrust24THRUST_300001_SM_1000_NS8cuda_cub4core6detail13_kernel_agentINS1_16__set_operations10SetOpAgentINS0_6detail15normal_iteratorINS0_10device_ptrIiEEEESB_SB_SB_SB_SB_iN4cuda3std3__44lessIiEENS5_31serial_set_symmetric_differenceENSE_17integral_constantIbLb1EEEEEJSB_SB_SB_SB_iiSB_SB_SG_SH_PNSE_4pairIiiEEPmN3cub18CUB_300001_SM_100013ScanTileStateIiLb1EEEEEEvDpT0__param_10,
	.param .u64 .ptr .align 1 _ZN6thrust24THRUST_300001_SM_1000_NS8cuda_cub4core6detail13_kernel_agentINS1_16__set_operations10SetOpAgentINS0_6detail15normal_iteratorINS0_10device_ptrIiEEEESB_SB_SB_SB_SB_iN4cuda3std3__44lessIiEENS5_31serial_set_symmetric_differenceENSE_17integral_constantIbLb1EEEEEJSB_SB_SB_SB_iiSB_SB_SG_SH_PNSE_4pairIiiEEPmN3cub18CUB_300001_SM_100013ScanTileStateIiLb1EEEEEEvDpT0__param_11,
	.param .align 8 .b8 _ZN6thrust24THRUST_300001_SM_1000_NS8cuda_cub4core6detail13_kernel_agentINS1_16__set_operations10SetOpAgentINS0_6detail15normal_iteratorINS0_10device_ptrIiEEEESB_SB_SB_SB_SB_iN4cuda3std3__44lessIiEENS5_31serial_set_symmetric_differenceENSE_17integral_constantIbLb1EEEEEJSB_SB_SB_SB_iiSB_SB_SG_SH_PNSE_4pairIiiEEPmN3cub18CUB_300001_SM_100013ScanTileStateIiLb1EEEEEEvDpT0__param_12[8]
)
.maxntid 512
{
	.reg .pred 	%p<956>;
	.reg .b32 	%r<3449>;
	.reg .b64 	%rd<142>;

	ld.param.u64 	%rd2, [_ZN6thrust24THRUST_300001_SM_1000_NS8cuda_cub4core6detail13_kernel_agentINS1_16__set_operations10SetOpAgentINS0_6detail15normal_iteratorINS0_10device_ptrIiEEEESB_SB_SB_SB_SB_iN4cuda3std3__44lessIiEENS5_31serial_set_symmetric_differenceENSE_17integral_constantIbLb1EEEEEJSB_SB_SB_SB_iiSB_SB_SG_SH_PNSE_4pairIiiEEPmN3cub18CUB_300001_SM_100013ScanTileStateIiLb1EEEEEEvDpT0__param_12];
	ld.param.u64 	%rd31, [_ZN6thrust24THRUST_300001_SM_1000_NS8cuda_cub4core6detail13_kernel_agentINS1_16__set_operations10SetOpAgentINS0_6detail15normal_iteratorINS0_10device_ptrIiEEEESB_SB_SB_SB_SB_iN4cuda3std3__44lessIiEENS5_31serial_set_symmetric_differenceENSE_17integral_constantIbLb1EEEEEJSB_SB_SB_SB_iiSB_SB_SG_SH_PNSE_4pairIiiEEPmN3cub18CUB_300001_SM_100013ScanTileStateIiLb1EEEEEEvDpT0__param_7];
	ld.param.u64 	%rd32, [_ZN6thrust24THRUST_300001_SM_1000_NS8cuda_cub4core6detail13_kernel_agentINS1_16__set_operations10SetOpAgentINS0_6detail15normal_iteratorINS0_10device_ptrIiEEEESB_SB_SB_SB_SB_iN4cuda3std3__44lessIiEENS5_31serial_set_symmetric_differenceENSE_17integral_constantIbLb1EEEEEJSB_SB_SB_SB_iiSB_SB_SG_SH_PNSE_4pairIiiEEPmN3cub18CUB_300001_SM_100013ScanTileStateIiLb1EEEEEEvDpT0__param_6];
	ld.param.u64 	%rd33, [_ZN6thrust24THRUST_300001_SM_1000_NS8cuda_cub4core6detail13_kernel_agentINS1_16__set_operations10SetOpAgentINS0_6detail15normal_iteratorINS0_10device_ptrIiEEEESB_SB_SB_SB_SB_iN4cuda3std3__44lessIiEENS5_31serial_set_symmetric_differenceENSE_17integral_constantIbLb1EEEEEJSB_SB_SB_SB_iiSB_SB_SG_SH_PNSE_4pairIiiEEPmN3cub18CUB_300001_SM_100013ScanTileStateIiLb1EEEEEEvDpT0__param_3];
	ld.param.u64 	%rd34, [_ZN6thrust24THRUST_300001_SM_1000_NS8cuda_cub4core6detail13_kernel_agentINS1_16__set_operations10SetOpAgentINS0_6detail15normal_iteratorINS0_10device_ptrIiEEEESB_SB_SB_SB_SB_iN4cuda3std3__44lessIiEENS5_31serial_set_symmetric_differenceENSE_17integral_constantIbLb1EEEEEJSB_SB_SB_SB_iiSB_SB_SG_SH_PNSE_4pairIiiEEPmN3cub18CUB_300001_SM_100013ScanTileStateIiLb1EEEEEEvDpT0__param_2];
	ld.param.u64 	%rd35, [_ZN6thrust24THRUST_300001_SM_1000_NS8cuda_cub4core6detail13_kernel_agentINS1_16__set_operations10SetOpAgentINS0_6detail15normal_iteratorINS0_10device_ptrIiEEEESB_SB_SB_SB_SB_iN4cuda3std3__44lessIiEENS5_31serial_set_symmetric_differenceENSE_17integral_constantIbLb1EEEEEJSB_SB_SB_SB_iiSB_SB_SG_SH_PNSE_4pairIiiEEPmN3cub18CUB_300001_SM_100013ScanTileStateIiLb1EEEEEEvDpT0__param_1];
	ld.param.u64 	%rd36, [_ZN6thrust24THRUST_300001_SM_1000_NS8cuda_cub4core6detail13_kernel_agentINS1_16__set_operations10SetOpAgentINS0_6detail15normal_iteratorINS0_10device_ptrIiEEEESB_SB_SB_SB_SB_iN4cuda3std3__44lessIiEENS5_31serial_set_symmetric_differenceENSE_17integral_constantIbLb1EEEEEJSB_SB_SB_SB_iiSB_SB_SG_SH_PNSE_4pairIiiEEPmN3cub18CUB_300001_SM_100013ScanTileStateIiLb1EEEEEEvDpT0__param_0];
	ld.param.u64 	%rd37, [_ZN6thrust24THRUST_300001_SM_1000_NS8cuda_cub4core6detail13_kernel_agentINS1_16__set_operations10SetOpAgentINS0_6detail15normal_iteratorINS0_10device_ptrIiEEEESB_SB_SB_SB_SB_iN4cuda3std3__44lessIiEENS5_31serial_set_symmetric_differenceENSE_17integral_constantIbLb1EEEEEJSB_SB_SB_SB_iiSB_SB_SG_SH_PNSE_4pairIiiEEPmN3cub18CUB_300001_SM_100013ScanTileStateIiLb1EEEEEEvDpT0__param_10];
	cvta.to.global.u64 	%rd1, %rd37;
	cvta.to.global.u64 	%rd3, %rd36;
	cvta.to.global.u64 	%rd4, %rd35;
	cvta.to.global.u64 	%rd5, %rd34;
	cvta.to.global.u64 	%rd6, %rd33;
	cvta.to.global.u64 	%rd7, %rd32;
	cvta.to.global.u64 	%rd8, %rd31;
	mov.u32 	%r1, %ctaid.x;
	mov.u32 	%r1181, %nctaid.x;
	add.s32 	%r1182, %r1181, -1;
	setp.ge.u32 	%p239, %r1, %r1182;
	@%p239 bra 	$L__BB2_417;
	mul.wide.u32 	%rd93, %r1, 8;
	add.s64 	%rd94, %rd1, %rd93;
	ld.global.u32 	%r2, [%rd94];
	ld.global.u32 	%r3, [%rd94+4];
	ld.global.u32 	%r2121, [%rd94+8];
	ld.global.u32 	%r2122, [%rd94+12];
	sub.s32 	%r4, %r2121, %r2;
	sub.s32 	%r2123, %r2122, %r3;
	cvt.s64.s32 	%rd95, %r2;
	mul.wide.s32 	%rd96, %r3, 4;
	add.s64 	%rd9, %rd4, %rd96;
	mov.u32 	%r6, %tid.x;
	setp.ge.s32 	%p578, %r6, %r4;
	cvt.u64.u32 	%rd10, %r6;
	add.s64 	%rd97, %rd95, %rd10;
	shl.b64 	%rd98, %rd97, 2;
	add.s64 	%rd11, %rd3, %rd98;
	@%p578 bra 	$L__BB2_3;
	ld.global.u32 	%r3007, [%rd11];
	bra.uni 	$L__BB2_4;
$L__BB2_3:
	sub.s32 	%r2124, %r6, %r4;
	mul.wide.s32 	%rd99, %r2124, 4;
	add.s64 	%rd100, %rd9, %rd99;
	ld.global.u32 	%r3007, [%rd100];
$L__BB2_4:
	add.s32 	%r2125, %r6, 512;
	setp.lt.s32 	%p579, %r2125, %r4;
	cvt.s64.s32 	%rd101, %r4;
	sub.s64 	%rd102, %rd10, %rd101;
	shl.b64 	%rd103, %rd102, 2;
	add.s64 	%rd12, %rd9, %rd103;
	@%p579 bra 	$L__BB2_6;
	ld.global.u32 	%r3008, [%rd12+2048];
	bra.uni 	$L__BB2_7;
$L__BB2_6:
	ld.global.u32 	%r3008, [%rd11+2048];
$L__BB2_7:
	or.b32  	%r2126, %r6, 1024;
	setp.lt.s32 	%p580, %r2126, %r4;
	@%p580 bra 	$L__BB2_9;
	ld.global.u32 	%r3009, [%rd12+4096];
	bra.uni 	$L__BB2_10;
$L__BB2_9:
	ld.global.u32 	%r3009, [%rd11+4096];
$L__BB2_10:
	add.s32 	%r2127, %r6, 1536;
	setp.lt.s32 	%p581, %r2127, %r4;
	@%p581 bra 	$L__BB2_12;
	ld.global.u32 	%r3010, [%rd12+6144];
	bra.uni 	$L__BB2_13;
$L__BB2_12:
	ld.global.u32 	%r3010, [%rd11+6144];
$L__BB2_13:
	or.b32  	%r2128, %r6, 2048;
	setp.lt.s32 	%p582, %r2128, %r4;
	@%p582 bra 	$L__BB2_15;
	ld.global.u32 	%r3011, [%rd12+8192];
	bra.uni 	$L__BB2_16;
$L__BB2_15:
	ld.global.u32 	%r3011, [%rd11+8192];
$L__BB2_16:
	add.s32 	%r2129, %r6, 2560;
	setp.lt.s32 	%p583, %r2129, %r4;
	@%p583 bra 	$L__BB2_18;
	ld.global.u32 	%r3012, [%rd12+10240];
	bra.uni 	$L__BB2_19;
$L__BB2_18:
	ld.global.u32 	%r3012, [%rd11+10240];
$L__BB2_19:
	or.b32  	%r2130, %r6, 3072;
	setp.lt.s32 	%p584, %r2130, %r4;
	@%p584 bra 	$L__BB2_21;
	ld.global.u32 	%r3013, [%rd12+12288];
	bra.uni 	$L__BB2_22;
$L__BB2_21:
	ld.global.u32 	%r3013, [%rd11+12288];
$L__BB2_22:
	add.s32 	%r2131, %r6, 3584;
	setp.lt.s32 	%p585, %r2131, %r4;
	@%p585 bra 	$L__BB2_24;
	ld.global.u32 	%r3014, [%rd12+14336];
	bra.uni 	$L__BB2_25;
$L__BB2_24:
	ld.global.u32 	%r3014, [%rd11+14336];
$L__BB2_25:
	or.b32  	%r2132, %r6, 4096;
	setp.lt.s32 	%p586, %r2132, %r4;
	@%p586 bra 	$L__BB2_27;
	ld.global.u32 	%r3015, [%rd12+16384];
	bra.uni 	$L__BB2_28;
$L__BB2_27:
	ld.global.u32 	%r3015, [%rd11+16384];
$L__BB2_28:
	add.s32 	%r2133, %r6, 4608;
	setp.lt.s32 	%p587, %r2133, %r4;
	@%p587 bra 	$L__BB2_30;
	ld.global.u32 	%r3016, [%rd12+18432];
	bra.uni 	$L__BB2_31;
$L__BB2_30:
	ld.global.u32 	%r3016, [%rd11+18432];
$L__BB2_31:
	or.b32  	%r2134, %r6, 5120;
	setp.lt.s32 	%p588, %r2134, %r4;
	@%p588 bra 	$L__BB2_33;
	ld.global.u32 	%r3017, [%rd12+20480];
	bra.uni 	$L__BB2_34;
$L__BB2_33:
	ld.global.u32 	%r3017, [%rd11+20480];
$L__BB2_34:
	add.s32 	%r2135, %r6, 5632;
	setp.lt.s32 	%p589, %r2135, %r4;
	@%p589 bra 	$L__BB2_36;
	ld.global.u32 	%r3018, [%rd12+22528];
	bra.uni 	$L__BB2_37;
$L__BB2_36:
	ld.global.u32 	%r3018, [%rd11+22528];
$L__BB2_37:
	or.b32  	%r2136, %r6, 6144;
	setp.lt.s32 	%p590, %r2136, %r4;
	@%p590 bra 	$L__BB2_39;
	ld.global.u32 	%r3019, [%rd12+24576];
	bra.uni 	$L__BB2_40;
$L__BB2_39:
	ld.global.u32 	%r3019, [%rd11+24576];
$L__BB2_40:
	add.s32 	%r2137, %r6, 6656;
	setp.lt.s32 	%p591, %r2137, %r4;
	@%p591 bra 	$L__BB2_42;
	ld.global.u32 	%r3020, [%rd12+26624];
	bra.uni 	$L__BB2_43;
$L__BB2_42:
	ld.global.u32 	%r3020, [%rd11+26624];
$L__BB2_43:
	or.b32  	%r2138, %r6, 7168;
	setp.lt.s32 	%p592, %r2138, %r4;
	@%p592 bra 	$L__BB2_45;
	ld.global.u32 	%r3021, [%rd12+28672];
	bra.uni 	$L__BB2_46;
$L__BB2_45:
	ld.global.u32 	%r3021, [%rd11+28672];
$L__BB2_46:
	add.s32 	%r2139, %r6, 7680;
	setp.lt.s32 	%p593, %r2139, %r4;
	@%p593 bra 	$L__BB2_48;
	ld.global.u32 	%r3022, [%rd12+30720];
	bra.uni 	$L__BB2_49;
$L__BB2_48:
	ld.global.u32 	%r3022, [%rd11+30720];
$L__BB2_49:
	or.b32  	%r2140, %r6, 8192;
	setp.lt.s32 	%p594, %r2140, %r4;
	@%p594 bra 	$L__BB2_51;
	ld.global.u32 	%r3023, [%rd12+32768];
	bra.uni 	$L__BB2_52;
$L__BB2_51:
	ld.global.u32 	%r3023, [%rd11+32768];
$L__BB2_52:
	add.s32 	%r2141, %r6, 8704;
	setp.lt.s32 	%p595, %r2141, %r4;
	@%p595 bra 	$L__BB2_54;
	ld.global.u32 	%r3024, [%rd12+34816];
	bra.uni 	$L__BB2_55;
$L__BB2_54:
	ld.global.u32 	%r3024, [%rd11+34816];
$L__BB2_55:
	or.b32  	%r61, %r6, 9216;
	add.s32 	%r62, %r2123, %r4;
	setp.ge.s32 	%p596, %r61, %r62;
	@%p596 bra 	$L__BB2_59;
	setp.ge.s32 	%p597, %r61, %r4;
	@%p597 bra 	$L__BB2_58;
	ld.global.u32 	%r3025, [%rd11+36864];
	bra.uni 	$L__BB2_59;
$L__BB2_58:
	ld.global.u32 	%r3025, [%rd12+36864];
$L__BB2_59:
	mov.u32 	%r2143, _ZN6thrust24THRUST_300001_SM_1000_NS8cuda_cub4core6detail5shmemE;
	add.s32 	%r2144, %r2143, 2048;
	shl.b32 	%r2146, %r6, 2;
	add.s32 	%r66, %r2144, %r2146;
	st.shared.u32 	[%r66], %r3007;
	st.shared.u32 	[%r66+2048], %r3008;
	st.shared.u32 	[%r66+4096], %r3009;
	st.shared.u32 	[%r66+6144], %r3010;
	st.shared.u32 	[%r66+8192], %r3011;
	st.shared.u32 	[%r66+10240], %r3012;
	st.shared.u32 	[%r66+12288], %r3013;
	st.shared.u32 	[%r66+14336], %r3014;
	st.shared.u32 	[%r66+16384], %r3015;
	st.shared.u32 	[%r66+18432], %r3016;
	st.shared.u32 	[%r66+20480], %r3017;
	st.shared.u32 	[%r66+22528], %r3018;
	st.shared.u32 	[%r66+24576], %r3019;
	st.shared.u32 	[%r66+26624], %r3020;
	st.shared.u32 	[%r66+28672], %r3021;
	st.shared.u32 	[%r66+30720], %r3022;
	st.shared.u32 	[%r66+32768], %r3023;
	st.shared.u32 	[%r66+34816], %r3024;
	st.shared.u32 	[%r66+36864], %r3025;
	bar.sync 	0;
	mul.lo.s32 	%r2147, %r6, 19;
	min.s32 	%r67, %r62, %r2147;
	shl.b32 	%r2148, %r4, 2;
	add.s32 	%r68, %r2144, %r2148;
	sub.s32 	%r2149, %r67, %r2123;
	max.s32 	%r3028, %r2149, 0;
	min.s32 	%r3027, %r4, %r67;
	setp.ge.s32 	%p598, %r3028, %r3027;
	@%p598 bra 	$L__BB2_61;
$L__BB2_60:
	add.s32 	%r2150, %r3028, %r3027;
	shr.s32 	%r2151, %r2150, 1;
	shl.b32 	%r2152, %r2151, 2;
	add.s32 	%r2154, %r2143, %r2152;
	ld.shared.u32 	%r2155, [%r2154+2048];
	not.b32 	%r2156, %r2151;
	add.s32 	%r2157, %r67, %r2156;
	shl.b32 	%r2158, %r2157, 2;
	add.s32 	%r2159, %r68, %r2158;
	ld.shared.u32 	%r2160, [%r2159];
	setp.lt.s32 	%p599, %r2160, %r2155;
	add.s32 	%r2161, %r2151, 1;
	selp.b32 	%r3028, %r3028, %r2161, %p599;
	selp.b32 	%r3027, %r2151, %r3027, %p599;
	setp.lt.s32 	%p600, %r3028, %r3027;
	@%p600 bra 	$L__BB2_60;
$L__BB2_61:
	sub.s32 	%r76, %r67, %r3028;
	setp.ge.s32 	%p601, %r76, %r2123;
	mov.b32 	%r3055, 0;
	@%p601 bra 	$L__BB2_86;
	shl.b32 	%r2165, %r76, 2;
	add.s32 	%r77, %r68, %r2165;
	ld.shared.u32 	%r78, [%r77];
	setp.lt.s32 	%p602, %r3028, 1;
	mov.b32 	%r3032, 0;
	mov.u32 	%r3031, %r3028;
	@%p602 bra 	$L__BB2_64;
	mul.lo.s32 	%r2166, %r3028, 511;
	shr.s32 	%r2167, %r2166, 9;
	shl.b32 	%r2168, %r2167, 2;
	add.s32 	%r2170, %r2143, %r2168;
	ld.shared.u32 	%r2171, [%r2170+2048];
	setp.lt.s32 	%p603, %r2171, %r78;
	add.s32 	%r2172, %r2167, 1;
	selp.b32 	%r3031, %r3028, %r2167, %p603;
	selp.b32 	%r3032, %r2172, 0, %p603;
$L__BB2_64:
	setp.ge.s32 	%p604, %r3032, %r3031;
	@%p604 bra 	$L__BB2_66;
	mad.lo.s32 	%r2173, %r3031, 127, %r3032;
	shr.s32 	%r2174, %r2173, 7;
	shl.b32 	%r2175, %r2174, 2;
	add.s32 	%r2177, %r2143, %r2175;
	ld.shared.u32 	%r2178, [%r2177+2048];
	setp.lt.s32 	%p605, %r2178, %r78;
	add.s32 	%r2179, %r2174, 1;
	selp.b32 	%r3031, %r3031, %r2174, %p605;
	selp.b32 	%r3032, %r2179, %r3032, %p605;
$L__BB2_66:
	setp.ge.s32 	%p606, %r3032, %r3031;
	@%p606 bra 	$L__BB2_68;
	mad.lo.s32 	%r2180, %r3031, 31, %r3032;
	shr.s32 	%r2181, %r2180, 5;
	shl.b32 	%r2182, %r2181, 2;
	add.s32 	%r2184, %r2143, %r2182;
	ld.shared.u32 	%r2185, [%r2184+2048];
	setp.lt.s32 	%p607, %r2185, %r78;
	add.s32 	%r2186, %r2181, 1;
	selp.b32 	%r3031, %r3031, %r2181, %p607;
	selp.b32 	%r3032, %r2186, %r3032, %p607;
$L__BB2_68:
	setp.ge.s32 	%p608, %r3032, %r3031;
	@%p608 bra 	$L__BB2_70;
	mad.lo.s32 	%r2187, %r3031, 15, %r3032;
	shr.s32 	%r2188, %r2187, 4;
	shl.b32 	%r2189, %r2188, 2;
	add.s32 	%r2191, %r2143, %r2189;
	ld.shared.u32 	%r2192, [%r2191+2048];
	setp.lt.s32 	%p609, %r2192, %r78;
	add.s32 	%r2193, %r2188, 1;
	selp.b32 	%r3031, %r3031, %r2188, %p609;
	selp.b32 	%r3032, %r2193, %r3032, %p609;
$L__BB2_70:
	setp.ge.s32 	%p610, %r3032, %r3031;
	@%p610 bra 	$L__BB2_72;
$L__BB2_71:
	add.s32 	%r2195, %r3032, %r3031;
	shr.s32 	%r2196, %r2195, 1;
	shl.b32 	%r2197, %r2196, 2;
	add.s32 	%r2199, %r2143, %r2197;
	ld.shared.u32 	%r2200, [%r2199+2048];
	setp.lt.s32 	%p611, %r2200, %r78;
	add.s32 	%r2201, %r2196, 1;
	selp.b32 	%r3031, %r3031, %r2196, %p611;
	selp.b32 	%r3032, %r2201, %r3032, %p611;
	setp.lt.s32 	%p612, %r3032, %r3031;
	@%p612 bra 	$L__BB2_71;
$L__BB2_72:
	setp.lt.s32 	%p613, %r76, 1;
	mov.b32 	%r3043, 0;
	mov.u32 	%r3042, %r76;
	@%p613 bra 	$L__BB2_74;
	mul.lo.s32 	%r2204, %r76, 511;
	shr.s32 	%r2205, %r2204, 9;
	shl.b32 	%r2206, %r2205, 2;
	add.s32 	%r2207, %r68, %r2206;
	ld.shared.u32 	%r2208, [%r2207];
	setp.lt.s32 	%p614, %r2208, %r78;
	add.s32 	%r2209, %r2205, 1;
	selp.b32 	%r3042, %r76, %r2205, %p614;
	selp.b32 	%r3043, %r2209, 0, %p614;
$L__BB2_74:
	setp.ge.s32 	%p615, %r3043, %r3042;
	@%p615 bra 	$L__BB2_76;
	mad.lo.s32 	%r2211, %r3042, 127, %r3043;
	shr.s32 	%r2212, %r2211, 7;
	shl.b32 	%r2213, %r2212, 2;
	add.s32 	%r2214, %r68, %r2213;
	ld.shared.u32 	%r2215, [%r2214];
	setp.lt.s32 	%p616, %r2215, %r78;
	add.s32 	%r2216, %r2212, 1;
	selp.b32 	%r3042, %r3042, %r2212, %p616;
	selp.b32 	%r3043, %r2216, %r3043, %p616;
$L__BB2_76:
	setp.ge.s32 	%p617, %r3043, %r3042;
	@%p617 bra 	$L__BB2_78;
	mad.lo.s32 	%r2217, %r3042, 31, %r3043;
	shr.s32 	%r2218, %r2217, 5;
	shl.b32 	%r2219, %r2218, 2;
	add.s32 	%r2220, %r68, %r2219;
	ld.shared.u32 	%r2221, [%r2220];
	setp.lt.s32 	%p618, %r2221, %r78;
	add.s32 	%r2222, %r2218, 1;
	selp.b32 	%r3042, %r3042, %r2218, %p618;
	selp.b32 	%r3043, %r2222, %r3043, %p618;
$L__BB2_78:
	setp.ge.s32 	%p619, %r3043, %r3042;
	@%p619 bra 	$L__BB2_80;
	mad.lo.s32 	%r2223, %r3042, 15, %r3043;
	shr.s32 	%r2224, %r2223, 4;
	shl.b32 	%r2225, %r2224, 2;
	add.s32 	%r2226, %r68, %r2225;
	ld.shared.u32 	%r2227, [%r2226];
	setp.lt.s32 	%p620, %r2227, %r78;
	add.s32 	%r2228, %r2224, 1;
	selp.b32 	%r3042, %r3042, %r2224, %p620;
	selp.b32 	%r3043, %r2228, %r3043, %p620;
$L__BB2_80:
	setp.ge.s32 	%p621, %r3043, %r3042;
	@%p621 bra 	$L__BB2_82;
$L__BB2_81:
	add.s32 	%r2230, %r3043, %r3042;
	shr.s32 	%r2231, %r2230, 1;
	shl.b32 	%r2232, %r2231, 2;
	add.s32 	%r2233, %r68, %r2232;
	ld.shared.u32 	%r2234, [%r2233];
	setp.lt.s32 	%p622, %r2234, %r78;
	add.s32 	%r2235, %r2231, 1;
	selp.b32 	%r3042, %r3042, %r2231, %p622;
	selp.b32 	%r3043, %r2235, %r3043, %p622;
	setp.lt.s32 	%p623, %r3043, %r3042;
	@%p623 bra 	$L__BB2_81;
$L__BB2_82:
	sub.s32 	%r2238, %r3028, %r3032;
	sub.s32 	%r123, %r76, %r3043;
	add.s32 	%r124, %r123, %r2238;
	shr.s32 	%r2239, %r124, 1;
	max.s32 	%r125, %r2239, %r123;
	add.s32 	%r2241, %r3043, %r125;
	add.s32 	%r2242, %r2241, 1;
	min.s32 	%r2243, %r2242, %r2123;
	sub.s32 	%r3052, %r2243, %r76;
	setp.lt.s32 	%p624, %r3052, 1;
	mov.b32 	%r3053, 0;
	@%p624 bra 	$L__BB2_85;
	mov.b32 	%r3053, 0;
$L__BB2_84:
	add.s32 	%r2245, %r3053, %r3052;
	shr.s32 	%r2246, %r2245, 1;
	shl.b32 	%r2247, %r2246, 2;
	add.s32 	%r2248, %r77, %r2247;
	ld.shared.u32 	%r2249, [%r2248];
	setp.lt.s32 	%p625, %r78, %r2249;
	add.s32 	%r2250, %r2246, 1;
	selp.b32 	%r3052, %r2246, %r3052, %p625;
	selp.b32 	%r3053, %r3053, %r2250, %p625;
	setp.lt.s32 	%p626, %r3053, %r3052;
	@%p626 bra 	$L__BB2_84;
$L__BB2_85:
	add.s32 	%r2251, %r123, %r3053;
	min.s32 	%r2252, %r2251, %r125;
	sub.s32 	%r2253, %r124, %r2252;
	add.s32 	%r2254, %r2252, 1;
	setp.eq.s32 	%p627, %r2253, %r2254;
	setp.lt.s32 	%p628, %r125, %r2251;
	and.pred  	%p629, %p627, %p628;
	add.s32 	%r3028, %r2253, %r3032;
	selp.u32 	%r3055, 1, 0, %p629;
$L__BB2_86:
	sub.s32 	%r2255, %r67, %r3028;
	add.s32 	%r2256, %r2255, %r3055;
	setp.eq.s32 	%p630, %r6, 0;
	shl.b32 	%r2257, %r4, 16;
	or.b32  	%r2258, %r2257, %r2123;
	shl.b32 	%r2259, %r3028, 16;
	or.b32  	%r2260, %r2256, %r2259;
	selp.b32 	%r2261, %r2258, %r2260, %p630;
	add.s32 	%r2262, %r6, -1;
	selp.b32 	%r2263, 511, %r2262, %p630;
	shl.b32 	%r2264, %r2263, 2;
	add.s32 	%r2266, %r2143, %r2264;
	st.shared.u32 	[%r2266], %r2261;
	bar.sync 	0;
	ld.shared.u32 	%r2267, [%r66+-2048];
	shr.s32 	%r136, %r2267, 16;
	and.b32  	%r2268, %r2267, 65535;
	add.s32 	%r137, %r2256, %r4;
	add.s32 	%r138, %r2268, %r4;
	add.s32 	%r139, %r138, %r136;
	shl.b32 	%r2269, %r2256, 2;
	add.s32 	%r140, %r68, %r2269;
	ld.shared.u32 	%r141, [%r140];
	shl.b32 	%r2270, %r3028, 2;
	add.s32 	%r2271, %r2143, %r2270;
	add.s32 	%r142, %r2271, 2048;
	ld.shared.u32 	%r143, [%r2271+2048];
	setp.ge.s32 	%p880, %r3028, %r136;
	setp.lt.s32 	%p631, %r3028, %r136;
	setp.ge.s32 	%p632, %r137, %r138;
	and.pred  	%p881, %p632, %p631;
	or.pred  	%p633, %p880, %p632;
	@%p633 bra 	$L__BB2_88;
	setp.lt.s32 	%p881, %r143, %r141;
	setp.lt.s32 	%p880, %r141, %r143;
$L__BB2_88:
	add.s32 	%r2272, %r137, %r3028;
	setp.lt.s32 	%p634, %r2272, %r139;
	xor.pred  	%p635, %p880, %p881;
	and.pred  	%p7, %p634, %p635;
	mov.u32 	%r3056, %r143;
	mov.u32 	%r3057, %r3028;
	@%p880 bra 	$L__BB2_90;
	add.s32 	%r3057, %r3028, 1;
	ld.shared.u32 	%r3056, [%r142+4];
$L__BB2_90:
	mov.u32 	%r3058, %r141;
	mov.u32 	%r3059, %r137;
	@%p881 bra 	$L__BB2_92;
	add.s32 	%r3059, %r137, 1;
	ld.shared.u32 	%r3058, [%r140+4];
$L__BB2_92:
	setp.ge.s32 	%p882, %r3057, %r136;
	setp.lt.s32 	%p636, %r3057, %r136;
	setp.ge.s32 	%p637, %r3059, %r138;
	and.pred  	%p883, %p637, %p636;
	or.pred  	%p638, %p882, %p637;
	@%p638 bra 	$L__BB2_94;
	setp.lt.s32 	%p883, %r3056, %r3058;
	setp.lt.s32 	%p882, %r3058, %r3056;
$L__BB2_94:
	add.s32 	%r2273, %r3059, %r3057;
	setp.lt.s32 	%p639, %r2273, %r139;
	xor.pred  	%p640, %p882, %p883;
	and.pred  	%p14, %p639, %p640;
	mov.u32 	%r3060, %r3056;
	mov.u32 	%r3061, %r3057;
	@%p882 bra 	$L__BB2_96;
	add.s32 	%r3061, %r3057, 1;
	shl.b32 	%r2274, %r3057, 2;
	add.s32 	%r2276, %r2143, %r2274;
	ld.shared.u32 	%r3060, [%r2276+2052];
$L__BB2_96:
	mov.u32 	%r3062, %r3058;
	mov.u32 	%r3063, %r3059;
	@%p883 bra 	$L__BB2_98;
	add.s32 	%r3063, %r3059, 1;
	shl.b32 	%r2277, %r3059, 2;
	add.s32 	%r2279, %r2143, %r2277;
	ld.shared.u32 	%r3062, [%r2279+2052];
$L__BB2_98:
	setp.ge.s32 	%p884, %r3061, %r136;
	setp.lt.s32 	%p641, %r3061, %r136;
	setp.ge.s32 	%p642, %r3063, %r138;
	and.pred  	%p885, %p642, %p641;
	or.pred  	%p643, %p884, %p642;
	@%p643 bra 	$L__BB2_100;
	setp.lt.s32 	%p885, %r3060, %r3062;
	setp.lt.s32 	%p884, %r3062, %r3060;
$L__BB2_100:
	add.s32 	%r2280, %r3063, %r3061;
	setp.lt.s32 	%p644, %r2280, %r139;
	xor.pred  	%p645, %p884, %p885;
	and.pred  	%p21, %p644, %p645;
	mov.u32 	%r3064, %r3060;
	mov.u32 	%r3065, %r3061;
	@%p884 bra 	$L__BB2_102;
	add.s32 	%r3065, %r3061, 1;
	shl.b32 	%r2281, %r3061, 2;
	mov.u32 	%r2282, _ZN6thrust24THRUST_300001_SM_1000_NS8cuda_cub4core6detail5shmemE;
	add.s32 	%r2283, %r2282, %r2281;
	ld.shared.u32 	%r3064, [%r2283+2052];
$L__BB2_102:
	mov.u32 	%r3066, %r3062;
	mov.u32 	%r3067, %r3063;
	@%p885 bra 	$L__BB2_104;
	add.s32 	%r3067, %r3063, 1;
	shl.b32 	%r2284, %r3063, 2;
	mov.u32 	%r2285, _ZN6thrust24THRUST_300001_SM_1000_NS8cuda_cub4core6detail5shmemE;
	add.s32 	%r2286, %r2285, %r2284;
	ld.shared.u32 	%r3066, [%r2286+2052];
$L__BB2_104:
	setp.ge.s32 	%p886, %r3065, %r136;
	setp.lt.s32 	%p646, %r3065, %r136;
	setp.ge.s32 	%p647, %r3067, %r138;
	and.pred  	%p887, %p647, %p646;
	or.pred  	%p648, %p886, %p647;
	@%p648 bra 	$L__BB2_106;
	setp.lt.s32 	%p887, %r3064, %r3066;
	setp.lt.s32 	%p886, %r3066, %r3064;
$L__BB2_106:
	add.s32 	%r2287, %r3067, %r3065;
	setp.lt.s32 	%p649, %r2287, %r139;
	xor.pred  	%p650, %p886, %p887;
	and.pred  	%p28, %p649, %p650;
	mov.u32 	%r3068, %r3064;
	mov.u32 	%r3069, %r3065;
	@%p886 bra 	$L__BB2_108;
	add.s32 	%r3069, %r3065, 1;
	shl.b32 	%r2288, %r3065, 2;
	mov.u32 	%r2289, _ZN6thrust24THRUST_300001_SM_1000_NS8cuda_cub4core6detail5shmemE;
	add.s32 	%r2290, %r2289, %r2288;
	ld.shared.u32 	%r3068, [%r2290+2052];
$L__BB2_108:
	mov.u32 	%r3070, %r3066;
	mov.u32 	%r3071, %r3067;
	@%p887 bra 	$L__BB2_110;
	add.s32 	%r3071, %r3067, 1;
	shl.b32 	%r2291, %r3067, 2;
	mov.u32 	%r2292, _ZN6thrust24THRUST_300001_SM_1000_NS8cuda_cub4core6detail5shmemE;
	add.s32 	%r2293, %r2292, %r2291;
	ld.shared.u32 	%r3070, [%r2293+2052];
$L__BB2_110:
	setp.ge.s32 	%p888, %r3069, %r136;
	setp.lt.s32 	%p651, %r3069, %r136;
	setp.ge.s32 	%p652, %r3071, %r138;
	and.pred  	%p889, %p652, %p651;
	or.pred  	%p653, %p888, %p652;
	@%p653 bra 	$L__BB2_112;
	setp.lt.s32 	%p889, %r3068, %r3070;
	setp.lt.s32 	%p888, %r3070, %r3068;
$L__BB2_112:
	add.s32 	%r2294, %r3071, %r3069;
	setp.lt.s32 	%p654, %r2294, %r139;
	xor.pred  	%p655, %p888, %p889;
	and.pred  	%p35, %p654, %p655;
	mov.u32 	%r3076, %r3068;
	mov.u32 	%r3077, %r3069;
	@%p888 bra 	$L__BB2_114;
	add.s32 	%r3077, %r3069, 1;
	shl.b32 	%r2295, %r3069, 2;
	mov.u32 	%r2296, _ZN6thrust24THRUST_300001_SM_1000_NS8cuda_cub4core6detail5shmemE;
	add.s32 	%r2297, %r2296, %r2295;
	ld.shared.u32 	%r3076, [%r2297+2052];
$L__BB2_114:
	mov.u32 	%r3078, %r3070;
	mov.u32 	%r3079, %r3071;
	@%p889 bra 	$L__BB2_116;
	add.s32 	%r3079, %r3071, 1;
	shl.b32 	%r2298, %r3071, 2;
	mov.u32 	%r2299, _ZN6thrust24THRUST_300001_SM_1000_NS8cuda_cub4core6detail5shmemE;
	add.s32 	%r2300, %r2299, %r2298;
	ld.shared.u32 	%r3078, [%r2300+2052];
$L__BB2_116:
	setp.ge.s32 	%p890, %r3077, %r136;
	setp.lt.s32 	%p656, %r3077, %r136;
	setp.ge.s32 	%p657, %r3079, %r138;
	and.pred  	%p891, %p657, %p656;
	or.pred  	%p658, %p890, %p657;
	@%p658 bra 	$L__BB2_118;
	setp.lt.s32 	%p891, %r3076, %r3078;
	setp.lt.s32 	%p890, %r3078, %r3076;
$L__BB2_118:
	selp.b32 	%r184, %r3076, %r3078, %p891;
	selp.b32 	%r185, %r3077, %r3079, %p891;
	add.s32 	%r2301, %r3079, %r3077;
	setp.lt.s32 	%p659, %r2301, %r139;
	xor.pred  	%p660, %p890, %p891;
	selp.b32 	%r2302, 32, 0, %p660;
	selp.b32 	%r186, %r2302, 0, %p659;
	@%p890 bra 	$L__BB2_120;
	add.s32 	%r187, %r3077, 1;
	shl.b32 	%r2303, %r3077, 2;
	mov.u32 	%r2304, _ZN6thrust24THRUST_300001_SM_1000_NS8cuda_cub4core6detail5shmemE;
	add.s32 	%r2305, %r2304, %r2303;
	ld.shared.u32 	%r3076, [%r2305+2052];
	mov.u32 	%r3077, %r187;
$L__BB2_120:
	@%p891 bra 	$L__BB2_122;
	add.s32 	%r191, %r3079, 1;
	shl.b32 	%r2306, %r3079, 2;
	mov.u32 	%r2307, _ZN6thrust24THRUST_300001_SM_1000_NS8cuda_cub4core6detail5shmemE;
	add.s32 	%r2308, %r2307, %r2306;
	ld.shared.u32 	%r3078, [%r2308+2052];
	mov.u32 	%r3079, %r191;
$L__BB2_122:
	setp.ge.s32 	%p892, %r3077, %r136;
	setp.lt.s32 	%p661, %r3077, %r136;
	setp.ge.s32 	%p662, %r3079, %r138;
	and.pred  	%p893, %p662, %p661;
	or.pred  	%p663, %p892, %p662;
	@%p663 bra 	$L__BB2_124;
	setp.lt.s32 	%p893, %r3076, %r3078;
	setp.lt.s32 	%p892, %r3078, %r3076;
$L__BB2_124:
	add.s32 	%r2309, %r3079, %r3077;
	setp.lt.s32 	%p664, %r2309, %r139;
	xor.pred  	%p665, %p892, %p893;
	selp.b32 	%r2310, 64, 0, %p665;
	selp.b32 	%r2311, %r2310, 0, %p664;
	or.b32  	%r2312, %r186, %r2311;
	selp.b32 	%r2313, 8, 0, %p28;
	selp.b32 	%r2314, 4, 0, %p21;
	selp.u32 	%r2315, 1, 0, %p7;
	selp.b32 	%r2316, 2, 0, %p14;
	or.b32  	%r2317, %r2316, %r2315;
	or.b32  	%r2318, %r2317, %r2314;
	or.b32  	%r2319, %r2318, %r2313;
	selp.b32 	%r2320, 16, 0, %p35;
	or.b32  	%r2321, %r2319, %r2320;
	or.b32  	%r195, %r2312, %r2321;
	mov.u32 	%r3084, %r3076;
	mov.u32 	%r3085, %r3077;
	@%p892 bra 	$L__BB2_126;
	add.s32 	%r3085, %r3077, 1;
	shl.b32 	%r2322, %r3077, 2;
	mov.u32 	%r2323, _ZN6thrust24THRUST_300001_SM_1000_NS8cuda_cub4core6detail5shmemE;
	add.s32 	%r2324, %r2323, %r2322;
	ld.shared.u32 	%r3084, [%r2324+2052];
$L__BB2_126:
	mov.u32 	%r3086, %r3078;
	mov.u32 	%r3087, %r3079;
	@%p893 bra 	$L__BB2_128;
	add.s32 	%r3087, %r3079, 1;
	shl.b32 	%r2325, %r3079, 2;
	mov.u32 	%r2326, _ZN6thrust24THRUST_300001_SM_1000_NS8cuda_cub4core6detail5shmemE;
	add.s32 	%r2327, %r2326, %r2325;
	ld.shared.u32 	%r3086, [%r2327+2052];
$L__BB2_128:
	setp.ge.s32 	%p894, %r3085, %r136;
	setp.lt.s32 	%p666, %r3085, %r136;
	setp.ge.s32 	%p667, %r3087, %r138;
	and.pred  	%p895, %p667, %p666;
	or.pred  	%p668, %p894, %p667;
	@%p668 bra 	$L__BB2_130;
	setp.lt.s32 	%p895, %r3084, %r3086;
	setp.lt.s32 	%p894, %r3086, %r3084;
$L__BB2_130:
	selp.b32 	%r204, %r3084, %r3086, %p895;
	selp.b32 	%r205, %r3085, %r3087, %p895;
	add.s32 	%r2328, %r3087, %r3085;
	setp.lt.s32 	%p669, %r2328, %r139;
	xor.pred  	%p670, %p894, %p895;
	selp.b32 	%r2329, 128, 0, %p670;
	selp.b32 	%r206, %r2329, 0, %p669;
	@%p894 bra 	$L__BB2_132;
	add.s32 	%r207, %r3085, 1;
	shl.b32 	%r2330, %r3085, 2;
	mov.u32 	%r2331, _ZN6thrust24THRUST_300001_SM_1000_NS8cuda_cub4core6detail5shmemE;
	add.s32 	%r2332, %r2331, %r2330;
	ld.shared.u32 	%r3084, [%r2332+2052];
	mov.u32 	%r3085, %r207;
$L__BB2_132:
	@%p895 bra 	$L__BB2_134;
	add.s32 	%r211, %r3087, 1;
	shl.b32 	%r2333, %r3087, 2;
	mov.u32 	%r2334, _ZN6thrust24THRUST_300001_SM_1000_NS8cuda_cub4core6detail5shmemE;
	add.s32 	%r2335, %r2334, %r2333;
	ld.shared.u32 	%r3086, [%r2335+2052];
	mov.u32 	%r3087, %r211;
$L__BB2_134:
	setp.ge.s32 	%p896, %r3085, %r136;
	setp.lt.s32 	%p671, %r3085, %r136;
	setp.ge.s32 	%p672, %r3087, %r138;
	and.pred  	%p897, %p672, %p671;
	or.pred  	%p673, %p896, %p672;
	@%p673 bra 	$L__BB2_136;
	setp.lt.s32 	%p897, %r3084, %r3086;
	setp.lt.s32 	%p896, %r3086, %r3084;
$L__BB2_136:
	add.s32 	%r2336, %r3087, %r3085;
	setp.lt.s32 	%p674, %r2336, %r139;
	xor.pred  	%p675, %p896, %p897;
	selp.b32 	%r2337, 256, 0, %p675;
	selp.b32 	%r2338, %r2337, 0, %p674;
	or.b32  	%r2339, %r206, %r2338;
	or.b32  	%r215, %r2339, %r195;
	mov.u32 	%r3092, %r3084;
	mov.u32 	%r3093, %r3085;
	@%p896 bra 	$L__BB2_138;
	add.s32 	%r3093, %r3085, 1;
	shl.b32 	%r2340, %r3085, 2;
	mov.u32 	%r2341, _ZN6thrust24THRUST_300001_SM_1000_NS8cuda_cub4core6detail5shmemE;
	add.s32 	%r2342, %r2341, %r2340;
	ld.shared.u32 	%r3092, [%r2342+2052];
$L__BB2_138:
	mov.u32 	%r3094, %r3086;
	mov.u32 	%r3095, %r3087;
	@%p897 bra 	$L__BB2_140;
	add.s32 	%r3095, %r3087, 1;
	shl.b32 	%r2343, %r3087, 2;
	mov.u32 	%r2344, _ZN6thrust24THRUST_300001_SM_1000_NS8cuda_cub4core6detail5shmemE;
	add.s32 	%r2345, %r2344, %r2343;
	ld.shared.u32 	%r3094, [%r2345+2052];
$L__BB2_140:
	setp.ge.s32 	%p898, %r3093, %r136;
	setp.lt.s32 	%p676, %r3093, %r136;
	setp.ge.s32 	%p677, %r3095, %r138;
	and.pred  	%p899, %p677, %p676;
	or.pred  	%p678, %p898, %p677;
	@%p678 bra 	$L__BB2_142;
	setp.lt.s32 	%p899, %r3092, %r3094;
	setp.lt.s32 	%p898, %r3094, %r3092;
$L__BB2_142:
	selp.b32 	%r224, %r3092, %r3094, %p899;
	selp.b32 	%r225, %r3093, %r3095, %p899;
	add.s32 	%r2346, %r3095, %r3093;
	setp.lt.s32 	%p679, %r2346, %r139;
	xor.pred  	%p680, %p898, %p899;
	selp.b32 	%r2347, 512, 0, %p680;
	selp.b32 	%r226, %r2347, 0, %p679;
	@%p898 bra 	$L__BB2_144;
	add.s32 	%r227, %r3093, 1;
	shl.b32 	%r2348, %r3093, 2;
	mov.u32 	%r2349, _ZN6thrust24THRUST_300001_SM_1000_NS8cuda_cub4core6detail5shmemE;
	add.s32 	%r2350, %r2349, %r2348;
	ld.shared.u32 	%r3092, [%r2350+2052];
	mov.u32 	%r3093, %r227;
$L__BB2_144:
	@%p899 bra 	$L__BB2_146;
	add.s32 	%r231, %r3095, 1;
	shl.b32 	%r2351, %r3095, 2;
	mov.u32 	%r2352, _ZN6thrust24THRUST_300001_SM_1000_NS8cuda_cub4core6detail5shmemE;
	add.s32 	%r2353, %r2352, %r2351;
	ld.shared.u32 	%r3094, [%r2353+2052];
	mov.u32 	%r3095, %r231;
$L__BB2_146:
	setp.ge.s32 	%p900, %r3093, %r136;
	setp.lt.s32 	%p681, %r3093, %r136;
	setp.ge.s32 	%p682, %r3095, %r138;
	and.pred  	%p901, %p682, %p681;
	or.pred  	%p683, %p900, %p682;
	@%p683 bra 	$L__BB2_148;
	setp.lt.s32 	%p901, %r3092, %r3094;
	setp.lt.s32 	%p900, %r3094, %r3092;
$L__BB2_148:
	add.s32 	%r2354, %r3095, %r3093;
	setp.lt.s32 	%p684, %r2354, %r139;
	xor.pred  	%p685, %p900, %p901;
	selp.b32 	%r2355, 1024, 0, %p685;
	selp.b32 	%r2356, %r2355, 0, %p684;
	or.b32  	%r2357, %r226, %r2356;
	or.b32  	%r235, %r2357, %r215;
	mov.u32 	%r3100, %r3092;
	mov.u32 	%r3101, %r3093;
	@%p900 bra 	$L__BB2_150;
	add.s32 	%r3101, %r3093, 1;
	shl.b32 	%r2358, %r3093, 2;
	mov.u32 	%r2359, _ZN6thrust24THRUST_300001_SM_1000_NS8cuda_cub4core6detail5shmemE;
	add.s32 	%r2360, %r2359, %r2358;
	ld.shared.u32 	%r3100, [%r2360+2052];
$L__BB2_150:
	mov.u32 	%r3102, %r3094;
	mov.u32 	%r3103, %r3095;
	@%p901 bra 	$L__BB2_152;
	add.s32 	%r3103, %r3095, 1;
	shl.b32 	%r2361, %r3095, 2;
	mov.u32 	%r2362, _ZN6thrust24THRUST_300001_SM_1000_NS8cuda_cub4core6detail5shmemE;
	add.s32 	%r2363, %r2362, %r2361;
	ld.shared.u32 	%r3102, [%r2363+2052];
$L__BB2_152:
	setp.ge.s32 	%p902, %r3101, %r136;
	setp.lt.s32 	%p686, %r3101, %r136;
	setp.ge.s32 	%p687, %r3103, %r138;
	and.pred  	%p903, %p687, %p686;
	or.pred  	%p688, %p902, %p687;
	@%p688 bra 	$L__BB2_154;
	setp.lt.s32 	%p903, %r3100, %r3102;
	setp.lt.s32 	%p902, %r3102, %r3100;
$L__BB2_154:
	selp.b32 	%r244, %r3100, %r3102, %p903;
	selp.b32 	%r245, %r3101, %r3103, %p903;
	add.s32 	%r2364, %r3103, %r3101;
	setp.lt.s32 	%p689, %r2364, %r139;
	xor.pred  	%p690, %p902, %p903;
	selp.b32 	%r2365, 2048, 0, %p690;
	selp.b32 	%r246, %r2365, 0, %p689;
	@%p902 bra 	$L__BB2_156;
	add.s32 	%r247, %r3101, 1;
	shl.b32 	%r2366, %r3101, 2;
	mov.u32 	%r2367, _ZN6thrust24THRUST_300001_SM_1000_NS8cuda_cub4core6detail5shmemE;
	add.s32 	%r2368, %r2367, %r2366;
	ld.shared.u32 	%r3100, [%r2368+2052];
	mov.u32 	%r3101, %r247;
$L__BB2_156:
	@%p903 bra 	$L__BB2_158;
	add.s32 	%r251, %r3103, 1;
	shl.b32 	%r2369, %r3103, 2;
	mov.u32 	%r2370, _ZN6thrust24THRUST_300001_SM_1000_NS8cuda_cub4core6detail5shmemE;
	add.s32 	%r2371, %r2370, %r2369;
	ld.shared.u32 	%r3102, [%r2371+2052];
	mov.u32 	%r3103, %r251;
$L__BB2_158:
	setp.ge.s32 	%p904, %r3101, %r136;
	setp.lt.s32 	%p691, %r3101, %r136;
	setp.ge.s32 	%p692, %r3103, %r138;
	and.pred  	%p905, %p692, %p691;
	or.pred  	%p693, %p904, %p692;
	@%p693 bra 	$L__BB2_160;
	setp.lt.s32 	%p905, %r3100, %r3102;
	setp.lt.s32 	%p904, %r3102, %r3100;
$L__BB2_160:
	add.s32 	%r2372, %r3103, %r3101;
	setp.lt.s32 	%p694, %r2372, %r139;
	xor.pred  	%p695, %p904, %p905;
	selp.b32 	%r2373, 4096, 0, %p695;
	selp.b32 	%r2374, %r2373, 0, %p694;
	or.b32  	%r2375, %r246, %r2374;
	or.b32  	%r255, %r2375, %r235;
	mov.u32 	%r3108, %r3100;
	mov.u32 	%r3109, %r3101;
	@%p904 bra 	$L__BB2_162;
	add.s32 	%r3109, %r3101, 1;
	shl.b32 	%r2376, %r3101, 2;
	mov.u32 	%r2377, _ZN6thrust24THRUST_300001_SM_1000_NS8cuda_cub4core6detail5shmemE;
	add.s32 	%r2378, %r2377, %r2376;
	ld.shared.u32 	%r3108, [%r2378+2052];
$L__BB2_162:
	mov.u32 	%r3110, %r3102;
	mov.u32 	%r3111, %r3103;
	@%p905 bra 	$L__BB2_164;
	add.s32 	%r3111, %r3103, 1;
	shl.b32 	%r2379, %r3103, 2;
	mov.u32 	%r2380, _ZN6thrust24THRUST_300001_SM_1000_NS8cuda_cub4core6detail5shmemE;
	add.s32 	%r2381, %r2380, %r2379;
	ld.shared.u32 	%r3110, [%r2381+2052];
$L__BB2_164:
	setp.ge.s32 	%p906, %r3109, %r136;
	setp.lt.s32 	%p696, %r3109, %r136;
	setp.ge.s32 	%p697, %r3111, %r138;
	and.pred  	%p907, %p697, %p696;
	or.pred  	%p698, %p906, %p697;
	@%p698 bra 	$L__BB2_166;
	setp.lt.s32 	%p907, %r3108, %r3110;
	setp.lt.s32 	%p906, %r3110, %r3108;
$L__BB2_166:
	selp.b32 	%r264, %r3108, %r3110, %p907;
	selp.b32 	%r265, %r3109, %r3111, %p907;
	add.s32 	%r2382, %r3111, %r3109;
	setp.lt.s32 	%p699, %r2382, %r139;
	xor.pred  	%p700, %p906, %p907;
	selp.b32 	%r2383, 8192, 0, %p700;
	selp.b32 	%r266, %r2383, 0, %p699;
	@%p906 bra 	$L__BB2_168;
	add.s32 	%r267, %r3109, 1;
	shl.b32 	%r2384, %r3109, 2;
	mov.u32 	%r2385, _ZN6thrust24THRUST_300001_SM_1000_NS8cuda_cub4core6detail5shmemE;
	add.s32 	%r2386, %r2385, %r2384;
	ld.shared.u32 	%r3108, [%r2386+2052];
	mov.u32 	%r3109, %r267;
$L__BB2_168:
	@%p907 bra 	$L__BB2_170;
	add.s32 	%r271, %r3111, 1;
	shl.b32 	%r2387, %r3111, 2;
	mov.u32 	%r2388, _ZN6thrust24THRUST_300001_SM_1000_NS8cuda_cub4core6detail5shmemE;
	add.s32 	%r2389, %r2388, %r2387;
	ld.shared.u32 	%r3110, [%r2389+2052];
	mov.u32 	%r3111, %r271;
$L__BB2_170:
	setp.ge.s32 	%p908, %r3109, %r136;
	setp.lt.s32 	%p701, %r3109, %r136;
	setp.ge.s32 	%p702, %r3111, %r138;
	and.pred  	%p909, %p702, %p701;
	or.pred  	%p703, %p908, %p702;
	@%p703 bra 	$L__BB2_172;
	setp.lt.s32 	%p909, %r3108, %r3110;
	setp.lt.s32 	%p908, %r3110, %r3108;
$L__BB2_172:
	add.s32 	%r2390, %r3111, %r3109;
	setp.lt.s32 	%p704, %r2390, %r139;
	xor.pred  	%p705, %p908, %p909;
	selp.b32 	%r2391, 16384, 0, %p705;
	selp.b32 	%r2392, %r2391, 0, %p704;
	or.b32  	%r2393, %r266, %r2392;
	or.b32  	%r275, %r2393, %r255;
	mov.u32 	%r3116, %r3108;
	mov.u32 	%r3117, %r3109;
	@%p908 bra 	$L__BB2_174;
	add.s32 	%r3117, %r3109, 1;
	shl.b32 	%r2394, %r3109, 2;
	mov.u32 	%r2395, _ZN6thrust24THRUST_300001_SM_1000_NS8cuda_cub4core6detail5shmemE;
	add.s32 	%r2396, %r2395, %r2394;
	ld.shared.u32 	%r3116, [%r2396+2052];
$L__BB2_174:
	mov.u32 	%r3118, %r3110;
	mov.u32 	%r3119, %r3111;
	@%p909 bra 	$L__BB2_176;
	add.s32 	%r3119, %r3111, 1;
	shl.b32 	%r2397, %r3111, 2;
	mov.u32 	%r2398, _ZN6thrust24THRUST_300001_SM_1000_NS8cuda_cub4core6detail5shmemE;
	add.s32 	%r2399, %r2398, %r2397;
	ld.shared.u32 	%r3118, [%r2399+2052];
$L__BB2_176:
	setp.ge.s32 	%p910, %r3117, %r136;
	setp.lt.s32 	%p706, %r3117, %r136;
	setp.ge.s32 	%p707, %r3119, %r138;
	and.pred  	%p911, %p707, %p706;
	or.pred  	%p708, %p910, %p707;
	@%p708 bra 	$L__BB2_178;
	setp.lt.s32 	%p911, %r3116, %r3118;
	setp.lt.s32 	%p910, %r3118, %r3116;
$L__BB2_178:
	selp.b32 	%r284, %r3116, %r3118, %p911;
	selp.b32 	%r285, %r3117, %r3119, %p911;
	add.s32 	%r2400, %r3119, %r3117;
	setp.lt.s32 	%p709, %r2400, %r139;
	xor.pred  	%p710, %p910, %p911;
	selp.b32 	%r2401, 32768, 0, %p710;
	selp.b32 	%r286, %r2401, 0, %p709;
	@%p910 bra 	$L__BB2_180;
	add.s32 	%r287, %r3117, 1;
	shl.b32 	%r2402, %r3117, 2;
	mov.u32 	%r2403, _ZN6thrust24THRUST_300001_SM_1000_NS8cuda_cub4core6detail5shmemE;
	add.s32 	%r2404, %r2403, %r2402;
	ld.shared.u32 	%r3116, [%r2404+2052];
	mov.u32 	%r3117, %r287;
$L__BB2_180:
	@%p911 bra 	$L__BB2_182;
	add.s32 	%r291, %r3119, 1;
	shl.b32 	%r2405, %r3119, 2;
	mov.u32 	%r2406, _ZN6thrust24THRUST_300001_SM_1000_NS8cuda_cub4core6detail5shmemE;
	add.s32 	%r2407, %r2406, %r2405;
	ld.shared.u32 	%r3118, [%r2407+2052];
	mov.u32 	%r3119, %r291;
$L__BB2_182:
	setp.ge.s32 	%p912, %r3117, %r136;
	setp.lt.s32 	%p711, %r3117, %r136;
	setp.ge.s32 	%p712, %r3119, %r138;
	and.pred  	%p913, %p712, %p711;
	or.pred  	%p713, %p912, %p712;
	@%p713 bra 	$L__BB2_184;
	setp.lt.s32 	%p913, %r3116, %r3118;
	setp.lt.s32 	%p912, %r3118, %r3116;
$L__BB2_184:
	add.s32 	%r2408, %r3119, %r3117;
	setp.lt.s32 	%p714, %r2408, %r139;
	xor.pred  	%p715, %p912, %p913;
	selp.b32 	%r2409, 65536, 0, %p715;
	selp.b32 	%r2410, %r2409, 0, %p714;
	or.b32  	%r2411, %r286, %r2410;
	or.b32  	%r295, %r2411, %r275;
	mov.u32 	%r3124, %r3116;
	mov.u32 	%r3125, %r3117;
	@%p912 bra 	$L__BB2_186;
	add.s32 	%r3125, %r3117, 1;
	shl.b32 	%r2412, %r3117, 2;
	mov.u32 	%r2413, _ZN6thrust24THRUST_300001_SM_1000_NS8cuda_cub4core6detail5shmemE;
	add.s32 	%r2414, %r2413, %r2412;
	ld.shared.u32 	%r3124, [%r2414+2052];
$L__BB2_186:
	mov.u32 	%r3126, %r3118;
	mov.u32 	%r3127, %r3119;
	@%p913 bra 	$L__BB2_188;
	add.s32 	%r3127, %r3119, 1;
	shl.b32 	%r2415, %r3119, 2;
	mov.u32 	%r2416, _ZN6thrust24THRUST_300001_SM_1000_NS8cuda_cub4core6detail5shmemE;
	add.s32 	%r2417, %r2416, %r2415;
	ld.shared.u32 	%r3126, [%r2417+2052];
$L__BB2_188:
	setp.ge.s32 	%p914, %r3125, %r136;
	setp.lt.s32 	%p716, %r3125, %r136;
	setp.ge.s32 	%p717, %r3127, %r138;
	and.pred  	%p915, %p717, %p716;
	or.pred  	%p718, %p914, %p717;
	@%p718 bra 	$L__BB2_190;
	setp.lt.s32 	%p915, %r3124, %r3126;
	setp.lt.s32 	%p914, %r3126, %r3124;
$L__BB2_190:
	selp.b32 	%r304, %r3124, %r3126, %p915;
	selp.b32 	%r305, %r3125, %r3127, %p915;
	add.s32 	%r2418, %r3127, %r3125;
	setp.lt.s32 	%p719, %r2418, %r139;
	xor.pred  	%p720, %p914, %p915;
	selp.b32 	%r2419, 131072, 0, %p720;
	selp.b32 	%r306, %r2419, 0, %p719;
	@%p914 bra 	$L__BB2_192;
	add.s32 	%r307, %r3125, 1;
	shl.b32 	%r2420, %r3125, 2;
	mov.u32 	%r2421, _ZN6thrust24THRUST_300001_SM_1000_NS8cuda_cub4core6detail5shmemE;
	add.s32 	%r2422, %r2421, %r2420;
	ld.shared.u32 	%r3124, [%r2422+2052];
	mov.u32 	%r3125, %r307;
$L__BB2_192:
	@%p915 bra 	$L__BB2_194;
	add.s32 	%r311, %r3127, 1;
	shl.b32 	%r2423, %r3127, 2;
	mov.u32 	%r2424, _ZN6thrust24THRUST_300001_SM_1000_NS8cuda_cub4core6detail5shmemE;
	add.s32 	%r2425, %r2424, %r2423;
	ld.shared.u32 	%r3126, [%r2425+2052];
	mov.u32 	%r3127, %r311;
$L__BB2_194:
	setp.ge.s32 	%p916, %r3125, %r136;
	setp.lt.s32 	%p721, %r3125, %r136;
	setp.ge.s32 	%p722, %r3127, %r138;
	and.pred  	%p917, %p722, %p721;
	or.pred  	%p723, %p916, %p722;
	@%p723 bra 	$L__BB2_196;
	setp.lt.s32 	%p917, %r3124, %r3126;
	setp.lt.s32 	%p916, %r3126, %r3124;
$L__BB2_196:
	selp.b32 	%r315, %r3124, %r3126, %p917;
	selp.b32 	%r316, %r3125, %r3127, %p917;
	add.s32 	%r2426, %r3127, %r3125;
	setp.lt.s32 	%p724, %r2426, %r139;
	xor.pred  	%p725, %p916, %p917;
	selp.b32 	%r2427, 262144, 0, %p725;
	selp.b32 	%r2428, %r2427, 0, %p724;
	or.b32  	%r2429, %r306, %r2428;
	or.b32  	%r317, %r2429, %r295;
	bar.sync 	0;
	popc.b32 	%r318, %r317;
	mov.u32 	%r2430, %ctaid.x;
	setp.ne.s32 	%p726, %r2430, 0;
	@%p726 bra 	$L__BB2_201;
	// begin inline asm
	mov.u32 %r2631, %laneid;
	// end inline asm
	mov.b32 	%r2634, 1;
	mov.b32 	%r2659, 0;
	mov.b32 	%r2661, -1;
	// begin inline asm
	{  .reg .s32 r0;  .reg .pred p;  shfl.sync.up.b32 r0|p, %r318, %r2634, %r2659, %r2661;  @p add.s32 r0, r0, %r318;  mov.s32 %r2632, r0;}
	// end inline asm
	mov.b32 	%r2640, 2;
	// begin inline asm
	{  .reg .s32 r0;  .reg .pred p;  shfl.sync.up.b32 r0|p, %r2632, %r2640, %r2659, %r2661;  @p add.s32 r0, r0, %r2632;  mov.s32 %r2638, r0;}
	// end inline asm
	mov.b32 	%r2646, 4;
	// begin inline asm
	{  .reg .s32 r0;  .reg .pred p;  shfl.sync.up.b32 r0|p, %r2638, %r2646, %r2659, %r2661;  @p add.s32 r0, r0, %r2638;  mov.s32 %r2644, r0;}
	// end inline asm
	mov.b32 	%r2652, 8;
	// begin inline asm
	{  .reg .s32 r0;  .reg .pred p;  shfl.sync.up.b32 r0|p, %r2644, %r2652, %r2659, %r2661;  @p add.s32 r0, r0, %r2644;  mov.s32 %r2650, r0;}
	// end inline asm
	mov.b32 	%r2658, 16;
	// begin inline asm
	{  .reg .s32 r0;  .reg .pred p;  shfl.sync.up.b32 r0|p, %r2650, %r2658, %r2659, %r2661;  @p add.s32 r0, r0, %r2650;  mov.s32 %r2656, r0;}
	// end inline asm
	setp.ne.s32 	%p775, %r2631, 31;
	@%p775 bra 	$L__BB2_199;
	mov.u32 	%r2662, %tid.x;
	shr.u32 	%r2663, %r2662, 3;
	and.b32  	%r2664, %r2663, 124;
	mov.u32 	%r2665, _ZN6thrust24THRUST_300001_SM_1000_NS8cuda_cub4core6detail5shmemE;
	add.s32 	%r2666, %r2665, %r2664;
	st.shared.u32 	[%r2666], %r2656;
$L__BB2_199:
	mov.u32 	%r2668, %tid.x;
	setp.ne.s32 	%p776, %r2668, 0;
	bar.sync 	0;
	ld.shared.v4.u32 	{%r2669, %r2670, %r2671, %r2672}, [_ZN6thrust24THRUST_300001_SM_1000_NS8cuda_cub4core6detail5shmemE];
	shr.u32 	%r2673, %r2668, 5;
	add.s32 	%r2674, %r2670, %r2669;
	setp.eq.s32 	%p777, %r2673, 2;
	selp.b32 	%r2675, %r2674, %r2669, %p777;
	add.s32 	%r2676, %r2674, %r2671;
	setp.eq.s32 	%p778, %r2673, 3;
	selp.b32 	%r2677, %r2676, %r2675, %p778;
	add.s32 	%r2678, %r2676, %r2672;
	setp.eq.s32 	%p779, %r2673, 4;
	selp.b32 	%r2679, %r2678, %r2677, %p779;
	ld.shared.v4.u32 	{%r2680, %r2681, %r2682, %r2683}, [_ZN6thrust24THRUST_300001_SM_1000_NS8cuda_cub4core6detail5shmemE+16];
	add.s32 	%r2684, %r2678, %r2680;
	setp.eq.s32 	%p780, %r2673, 5;
	selp.b32 	%r2685, %r2684, %r2679, %p780;
	add.s32 	%r2686, %r2684, %r2681;
	setp.eq.s32 	%p781, %r2673, 6;
	selp.b32 	%r2687, %r2686, %r2685, %p781;
	add.s32 	%r2688, %r2686, %r2682;
	setp.eq.s32 	%p782, %r2673, 7;
	selp.b32 	%r2689, %r2688, %r2687, %p782;
	add.s32 	%r2690, %r2688, %r2683;
	setp.eq.s32 	%p783, %r2673, 8;
	selp.b32 	%r2691, %r2690, %r2689, %p783;
	ld.shared.v4.u32 	{%r2692, %r2693, %r2694, %r2695}, [_ZN6thrust24THRUST_300001_SM_1000_NS8cuda_cub4core6detail5shmemE+32];
	add.s32 	%r2696, %r2690, %r2692;
	setp.eq.s32 	%p784, %r2673, 9;
	selp.b32 	%r2697, %r2696, %r2691, %p784;
	add.s32 	%r2698, %r2696, %r2693;
	setp.eq.s32 	%p785, %r2673, 10;
	selp.b32 	%r2699, %r2698, %r2697, %p785;
	add.s32 	%r2700, %r2698, %r2694;
	setp.eq.s32 	%p786, %r2673, 11;
	selp.b32 	%r2701, %r2700, %r2699, %p786;
	add.s32 	%r2702, %r2700, %r2695;
	setp.eq.s32 	%p787, %r2673, 12;
	selp.b32 	%r2703, %r2702, %r2701, %p787;
	ld.shared.v4.u32 	{%r2704, %r2705, %r2706, %r2707}, [_ZN6thrust24THRUST_300001_SM_1000_NS8cuda_cub4core6detail5shmemE+48];
	add.s32 	%r2708, %r2702, %r2704;
	setp.eq.s32 	%p788, %r2673, 13;
	selp.b32 	%r2709, %r2708, %r2703, %p788;
	add.s32 	%r2710, %r2708, %r2705;
	setp.eq.s32 	%p789, %r2673, 14;
	selp.b32 	%r2711, %r2710, %r2709, %p789;
	add.s32 	%r2712, %r2710, %r2706;
	setp.eq.s32 	%p790, %r2673, 15;
	selp.b32 	%r2713, %r2712, %r2711, %p790;
	add.s32 	%r3137, %r2712, %r2707;
	setp.lt.u32 	%p791, %r2668, 32;
	selp.b32 	%r2714, 0, %r2713, %p791;
	setp.eq.s32 	%p792, %r2631, 0;
	sub.s32 	%r2715, %r2656, %r318;
	selp.b32 	%r2716, 0, %r2715, %p792;
	add.s32 	%r3135, %r2714, %r2716;
	mov.b32 	%r3139, 0;
	@%p776 bra 	$L__BB2_231;
	add.s64 	%rd121, %rd2, 256;
	mov.b32 	%r2717, 101;
	// begin inline asm
	st.relaxed.gpu.v2.u32 [%rd121], {%r2717, %r3137};
	// end inline asm
	bra.uni 	$L__BB2_231;
$L__BB2_201:
	// begin inline asm
	mov.u32 %r2431, %laneid;
	// end inline asm
	mov.b32 	%r2434, 1;
	mov.b32 	%r2459, 0;
	mov.b32 	%r2461, -1;
	// begin inline asm
	{  .reg .s32 r0;  .reg .pred p;  shfl.sync.up.b32 r0|p, %r318, %r2434, %r2459, %r2461;  @p add.s32 r0, r0, %r318;  mov.s32 %r2432, r0;}
	// end inline asm
	mov.b32 	%r2440, 2;
	// begin inline asm
	{  .reg .s32 r0;  .reg .pred p;  shfl.sync.up.b32 r0|p, %r2432, %r2440, %r2459, %r2461;  @p add.s32 r0, r0, %r2432;  mov.s32 %r2438, r0;}
	// end inline asm
	mov.b32 	%r2446, 4;
	// begin inline asm
	{  .reg .s32 r0;  .reg .pred p;  shfl.sync.up.b32 r0|p, %r2438, %r2446, %r2459, %r2461;  @p add.s32 r0, r0, %r2438;  mov.s32 %r2444, r0;}
	// end inline asm
	mov.b32 	%r2452, 8;
	// begin inline asm
	{  .reg .s32 r0;  .reg .pred p;  shfl.sync.up.b32 r0|p, %r2444, %r2452, %r2459, %r2461;  @p add.s32 r0, r0, %r2444;  mov.s32 %r2450, r0;}
	// end inline asm
	mov.b32 	%r2458, 16;
	// begin inline asm
	{  .reg .s32 r0;  .reg .pred p;  shfl.sync.up.b32 r0|p, %r2450, %r2458, %r2459, %r2461;  @p add.s32 r0, r0, %r2450;  mov.s32 %r2456, r0;}
	// end inline asm
	setp.ne.s32 	%p727, %r2431, 31;
	@%p727 bra 	$L__BB2_203;
	mov.u32 	%r2462, %tid.x;
	shr.u32 	%r2463, %r2462, 3;
	and.b32  	%r2464, %r2463, 124;
	mov.u32 	%r2465, _ZN6thrust24THRUST_300001_SM_1000_NS8cuda_cub4core6detail5shmemE;
	add.s32 	%r2466, %r2465, %r2464;
	st.shared.u32 	[%r2466], %r2456;
$L__BB2_203:
	sub.s32 	%r2467, %r2456, %r318;
	bar.sync 	0;
	ld.shared.v4.u32 	{%r2468, %r2469, %r2470, %r2471}, [_ZN6thrust24THRUST_300001_SM_1000_NS8cuda_cub4core6detail5shmemE];
	mov.u32 	%r2472, %tid.x;
	shr.u32 	%r2473, %r2472, 5;
	add.s32 	%r2474, %r2469, %r2468;
	setp.eq.s32 	%p728, %r2473, 2;
	selp.b32 	%r2475, %r2474, %r2468, %p728;
	add.s32 	%r2476, %r2474, %r2470;
	setp.eq.s32 	%p729, %r2473, 3;
	selp.b32 	%r2477, %r2476, %r2475, %p729;
	add.s32 	%r2478, %r2476, %r2471;
	setp.eq.s32 	%p730, %r2473, 4;
	selp.b32 	%r2479, %r2478, %r2477, %p730;
	ld.shared.v4.u32 	{%r2480, %r2481, %r2482, %r2483}, [_ZN6thrust24THRUST_300001_SM_1000_NS8cuda_cub4core6detail5shmemE+16];
	add.s32 	%r2484, %r2478, %r2480;
	setp.eq.s32 	%p731, %r2473, 5;
	selp.b32 	%r2485, %r2484, %r2479, %p731;
	add.s32 	%r2486, %r2484, %r2481;
	setp.eq.s32 	%p732, %r2473, 6;
	selp.b32 	%r2487, %r2486, %r2485, %p732;
	add.s32 	%r2488, %r2486, %r2482;
	setp.eq.s32 	%p733, %r2473, 7;
	selp.b32 	%r2489, %r2488, %r2487, %p733;
	add.s32 	%r2490, %r2488, %r2483;
	setp.eq.s32 	%p734, %r2473, 8;
	selp.b32 	%r2491, %r2490, %r2489, %p734;
	ld.shared.v4.u32 	{%r2492, %r2493, %r2494, %r2495}, [_ZN6thrust24THRUST_300001_SM_1000_NS8cuda_cub4core6detail5shmemE+32];
	add.s32 	%r2496, %r2490, %r2492;
	setp.eq.s32 	%p735, %r2473, 9;
	selp.b32 	%r2497, %r2496, %r2491, %p735;
	add.s32 	%r2498, %r2496, %r2493;
	setp.eq.s32 	%p736, %r2473, 10;
	selp.b32 	%r2499, %r2498, %r2497, %p736;
	add.s32 	%r2500, %r2498, %r2494;
	setp.eq.s32 	%p737, %r2473, 11;
	selp.b32 	%r2501, %r2500, %r2499, %p737;
	add.s32 	%r2502, %r2500, %r2495;
	setp.eq.s32 	%p738, %r2473, 12;
	selp.b32 	%r2503, %r2502, %r2501, %p738;
	ld.shared.v4.u32 	{%r2504, %r2505, %r2506, %r2507}, [_ZN6thrust24THRUST_300001_SM_1000_NS8cuda_cub4core6detail5shmemE+48];
	add.s32 	%r2508, %r2502, %r2504;
	setp.eq.s32 	%p739, %r2473, 13;
	selp.b32 	%r2509, %r2508, %r2503, %p739;
	add.s32 	%r2510, %r2508, %r2505;
	setp.eq.s32 	%p740, %r2473, 14;
	selp.b32 	%r2511, %r2510, %r2509, %p740;
	add.s32 	%r2512, %r2510, %r2506;
	setp.eq.s32 	%p741, %r2473, 15;
	selp.b32 	%r2513, %r2512, %r2511, %p741;
	add.s32 	%r325, %r2512, %r2507;
	setp.gt.u32 	%p742, %r2472, 31;
	setp.lt.u32 	%p743, %r2472, 32;
	setp.eq.s32 	%p744, %r2431, 0;
	selp.b32 	%r2514, 0, %r2467, %p744;
	add.s32 	%r3135, %r2513, %r2514;
	selp.b32 	%r327, %r2467, %r3135, %p743;
	@%p742 bra 	$L__BB2_228;
	mov.u32 	%r2515, %tid.x;
	setp.ne.s32 	%p745, %r2515, 0;
	mov.u32 	%r2516, %ctaid.x;
	mul.wide.u32 	%rd104, %r2516, 8;
	add.s64 	%rd13, %rd2, %rd104;
	@%p745 bra 	$L__BB2_206;
	st.shared.u32 	[_ZN6thrust24THRUST_300001_SM_1000_NS8cuda_cub4core6detail5shmemE+108], %r325;
	add.s64 	%rd105, %rd13, 256;
	mov.b32 	%r2517, 100;
	// begin inline asm
	st.relaxed.gpu.v2.u32 [%rd105], {%r2517, %r325};
	// end inline asm
$L__BB2_206:
	mov.u32 	%r2519, %nctaid.x;
	setp.gt.u32 	%p746, %r2519, 499;
	@%p746 bra 	$L__BB2_208;
	membar.cta;
	bra.uni 	$L__BB2_209;
$L__BB2_208:
	mov.b32 	%r2520, 450;
	// begin inline asm
	nanosleep.u32 %r2520;
	// end inline asm
$L__BB2_209:
	mov.u32 	%r2523, %tid.x;
	mul.wide.u32 	%rd107, %r2523, 8;
	xor.b64  	%rd108, %rd107, -8;
	add.s64 	%rd109, %rd13, %rd108;
	add.s64 	%rd106, %rd109, 256;
	// begin inline asm
	ld.relaxed.gpu.v2.u32 {%r3133, %r3129}, [%rd106];
	// end inline asm
	mov.u32 	%r2626, %nctaid.x;
$L__BB2_210:
	setp.eq.s32 	%p747, %r3133, 99;
	mov.b32 	%r2524, -1;
	vote.sync.any.pred 	%p748, %p747, %r2524;
	not.pred 	%p749, %p748;
	@%p749 bra 	$L__BB2_215;
	setp.gt.u32 	%p774, %r2626, 499;
	@%p774 bra 	$L__BB2_213;
	membar.cta;
	bra.uni 	$L__BB2_214;
$L__BB2_213:
	mov.b32 	%r2627, 350;
	// begin inline asm
	nanosleep.u32 %r2627;
	// end inline asm
$L__BB2_214:
	// begin inline asm
	ld.relaxed.gpu.v2.u32 {%r3133, %r3129}, [%rd106];
	// end inline asm
	bra.uni 	$L__BB2_210;
$L__BB2_215:
	setp.eq.s32 	%p750, %r3133, 101;
	mov.b32 	%r2551, -1;
	vote.sync.ballot.b32 	%r2552, %p750, %r2551;
	// begin inline asm
	mov.u32 %r2526, %lanemask_ge;
	// end inline asm
	and.b32  	%r2553, %r2552, %r2526;
	or.b32  	%r2554, %r2553, -2147483648;
	add.s32 	%r2555, %r2554, -1;
	not.b32 	%r2556, %r2554;
	and.b32  	%r2557, %r2556, %r2555;
	popc.b32 	%r2530, %r2557;
	mov.b32 	%r2529, 1;
	// begin inline asm
	shfl.sync.down.b32 %r2527, %r3129, %r2529, %r2530, %r2551;
	// end inline asm
	setp.lt.s32 	%p752, %r2431, %r2530;
	selp.b32 	%r2558, %r2527, 0, %p752;
	add.s32 	%r2533, %r2558, %r3129;
	mov.b32 	%r2534, 2;
	// begin inline asm
	shfl.sync.down.b32 %r2532, %r2533, %r2534, %r2530, %r2551;
	// end inline asm
	add.s32 	%r2559, %r2431, 2;
	setp.gt.s32 	%p753, %r2559, %r2530;
	selp.b32 	%r2560, 0, %r2532, %p753;
	add.s32 	%r2538, %r2533, %r2560;
	mov.b32 	%r2539, 4;
	// begin inline asm
	shfl.sync.down.b32 %r2537, %r2538, %r2539, %r2530, %r2551;
	// end inline asm
	add.s32 	%r2561, %r2431, 4;
	setp.gt.s32 	%p754, %r2561, %r2530;
	selp.b32 	%r2562, 0, %r2537, %p754;
	add.s32 	%r2543, %r2538, %r2562;
	mov.b32 	%r2544, 8;
	// begin inline asm
	shfl.sync.down.b32 %r2542, %r2543, %r2544, %r2530, %r2551;
	// end inline asm
	add.s32 	%r2563, %r2431, 8;
	setp.gt.s32 	%p755, %r2563, %r2530;
	selp.b32 	%r2564, 0, %r2542, %p755;
	add.s32 	%r2548, %r2543, %r2564;
	mov.b32 	%r2549, 16;
	// begin inline asm
	shfl.sync.down.b32 %r2547, %r2548, %r2549, %r2530, %r2551;
	// end inline asm
	add.s32 	%r2565, %r2431, 16;
	setp.gt.s32 	%p756, %r2565, %r2530;
	selp.b32 	%r2566, 0, %r2547, %p756;
	add.s32 	%r3131, %r2548, %r2566;
	mov.u32 	%r2567, %tid.x;
	not.b32 	%r2568, %r2567;
	mov.u32 	%r2569, %ctaid.x;
	add.s32 	%r3132, %r2569, %r2568;
	add.s64 	%rd14, %rd2, 256;
$L__BB2_216:
	setp.ne.s32 	%p757, %r3133, 101;
	mov.b32 	%r2570, -1;
	vote.sync.all.pred 	%p758, %p757, %r2570;
	not.pred 	%p759, %p758;
	@%p759 bra 	$L__BB2_224;
	mul.wide.s32 	%rd112, %r3132, 8;
	add.s64 	%rd113, %rd14, %rd112;
	add.s64 	%rd111, %rd113, -256;
	// begin inline asm
	ld.relaxed.gpu.v2.u32 {%r3133, %r3134}, [%rd111];
	// end inline asm
$L__BB2_218:
	setp.eq.s32 	%p763, %r3133, 99;
	mov.b32 	%r2579, -1;
	vote.sync.any.pred 	%p764, %p763, %r2579;
	not.pred 	%p765, %p764;
	@%p765 bra 	$L__BB2_223;
	mov.u32 	%r2622, %nctaid.x;
	setp.gt.u32 	%p773, %r2622, 499;
	@%p773 bra 	$L__BB2_221;
	membar.cta;
	bra.uni 	$L__BB2_222;
$L__BB2_221:
	mov.b32 	%r2623, 350;
	// begin inline asm
	nanosleep.u32 %r2623;
	// end inline asm
$L__BB2_222:
	// begin inline asm
	ld.relaxed.gpu.v2.u32 {%r3133, %r3134}, [%rd111];
	// end inline asm
	bra.uni 	$L__BB2_218;
$L__BB2_223:
	setp.eq.s32 	%p766, %r3133, 101;
	mov.b32 	%r2605, -1;
	vote.sync.ballot.b32 	%r2606, %p766, %r2605;
	and.b32  	%r2607, %r2606, %r2526;
	or.b32  	%r2608, %r2607, -2147483648;
	add.s32 	%r2609, %r2608, -1;
	not.b32 	%r2610, %r2608;
	and.b32  	%r2611, %r2610, %r2609;
	popc.b32 	%r2584, %r2611;
	mov.b32 	%r2583, 1;
	// begin inline asm
	shfl.sync.down.b32 %r2581, %r3134, %r2583, %r2584, %r2605;
	// end inline asm
	setp.lt.s32 	%p768, %r2431, %r2584;
	selp.b32 	%r2612, %r2581, 0, %p768;
	add.s32 	%r2587, %r2612, %r3134;
	mov.b32 	%r2588, 2;
	// begin inline asm
	shfl.sync.down.b32 %r2586, %r2587, %r2588, %r2584, %r2605;
	// end inline asm
	add.s32 	%r2613, %r2431, 2;
	setp.gt.s32 	%p769, %r2613, %r2584;
	selp.b32 	%r2614, 0, %r2586, %p769;
	add.s32 	%r2592, %r2587, %r2614;
	mov.b32 	%r2593, 4;
	// begin inline asm
	shfl.sync.down.b32 %r2591, %r2592, %r2593, %r2584, %r2605;
	// end inline asm
	add.s32 	%r2615, %r2431, 4;
	setp.gt.s32 	%p770, %r2615, %r2584;
	selp.b32 	%r2616, 0, %r2591, %p770;
	add.s32 	%r2597, %r2592, %r2616;
	mov.b32 	%r2598, 8;
	// begin inline asm
	shfl.sync.down.b32 %r2596, %r2597, %r2598, %r2584, %r2605;
	// end inline asm
	add.s32 	%r2617, %r2431, 8;
	setp.gt.s32 	%p771, %r2617, %r2584;
	selp.b32 	%r2618, 0, %r2596, %p771;
	add.s32 	%r2602, %r2597, %r2618;
	mov.b32 	%r2603, 16;
	// begin inline asm
	shfl.sync.down.b32 %r2601, %r2602, %r2603, %r2584, %r2605;
	// end inline asm
	add.s32 	%r2619, %r2431, 16;
	setp.gt.s32 	%p772, %r2619, %r2584;
	selp.b32 	%r2620, 0, %r2601, %p772;
	add.s32 	%r2621, %r2620, %r3131;
	add.s32 	%r3131, %r2621, %r2602;
	add.s32 	%r3132, %r3132, -32;
	bra.uni 	$L__BB2_216;
$L__BB2_224:
	mov.u32 	%r2572, %tid.x;
	setp.ne.s32 	%p760, %r2572, 0;
	@%p760 bra 	$L__BB2_226;
	add.s32 	%r2574, %r3131, %r325;
	add.s64 	%rd110, %rd13, 256;
	mov.b32 	%r2573, 101;
	// begin inline asm
	st.relaxed.gpu.v2.u32 [%rd110], {%r2573, %r2574};
	// end inline asm
	st.shared.u32 	[_ZN6thrust24THRUST_300001_SM_1000_NS8cuda_cub4core6detail5shmemE+100], %r3131;
	st.shared.u32 	[_ZN6thrust24THRUST_300001_SM_1000_NS8cuda_cub4core6detail5shmemE+104], %r2574;
$L__BB2_226:
	setp.ne.s32 	%p761, %r2431, 0;
	mov.u32 	%r3135, %r327;
	@%p761 bra 	$L__BB2_228;
	st.shared.u32 	[_ZN6thrust24THRUST_300001_SM_1000_NS8cuda_cub4core6detail5shmemE+80], %r3131;
	mov.u32 	%r3135, %r3131;
$L__BB2_228:
	mov.u32 	%r2575, %tid.x;
	setp.eq.s32 	%p762, %r2575, 0;
	bar.sync 	0;
	@%p762 bra 	$L__BB2_230;
	ld.shared.u32 	%r2576, [_ZN6thrust24THRUST_300001_SM_1000_NS8cuda_cub4core6detail5shmemE+80];
	add.s32 	%r3135, %r2576, %r3135;
$L__BB2_230:
	ld.shared.u32 	%r3137, [_ZN6thrust24THRUST_300001_SM_1000_NS8cuda_cub4core6detail5shmemE+108];
	ld.shared.u32 	%r3139, [_ZN6thrust24THRUST_300001_SM_1000_NS8cuda_cub4core6detail5shmemE+100];
$L__BB2_231:
	bar.sync 	0;
	sub.s32 	%r3204, %r3135, %r3139;
	not.pred 	%p793, %p7;
	mov.u32 	%r3141, %r3204;
	@%p793 bra 	$L__BB2_233;
	add.s32 	%r3141, %r3204, 1;
	selp.b32 	%r2720, %r143, %r141, %p881;
	shl.b32 	%r2721, %r3204, 2;
	mov.u32 	%r2722, _ZN6thrust24THRUST_300001_SM_1000_NS8cuda_cub4core6detail5shmemE;
	add.s32 	%r2723, %r2722, %r2721;
	st.shared.u32 	[%r2723+2048], %r2720;
$L__BB2_233:
	not.pred 	%p794, %p14;
	@%p794 bra 	$L__BB2_235;
	add.s32 	%r363, %r3141, 1;
	shl.b32 	%r2724, %r3141, 2;
	mov.u32 	%r2725, _ZN6thrust24THRUST_300001_SM_1000_NS8cuda_cub4core6detail5shmemE;
	add.s32 	%r2726, %r2725, %r2724;
	selp.b32 	%r2727, %r3056, %r3058, %p883;
	st.shared.u32 	[%r2726+2048], %r2727;
	mov.u32 	%r3141, %r363;
$L__BB2_235:
	not.pred 	%p795, %p21;
	@%p795 bra 	$L__BB2_237;
	add.s32 	%r365, %r3141, 1;
	shl.b32 	%r2728, %r3141, 2;
	mov.u32 	%r2729, _ZN6thrust24THRUST_300001_SM_1000_NS8cuda_cub4core6detail5shmemE;
	add.s32 	%r2730, %r2729, %r2728;
	selp.b32 	%r2731, %r3060, %r3062, %p885;
	st.shared.u32 	[%r2730+2048], %r2731;
	mov.u32 	%r3141, %r365;
$L__BB2_237:
	not.pred 	%p796, %p28;
	@%p796 bra 	$L__BB2_239;
	add.s32 	%r367, %r3141, 1;
	shl.b32 	%r2732, %r3141, 2;
	mov.u32 	%r2733, _ZN6thrust24THRUST_300001_SM_1000_NS8cuda_cub4core6detail5shmemE;
	add.s32 	%r2734, %r2733, %r2732;
	selp.b32 	%r2735, %r3064, %r3066, %p887;
	st.shared.u32 	[%r2734+2048], %r2735;
	mov.u32 	%r3141, %r367;
$L__BB2_239:
	not.pred 	%p797, %p35;
	@%p797 bra 	$L__BB2_241;
	add.s32 	%r369, %r3141, 1;
	shl.b32 	%r2736, %r3141, 2;
	mov.u32 	%r2737, _ZN6thrust24THRUST_300001_SM_1000_NS8cuda_cub4core6detail5shmemE;
	add.s32 	%r2738, %r2737, %r2736;
	selp.b32 	%r2739, %r3068, %r3070, %p889;
	st.shared.u32 	[%r2738+2048], %r2739;
	mov.u32 	%r3141, %r369;
$L__BB2_241:
	and.b32  	%r371, %r195, 32;
	setp.eq.s32 	%p798, %r371, 0;
	@%p798 bra 	$L__BB2_243;
	add.s32 	%r372, %r3141, 1;
	shl.b32 	%r2740, %r3141, 2;
	mov.u32 	%r2741, _ZN6thrust24THRUST_300001_SM_1000_NS8cuda_cub4core6detail5shmemE;
	add.s32 	%r2742, %r2741, %r2740;
	st.shared.u32 	[%r2742+2048], %r184;
	mov.u32 	%r3141, %r372;
$L__BB2_243:
	and.b32  	%r374, %r195, 64;
	setp.eq.s32 	%p799, %r374, 0;
	@%p799 bra 	$L__BB2_245;
	add.s32 	%r375, %r3141, 1;
	shl.b32 	%r2743, %r3141, 2;
	mov.u32 	%r2744, _ZN6thrust24THRUST_300001_SM_1000_NS8cuda_cub4core6detail5shmemE;
	add.s32 	%r2745, %r2744, %r2743;
	selp.b32 	%r2746, %r3076, %r3078, %p893;
	st.shared.u32 	[%r2745+2048], %r2746;
	mov.u32 	%r3141, %r375;
$L__BB2_245:
	and.b32  	%r377, %r215, 128;
	setp.eq.s32 	%p800, %r377, 0;
	@%p800 bra 	$L__BB2_247;
	add.s32 	%r378, %r3141, 1;
	shl.b32 	%r2747, %r3141, 2;
	mov.u32 	%r2748, _ZN6thrust24THRUST_300001_SM_1000_NS8cuda_cub4core6detail5shmemE;
	add.s32 	%r2749, %r2748, %r2747;
	st.shared.u32 	[%r2749+2048], %r204;
	mov.u32 	%r3141, %r378;
$L__BB2_247:
	and.b32  	%r380, %r215, 256;
	setp.eq.s32 	%p801, %r380, 0;
	@%p801 bra 	$L__BB2_249;
	add.s32 	%r381, %r3141, 1;
	shl.b32 	%r2750, %r3141, 2;
	mov.u32 	%r2751, _ZN6thrust24THRUST_300001_SM_1000_NS8cuda_cub4core6detail5shmemE;
	add.s32 	%r2752, %r2751, %r2750;
	selp.b32 	%r2753, %r3084, %r3086, %p897;
	st.shared.u32 	[%r2752+2048], %r2753;
	mov.u32 	%r3141, %r381;
$L__BB2_249:
	and.b32  	%r383, %r235, 512;
	setp.eq.s32 	%p802, %r383, 0;
	@%p802 bra 	$L__BB2_251;
	add.s32 	%r384, %r3141, 1;
	shl.b32 	%r2754, %r3141, 2;
	mov.u32 	%r2755, _ZN6thrust24THRUST_300001_SM_1000_NS8cuda_cub4core6detail5shmemE;
	add.s32 	%r2756, %r2755, %r2754;
	st.shared.u32 	[%r2756+2048], %r224;
	mov.u32 	%r3141, %r384;
$L__BB2_251:
	and.b32  	%r386, %r235, 1024;
	setp.eq.s32 	%p803, %r386, 0;
	@%p803 bra 	$L__BB2_253;
	add.s32 	%r387, %r3141, 1;
	shl.b32 	%r2757, %r3141, 2;
	mov.u32 	%r2758, _ZN6thrust24THRUST_300001_SM_1000_NS8cuda_cub4core6detail5shmemE;
	add.s32 	%r2759, %r2758, %r2757;
	selp.b32 	%r2760, %r3092, %r3094, %p901;
	st.shared.u32 	[%r2759+2048], %r2760;
	mov.u32 	%r3141, %r387;
$L__BB2_253:
	and.b32  	%r389, %r255, 2048;
	setp.eq.s32 	%p804, %r389, 0;
	@%p804 bra 	$L__BB2_255;
	add.s32 	%r390, %r3141, 1;
	shl.b32 	%r2761, %r3141, 2;
	mov.u32 	%r2762, _ZN6thrust24THRUST_300001_SM_1000_NS8cuda_cub4core6detail5shmemE;
	add.s32 	%r2763, %r2762, %r2761;
	st.shared.u32 	[%r2763+2048], %r244;
	mov.u32 	%r3141, %r390;
$L__BB2_255:
	and.b32  	%r392, %r255, 4096;
	setp.eq.s32 	%p805, %r392, 0;
	@%p805 bra 	$L__BB2_257;
	add.s32 	%r393, %r3141, 1;
	shl.b32 	%r2764, %r3141, 2;
	mov.u32 	%r2765, _ZN6thrust24THRUST_300001_SM_1000_NS8cuda_cub4core6detail5shmemE;
	add.s32 	%r2766, %r2765, %r2764;
	selp.b32 	%r2767, %r3100, %r3102, %p905;
	st.shared.u32 	[%r2766+2048], %r2767;
	mov.u32 	%r3141, %r393;
$L__BB2_257:
	and.b32  	%r395, %r275, 8192;
	setp.eq.s32 	%p806, %r395, 0;
	@%p806 bra 	$L__BB2_259;
	add.s32 	%r396, %r3141, 1;
	shl.b32 	%r2768, %r3141, 2;
	mov.u32 	%r2769, _ZN6thrust24THRUST_300001_SM_1000_NS8cuda_cub4core6detail5shmemE;
	add.s32 	%r2770, %r2769, %r2768;
	st.shared.u32 	[%r2770+2048], %r264;
	mov.u32 	%r3141, %r396;
$L__BB2_259:
	and.b32  	%r398, %r275, 16384;
	setp.eq.s32 	%p807, %r398, 0;
	@%p807 bra 	$L__BB2_261;
	add.s32 	%r399, %r3141, 1;
	shl.b32 	%r2771, %r3141, 2;
	mov.u32 	%r2772, _ZN6thrust24THRUST_300001_SM_1000_NS8cuda_cub4core6detail5shmemE;
	add.s32 	%r2773, %r2772, %r2771;
	selp.b32 	%r2774, %r3108, %r3110, %p909;
	st.shared.u32 	[%r2773+2048], %r2774;
	mov.u32 	%r3141, %r399;
$L__BB2_261:
	and.b32  	%r401, %r295, 32768;
	setp.eq.s32 	%p808, %r401, 0;
	@%p808 bra 	$L__BB2_263;
	add.s32 	%r402, %r3141, 1;
	shl.b32 	%r2775, %r3141, 2;
	mov.u32 	%r2776, _ZN6thrust24THRUST_300001_SM_1000_NS8cuda_cub4core6detail5shmemE;
	add.s32 	%r2777, %r2776, %r2775;
	st.shared.u32 	[%r2777+2048], %r284;
	mov.u32 	%r3141, %r402;
$L__BB2_263:
	and.b32  	%r404, %r295, 65536;
	setp.eq.s32 	%p809, %r404, 0;
	@%p809 bra 	$L__BB2_265;
	add.s32 	%r405, %r3141, 1;
	shl.b32 	%r2778, %r3141, 2;
	mov.u32 	%r2779, _ZN6thrust24THRUST_300001_SM_1000_NS8cuda_cub4core6detail5shmemE;
	add.s32 	%r2780, %r2779, %r2778;
	selp.b32 	%r2781, %r3116, %r3118, %p913;
	st.shared.u32 	[%r2780+2048], %r2781;
	mov.u32 	%r3141, %r405;
$L__BB2_265:
	and.b32  	%r407, %r317, 131072;
	setp.eq.s32 	%p810, %r407, 0;
	@%p810 bra 	$L__BB2_267;
	add.s32 	%r408, %r3141, 1;
	shl.b32 	%r2782, %r3141, 2;
	mov.u32 	%r2783, _ZN6thrust24THRUST_300001_SM_1000_NS8cuda_cub4core6detail5shmemE;
	add.s32 	%r2784, %r2783, %r2782;
	st.shared.u32 	[%r2784+2048], %r304;
	mov.u32 	%r3141, %r408;
$L__BB2_267:
	and.b32  	%r410, %r317, 262144;
	setp.eq.s32 	%p811, %r410, 0;
	@%p811 bra 	$L__BB2_269;
	shl.b32 	%r2785, %r3141, 2;
	mov.u32 	%r2786, _ZN6thrust24THRUST_300001_SM_1000_NS8cuda_cub4core6detail5shmemE;
	add.s32 	%r2787, %r2786, %r2785;
	st.shared.u32 	[%r2787+2048], %r315;
$L__BB2_269:
	bar.sync 	0;
	mov.u32 	%r2788, %tid.x;
	setp.ge.s32 	%p812, %r2788, %r3137;
	@%p812 bra 	$L__BB2_276;
	mov.u32 	%r3164, %tid.x;
	not.b32 	%r2789, %r3164;
	add.s32 	%r2790, %r3137, %r2789;
	and.b32  	%r2791, %r2790, 1536;
	setp.eq.s32 	%p813, %r2791, 1536;
	@%p813 bra 	$L__BB2_273;
	mov.u32 	%r2792, %tid.x;
	not.b32 	%r2793, %r2792;
	add.s32 	%r2794, %r3137, %r2793;
	shr.u32 	%r2795, %r2794, 9;
	add.s32 	%r2796, %r2795, 1;
	and.b32  	%r2797, %r2796, 3;
	add.s32 	%r3160, %r2792, %r3139;
	shl.b32 	%r2798, %r2792, 2;
	mov.u32 	%r2799, _ZN6thrust24THRUST_300001_SM_1000_NS8cuda_cub4core6detail5shmemE;
	add.s32 	%r2800, %r2798, %r2799;
	add.s32 	%r3159, %r2800, 2048;
	neg.s32 	%r3158, %r2797;
$L__BB2_272:
	.pragma "nounroll";
	mov.u32 	%r2801, %tid.x;
	not.b32 	%r2802, %r2801;
	add.s32 	%r2803, %r3137, %r2802;
	and.b32  	%r2804, %r2803, 1536;
	add.s32 	%r2805, %r2804, 512;
	and.b32  	%r2806, %r2805, 1536;
	add.s32 	%r3164, %r2801, %r2806;
	mul.wide.s32 	%rd122, %r3160, 4;
	add.s64 	%rd123, %rd7, %rd122;
	ld.shared.u32 	%r2807, [%r3159];
	st.global.u32 	[%rd123], %r2807;
	add.s32 	%r3160, %r3160, 512;
	add.s32 	%r3159, %r3159, 2048;
	add.s32 	%r3158, %r3158, 1;
	setp.ne.s32 	%p814, %r3158, 0;
	@%p814 bra 	$L__BB2_272;
$L__BB2_273:
	mov.u32 	%r2808, %tid.x;
	not.b32 	%r2809, %r2808;
	add.s32 	%r2810, %r3137, %r2809;
	setp.lt.u32 	%p815, %r2810, 1536;
	@%p815 bra 	$L__BB2_276;
	add.s64 	%rd15, %rd7, 4096;
	add.s32 	%r3163, %r3139, %r3164;
	shl.b32 	%r2811, %r3164, 2;
	mov.u32 	%r2812, _ZN6thrust24THRUST_300001_SM_1000_NS8cuda_cub4core6detail5shmemE;
	add.s32 	%r2813, %r2811, %r2812;
	add.s32 	%r3162, %r2813, 8192;
$L__BB2_275:
	mul.wide.s32 	%rd124, %r3163, 4;
	add.s64 	%rd125, %rd15, %rd124;
	ld.shared.u32 	%r2814, [%r3162+-6144];
	st.global.u32 	[%rd125+-4096], %r2814;
	ld.shared.u32 	%r2815, [%r3162+-4096];
	st.global.u32 	[%rd125+-2048], %r2815;
	ld.shared.u32 	%r2816, [%r3162+-2048];
	st.global.u32 	[%rd125], %r2816;
	ld.shared.u32 	%r2817, [%r3162];
	st.global.u32 	[%rd125+2048], %r2817;
	add.s32 	%r3164, %r3164, 2048;
	add.s32 	%r3163, %r3163, 2048;
	add.s32 	%r3162, %r3162, 8192;
	setp.lt.s32 	%p816, %r3164, %r3137;
	@%p816 bra 	$L__BB2_275;
$L__BB2_276:
	mov.u32 	%r2818, %tid.x;
	setp.ge.s32 	%p817, %r2818, %r4;
	mul.wide.s32 	%rd126, %r3, 4;
	add.s64 	%rd16, %rd6, %rd126;
	cvt.s64.s32 	%rd127, %r2;
	cvt.u64.u32 	%rd128, %r2818;
	add.s64 	%rd129, %rd127, %rd128;
	shl.b64 	%rd130, %rd129, 2;
	add.s64 	%rd17, %rd5, %rd130;
	@%p817 bra 	$L__BB2_278;
	ld.global.u32 	%r3184, [%rd17];
	bra.uni 	$L__BB2_279;
$L__BB2_278:
	mov.u32 	%r2819, %tid.x;
	sub.s32 	%r2820, %r2819, %r4;
	mul.wide.s32 	%rd131, %r2820, 4;
	add.s64 	%rd132, %rd16, %rd131;
	ld.global.u32 	%r3184, [%rd132];
$L__BB2_279:
	mov.u32 	%r2821, %tid.x;
	add.s32 	%r2822, %r2821, 512;
	setp.lt.s32 	%p818, %r2822, %r4;
	cvt.u64.u32 	%rd133, %r2821;
	cvt.s64.s32 	%rd134, %r4;
	sub.s64 	%rd135, %rd133, %rd134;
	shl.b64 	%rd136, %rd135, 2;
	add.s64 	%rd18, %rd16, %rd136;
	@%p818 bra 	$L__BB2_281;
	ld.global.u32 	%r3185, [%rd18+2048];
	bra.uni 	$L__BB2_282;
$L__BB2_281:
	ld.global.u32 	%r3185, [%rd17+2048];
$L__BB2_282:
	mov.u32 	%r2823, %tid.x;
	or.b32  	%r2824, %r2823, 1024;
	setp.lt.s32 	%p819, %r2824, %r4;
	@%p819 bra 	$L__BB2_284;
	ld.global.u32 	%r3186, [%rd18+4096];
	bra.uni 	$L__BB2_285;
$L__BB2_284:
	ld.global.u32 	%r3186, [%rd17+4096];
$L__BB2_285:
	mov.u32 	%r2825, %tid.x;
	add.s32 	%r2826, %r2825, 1536;
	setp.lt.s32 	%p820, %r2826, %r4;
	@%p820 bra 	$L__BB2_287;
	ld.global.u32 	%r3187, [%rd18+6144];
	bra.uni 	$L__BB2_288;
$L__BB2_287:
	ld.global.u32 	%r3187, [%rd17+6144];
$L__BB2_288:
	mov.u32 	%r2827, %tid.x;
	or.b32  	%r2828, %r2827, 2048;
	setp.lt.s32 	%p821, %r2828, %r4;
	@%p821 bra 	$L__BB2_290;
	ld.global.u32 	%r3188, [%rd18+8192];
	bra.uni 	$L__BB2_291;
$L__BB2_290:
	ld.global.u32 	%r3188, [%rd17+8192];
$L__BB2_291:
	mov.u32 	%r2829, %tid.x;
	add.s32 	%r2830, %r2829, 2560;
	setp.lt.s32 	%p822, %r2830, %r4;
	@%p822 bra 	$L__BB2_293;
	ld.global.u32 	%r3189, [%rd18+10240];
	bra.uni 	$L__BB2_294;
$L__BB2_293:
	ld.global.u32 	%r3189, [%rd17+10240];
$L__BB2_294:
	mov.u32 	%r2831, %tid.x;
	or.b32  	%r2832, %r2831, 3072;
	setp.lt.s32 	%p823, %r2832, %r4;
	@%p823 bra 	$L__BB2_296;
	ld.global.u32 	%r3190, [%rd18+12288];
	bra.uni 	$L__BB2_297;
$L__BB2_296:
	ld.global.u32 	%r3190, [%rd17+12288];
$L__BB2_297:
	mov.u32 	%r2833, %tid.x;
	add.s32 	%r2834, %r2833, 3584;
	setp.lt.s32 	%p824, %r2834, %r4;
	@%p824 bra 	$L__BB2_299;
	ld.global.u32 	%r3191, [%rd18+14336];
	bra.uni 	$L__BB2_300;
$L__BB2_299:
	ld.global.u32 	%r3191, [%rd17+14336];
$L__BB2_300:
	mov.u32 	%r2835, %tid.x;
	or.b32  	%r2836, %r2835, 4096;
	setp.lt.s32 	%p825, %r2836, %r4;
	@%p825 bra 	$L__BB2_302;
	ld.global.u32 	%r3192, [%rd18+16384];
	bra.uni 	$L__BB2_303;
$L__BB2_302:
	ld.global.u32 	%r3192, [%rd17+16384];
$L__BB2_303:
	mov.u32 	%r2837, %tid.x;
	add.s32 	%r2838, %r2837, 4608;
	setp.lt.s32 	%p826, %r2838, %r4;
	@%p826 bra 	$L__BB2_305;
	ld.global.u32 	%r3193, [%rd18+18432];
	bra.uni 	$L__BB2_306;
$L__BB2_305:
	ld.global.u32 	%r3193, [%rd17+18432];
$L__BB2_306:
	mov.u32 	%r2839, %tid.x;
	or.b32  	%r2840, %r2839, 5120;
	setp.lt.s32 	%p827, %r2840, %r4;
	@%p827 bra 	$L__BB2_308;
	ld.global.u32 	%r3194, [%rd18+20480];
	bra.uni 	$L__BB2_309;
$L__BB2_308:
	ld.global.u32 	%r3194, [%rd17+20480];
$L__BB2_309:
	mov.u32 	%r2841, %tid.x;
	add.s32 	%r2842, %r2841, 5632;
	setp.lt.s32 	%p828, %r2842, %r4;
	@%p828 bra 	$L__BB2_311;
	ld.global.u32 	%r3195, [%rd18+22528];
	bra.uni 	$L__BB2_312;
$L__BB2_311:
	ld.global.u32 	%r3195, [%rd17+22528];
$L__BB2_312:
	mov.u32 	%r2843, %tid.x;
	or.b32  	%r2844, %r2843, 6144;
	setp.lt.s32 	%p829, %r2844, %r4;
	@%p829 bra 	$L__BB2_314;
	ld.global.u32 	%r3196, [%rd18+24576];
	bra.uni 	$L__BB2_315;
$L__BB2_314:
	ld.global.u32 	%r3196, [%rd17+24576];
$L__BB2_315:
	mov.u32 	%r2845, %tid.x;
	add.s32 	%r2846, %r2845, 6656;
	setp.lt.s32 	%p830, %r2846, %r4;
	@%p830 bra 	$L__BB2_317;
	ld.global.u32 	%r3197, [%rd18+26624];
	bra.uni 	$L__BB2_318;
$L__BB2_317:
	ld.global.u32 	%r3197, [%rd17+26624];
$L__BB2_318:
	mov.u32 	%r2847, %tid.x;
	or.b32  	%r2848, %r2847, 7168;
	setp.lt.s32 	%p831, %r2848, %r4;
	@%p831 bra 	$L__BB2_320;
	ld.global.u32 	%r3198, [%rd18+28672];
	bra.uni 	$L__BB2_321;
$L__BB2_320:
	ld.global.u32 	%r3198, [%rd17+28672];
$L__BB2_321:
	mov.u32 	%r2849, %tid.x;
	add.s32 	%r2850, %r2849, 7680;
	setp.lt.s32 	%p832, %r2850, %r4;
	@%p832 bra 	$L__BB2_323;
	ld.global.u32 	%r3199, [%rd18+30720];
	bra.uni 	$L__BB2_324;
$L__BB2_323:
	ld.global.u32 	%r3199, [%rd17+30720];
$L__BB2_324:
	mov.u32 	%r2851, %tid.x;
	or.b32  	%r2852, %r2851, 8192;
	setp.lt.s32 	%p833, %r2852, %r4;
	@%p833 bra 	$L__BB2_326;
	ld.global.u32 	%r3200, [%rd18+32768];
	bra.uni 	$L__BB2_327;
$L__BB2_326:
	ld.global.u32 	%r3200, [%rd17+32768];
$L__BB2_327:
	mov.u32 	%r2853, %tid.x;
	add.s32 	%r2854, %r2853, 8704;
	setp.lt.s32 	%p834, %r2854, %r4;
	@%p834 bra 	$L__BB2_329;
	ld.global.u32 	%r3201, [%rd18+34816];
	bra.uni 	$L__BB2_330;
$L__BB2_329:
	ld.global.u32 	%r3201, [%rd17+34816];
$L__BB2_330:
	mov.u32 	%r2856, %tid.x;
	or.b32  	%r2857, %r2856, 9216;
	setp.ge.s32 	%p835, %r2857, %r62;
	@%p835 bra 	$L__BB2_334;
	mov.u32 	%r2858, %tid.x;
	or.b32  	%r2859, %r2858, 9216;
	setp.ge.s32 	%p836, %r2859, %r4;
	@%p836 bra 	$L__BB2_333;
	ld.global.u32 	%r3183, [%rd17+36864];
	bra.uni 	$L__BB2_334;
$L__BB2_333:
	ld.global.u32 	%r3183, [%rd18+36864];
$L__BB2_334:
	bar.sync 	0;
	mov.u32 	%r2860, %tid.x;
	shl.b32 	%r2861, %r2860, 2;
	mov.u32 	%r2862, _ZN6thrust24THRUST_300001_SM_1000_NS8cuda_cub4core6detail5shmemE;
	add.s32 	%r2863, %r2862, %r2861;
	st.shared.u32 	[%r2863+2048], %r3184;
	st.shared.u32 	[%r2863+4096], %r3185;
	st.shared.u32 	[%r2863+6144], %r3186;
	st.shared.u32 	[%r2863+8192], %r3187;
	st.shared.u32 	[%r2863+10240], %r3188;
	st.shared.u32 	[%r2863+12288], %r3189;
	st.shared.u32 	[%r2863+14336], %r3190;
	st.shared.u32 	[%r2863+16384], %r3191;
	st.shared.u32 	[%r2863+18432], %r3192;
	st.shared.u32 	[%r2863+20480], %r3193;
	st.shared.u32 	[%r2863+22528], %r3194;
	st.shared.u32 	[%r2863+24576], %r3195;
	st.shared.u32 	[%r2863+26624], %r3196;
	st.shared.u32 	[%r2863+28672], %r3197;
	st.shared.u32 	[%r2863+30720], %r3198;
	st.shared.u32 	[%r2863+32768], %r3199;
	st.shared.u32 	[%r2863+34816], %r3200;
	st.shared.u32 	[%r2863+36864], %r3201;
	st.shared.u32 	[%r2863+38912], %r3183;
	bar.sync 	0;
	not.pred 	%p837, %p7;
	@%p837 bra 	$L__BB2_336;
	selp.b32 	%r2864, %r3028, %r137, %p881;
	shl.b32 	%r2865, %r2864, 2;
	mov.u32 	%r2866, _ZN6thrust24THRUST_300001_SM_1000_NS8cuda_cub4core6detail5shmemE;
	add.s32 	%r2867, %r2866, %r2865;
	ld.shared.u32 	%r3184, [%r2867+2048];
$L__BB2_336:
	not.pred 	%p838, %p14;
	@%p838 bra 	$L__BB2_338;
	selp.b32 	%r2868, %r3057, %r3059, %p883;
	shl.b32 	%r2869, %r2868, 2;
	mov.u32 	%r2870, _ZN6thrust24THRUST_300001_SM_1000_NS8cuda_cub4core6detail5shmemE;
	add.s32 	%r2871, %r2870, %r2869;
	ld.shared.u32 	%r3185, [%r2871+2048];
$L__BB2_338:
	not.pred 	%p839, %p21;
	@%p839 bra 	$L__BB2_340;
	selp.b32 	%r2872, %r3061, %r3063, %p885;
	shl.b32 	%r2873, %r2872, 2;
	mov.u32 	%r2874, _ZN6thrust24THRUST_300001_SM_1000_NS8cuda_cub4core6detail5shmemE;
	add.s32 	%r2875, %r2874, %r2873;
	ld.shared.u32 	%r3186, [%r2875+2048];
$L__BB2_340:
	not.pred 	%p840, %p28;
	@%p840 bra 	$L__BB2_342;
	selp.b32 	%r2876, %r3065, %r3067, %p887;
	shl.b32 	%r2877, %r2876, 2;
	mov.u32 	%r2878, _ZN6thrust24THRUST_300001_SM_1000_NS8cuda_cub4core6detail5shmemE;
	add.s32 	%r2879, %r2878, %r2877;
	ld.shared.u32 	%r3187, [%r2879+2048];
$L__BB2_342:
	not.pred 	%p841, %p35;
	@%p841 bra 	$L__BB2_344;
	selp.b32 	%r2880, %r3069, %r3071, %p889;
	shl.b32 	%r2881, %r2880, 2;
	mov.u32 	%r2882, _ZN6thrust24THRUST_300001_SM_1000_NS8cuda_cub4core6detail5shmemE;
	add.s32 	%r2883, %r2882, %r2881;
	ld.shared.u32 	%r3188, [%r2883+2048];
$L__BB2_344:
	setp.eq.s32 	%p842, %r371, 0;
	@%p842 bra 	$L__BB2_346;
	shl.b32 	%r2884, %r185, 2;
	mov.u32 	%r2885, _ZN6thrust24THRUST_300001_SM_1000_NS8cuda_cub4core6detail5shmemE;
	add.s32 	%r2886, %r2885, %r2884;
	ld.shared.u32 	%r3189, [%r2886+2048];
$L__BB2_346:
	setp.eq.s32 	%p843, %r374, 0;
	@%p843 bra 	$L__BB2_348;
	selp.b32 	%r2887, %r3077, %r3079, %p893;
	shl.b32 	%r2888, %r2887, 2;
	mov.u32 	%r2889, _ZN6thrust24THRUST_300001_SM_1000_NS8cuda_cub4core6detail5shmemE;
	add.s32 	%r2890, %r2889, %r2888;
	ld.shared.u32 	%r3190, [%r2890+2048];
$L__BB2_348:
	setp.eq.s32 	%p844, %r377, 0;
	@%p844 bra 	$L__BB2_350;
	shl.b32 	%r2891, %r205, 2;
	mov.u32 	%r2892, _ZN6thrust24THRUST_300001_SM_1000_NS8cuda_cub4core6detail5shmemE;
	add.s32 	%r2893, %r2892, %r2891;
	ld.shared.u32 	%r3191, [%r2893+2048];
$L__BB2_350:
	setp.eq.s32 	%p845, %r380, 0;
	@%p845 bra 	$L__BB2_352;
	selp.b32 	%r2894, %r3085, %r3087, %p897;
	shl.b32 	%r2895, %r2894, 2;
	mov.u32 	%r2896, _ZN6thrust24THRUST_300001_SM_1000_NS8cuda_cub4core6detail5shmemE;
	add.s32 	%r2897, %r2896, %r2895;
	ld.shared.u32 	%r3192, [%r2897+2048];
$L__BB2_352:
	setp.eq.s32 	%p846, %r383, 0;
	@%p846 bra 	$L__BB2_354;
	shl.b32 	%r2898, %r225, 2;
	mov.u32 	%r2899, _ZN6thrust24THRUST_300001_SM_1000_NS8cuda_cub4core6detail5shmemE;
	add.s32 	%r2900, %r2899, %r2898;
	ld.shared.u32 	%r3193, [%r2900+2048];
$L__BB2_354:
	setp.eq.s32 	%p847, %r386, 0;
	@%p847 bra 	$L__BB2_356;
	selp.b32 	%r2901, %r3093, %r3095, %p901;
	shl.b32 	%r2902, %r2901, 2;
	mov.u32 	%r2903, _ZN6thrust24THRUST_300001_SM_1000_NS8cuda_cub4core6detail5shmemE;
	add.s32 	%r2904, %r2903, %r2902;
	ld.shared.u32 	%r3194, [%r2904+2048];
$L__BB2_356:
	setp.eq.s32 	%p848, %r389, 0;
	@%p848 bra 	$L__BB2_358;
	shl.b32 	%r2905, %r245, 2;
	mov.u32 	%r2906, _ZN6thrust24THRUST_300001_SM_1000_NS8cuda_cub4core6detail5shmemE;
	add.s32 	%r2907, %r2906, %r2905;
	ld.shared.u32 	%r3195, [%r2907+2048];
$L__BB2_358:
	setp.eq.s32 	%p849, %r392, 0;
	@%p849 bra 	$L__BB2_360;
	selp.b32 	%r2908, %r3101, %r3103, %p905;
	shl.b32 	%r2909, %r2908, 2;
	mov.u32 	%r2910, _ZN6thrust24THRUST_300001_SM_1000_NS8cuda_cub4core6detail5shmemE;
	add.s32 	%r2911, %r2910, %r2909;
	ld.shared.u32 	%r3196, [%r2911+2048];
$L__BB2_360:
	setp.eq.s32 	%p850, %r395, 0;
	@%p850 bra 	$L__BB2_362;
	shl.b32 	%r2912, %r265, 2;
	mov.u32 	%r2913, _ZN6thrust24THRUST_300001_SM_1000_NS8cuda_cub4core6detail5shmemE;
	add.s32 	%r2914, %r2913, %r2912;
	ld.shared.u32 	%r3197, [%r2914+2048];
$L__BB2_362:
	setp.eq.s32 	%p851, %r398, 0;
	@%p851 bra 	$L__BB2_364;
	selp.b32 	%r2915, %r3109, %r3111, %p909;
	shl.b32 	%r2916, %r2915, 2;
	mov.u32 	%r2917, _ZN6thrust24THRUST_300001_SM_1000_NS8cuda_cub4core6detail5shmemE;
	add.s32 	%r2918, %r2917, %r2916;
	ld.shared.u32 	%r3198, [%r2918+2048];
$L__BB2_364:
	setp.eq.s32 	%p852, %r401, 0;
	@%p852 bra 	$L__BB2_366;
	shl.b32 	%r2919, %r285, 2;
	mov.u32 	%r2920, _ZN6thrust24THRUST_300001_SM_1000_NS8cuda_cub4core6detail5shmemE;
	add.s32 	%r2921, %r2920, %r2919;
	ld.shared.u32 	%r3199, [%r2921+2048];
$L__BB2_366:
	setp.eq.s32 	%p853, %r404, 0;
	@%p853 bra 	$L__BB2_368;
	selp.b32 	%r2922, %r3117, %r3119, %p913;
	shl.b32 	%r2923, %r2922, 2;
	mov.u32 	%r2924, _ZN6thrust24THRUST_300001_SM_1000_NS8cuda_cub4core6detail5shmemE;
	add.s32 	%r2925, %r2924, %r2923;
	ld.shared.u32 	%r3200, [%r2925+2048];
$L__BB2_368:
	setp.eq.s32 	%p854, %r407, 0;
	@%p854 bra 	$L__BB2_370;
	shl.b32 	%r2926, %r305, 2;
	mov.u32 	%r2927, _ZN6thrust24THRUST_300001_SM_1000_NS8cuda_cub4core6detail5shmemE;
	add.s32 	%r2928, %r2927, %r2926;
	ld.shared.u32 	%r3201, [%r2928+2048];
$L__BB2_370:
	setp.eq.s32 	%p855, %r410, 0;
	@%p855 bra 	$L__BB2_372;
	shl.b32 	%r2929, %r316, 2;
	mov.u32 	%r2930, _ZN6thrust24THRUST_300001_SM_1000_NS8cuda_cub4core6detail5shmemE;
	add.s32 	%r2931, %r2930, %r2929;
	ld.shared.u32 	%r3183, [%r2931+2048];
$L__BB2_372:
	bar.sync 	0;
	not.pred 	%p856, %p7;
	@%p856 bra 	$L__BB2_374;
	add.s32 	%r526, %r3204, 1;
	shl.b32 	%r2932, %r3204, 2;
	mov.u32 	%r2933, _ZN6thrust24THRUST_300001_SM_1000_NS8cuda_cub4core6detail5shmemE;
	add.s32 	%r2934, %r2933, %r2932;
	st.shared.u32 	[%r2934+2048], %r3184;
	mov.u32 	%r3204, %r526;
$L__BB2_374:
	not.pred 	%p857, %p14;
	@%p857 bra 	$L__BB2_376;
	add.s32 	%r528, %r3204, 1;
	shl.b32 	%r2935, %r3204, 2;
	mov.u32 	%r2936, _ZN6thrust24THRUST_300001_SM_1000_NS8cuda_cub4core6detail5shmemE;
	add.s32 	%r2937, %r2936, %r2935;
	st.shared.u32 	[%r2937+2048], %r3185;
	mov.u32 	%r3204, %r528;
$L__BB2_376:
	not.pred 	%p858, %p21;
	@%p858 bra 	$L__BB2_378;
	add.s32 	%r530, %r3204, 1;
	shl.b32 	%r2938, %r3204, 2;
	mov.u32 	%r2939, _ZN6thrust24THRUST_300001_SM_1000_NS8cuda_cub4core6detail5shmemE;
	add.s32 	%r2940, %r2939, %r2938;
	st.shared.u32 	[%r2940+2048], %r3186;
	mov.u32 	%r3204, %r530;
$L__BB2_378:
	not.pred 	%p859, %p28;
	@%p859 bra 	$L__BB2_380;
	add.s32 	%r532, %r3204, 1;
	shl.b32 	%r2941, %r3204, 2;
	mov.u32 	%r2942, _ZN6thrust24THRUST_300001_SM_1000_NS8cuda_cub4core6detail5shmemE;
	add.s32 	%r2943, %r2942, %r2941;
	st.shared.u32 	[%r2943+2048], %r3187;
	mov.u32 	%r3204, %r532;
$L__BB2_380:
	not.pred 	%p860, %p35;
	@%p860 bra 	$L__BB2_382;
	add.s32 	%r534, %r3204, 1;
	shl.b32 	%r2944, %r3204, 2;
	mov.u32 	%r2945, _ZN6thrust24THRUST_300001_SM_1000_NS8cuda_cub4core6detail5shmemE;
	add.s32 	%r2946, %r2945, %r2944;
	st.shared.u32 	[%r2946+2048], %r3188;
	mov.u32 	%r3204, %r534;
$L__BB2_382:
	setp.eq.s32 	%p861, %r371, 0;
	@%p861 bra 	$L__BB2_384;
	add.s32 	%r536, %r3204, 1;
	shl.b32 	%r2947, %r3204, 2;
	mov.u32 	%r2948, _ZN6thrust24THRUST_300001_SM_1000_NS8cuda_cub4core6detail5shmemE;
	add.s32 	%r2949, %r2948, %r2947;
	st.shared.u32 	[%r2949+2048], %r3189;
	mov.u32 	%r3204, %r536;
$L__BB2_384:
	setp.eq.s32 	%p862, %r374, 0;
	@%p862 bra 	$L__BB2_386;
	add.s32 	%r538, %r3204, 1;
	shl.b32 	%r2950, %r3204, 2;
	mov.u32 	%r2951, _ZN6thrust24THRUST_300001_SM_1000_NS8cuda_cub4core6detail5shmemE;
	add.s32 	%r2952, %r2951, %r2950;
	st.shared.u32 	[%r2952+2048], %r3190;
	mov.u32 	%r3204, %r538;
$L__BB2_386:
	setp.eq.s32 	%p863, %r377, 0;
	@%p863 bra 	$L__BB2_388;
	add.s32 	%r540, %r3204, 1;
	shl.b32 	%r2953, %r3204, 2;
	mov.u32 	%r2954, _ZN6thrust24THRUST_300001_SM_1000_NS8cuda_cub4core6detail5shmemE;
	add.s32 	%r2955, %r2954, %r2953;
	st.shared.u32 	[%r2955+2048], %r3191;
	mov.u32 	%r3204, %r540;
$L__BB2_388:
	setp.eq.s32 	%p864, %r380, 0;
	@%p864 bra 	$L__BB2_390;
	add.s32 	%r542, %r3204, 1;
	shl.b32 	%r2956, %r3204, 2;
	mov.u32 	%r2957, _ZN6thrust24THRUST_300001_SM_1000_NS8cuda_cub4core6detail5shmemE;
	add.s32 	%r2958, %r2957, %r2956;
	st.shared.u32 	[%r2958+2048], %r3192;
	mov.u32 	%r3204, %r542;
$L__BB2_390:
	setp.eq.s32 	%p865, %r383, 0;
	@%p865 bra 	$L__BB2_392;
	add.s32 	%r544, %r3204, 1;
	shl.b32 	%r2959, %r3204, 2;
	mov.u32 	%r2960, _ZN6thrust24THRUST_300001_SM_1000_NS8cuda_cub4core6detail5shmemE;
	add.s32 	%r2961, %r2960, %r2959;
	st.shared.u32 	[%r2961+2048], %r3193;
	mov.u32 	%r3204, %r544;
$L__BB2_392:
	setp.eq.s32 	%p866, %r386, 0;
	@%p866 bra 	$L__BB2_394;
	add.s32 	%r546, %r3204, 1;
	shl.b32 	%r2962, %r3204, 2;
	mov.u32 	%r2963, _ZN6thrust24THRUST_300001_SM_1000_NS8cuda_cub4core6detail5shmemE;
	add.s32 	%r2964, %r2963, %r2962;
	st.shared.u32 	[%r2964+2048], %r3194;
	mov.u32 	%r3204, %r546;
$L__BB2_394:
	setp.eq.s32 	%p867, %r389, 0;
	@%p867 bra 	$L__BB2_396;
	add.s32 	%r548, %r3204, 1;
	shl.b32 	%r2965, %r3204, 2;
	mov.u32 	%r2966, _ZN6thrust24THRUST_300001_SM_1000_NS8cuda_cub4core6detail5shmemE;
	add.s32 	%r2967, %r2966, %r2965;
	st.shared.u32 	[%r2967+2048], %r3195;
	mov.u32 	%r3204, %r548;
$L__BB2_396:
	setp.eq.s32 	%p868, %r392, 0;
	@%p868 bra 	$L__BB2_398;
	add.s32 	%r550, %r3204, 1;
	shl.b32 	%r2968, %r3204, 2;
	mov.u32 	%r2969, _ZN6thrust24THRUST_300001_SM_1000_NS8cuda_cub4core6detail5shmemE;
	add.s32 	%r2970, %r2969, %r2968;
	st.shared.u32 	[%r2970+2048], %r3196;
	mov.u32 	%r3204, %r550;
$L__BB2_398:
	setp.eq.s32 	%p869, %r395, 0;
	@%p869 bra 	$L__BB2_400;
	add.s32 	%r552, %r3204, 1;
	shl.b32 	%r2971, %r3204, 2;
	mov.u32 	%r2972, _ZN6thrust24THRUST_300001_SM_1000_NS8cuda_cub4core6detail5shmemE;
	add.s32 	%r2973, %r2972, %r2971;
	st.shared.u32 	[%r2973+2048], %r3197;
	mov.u32 	%r3204, %r552;
$L__BB2_400:
	setp.eq.s32 	%p870, %r398, 0;
	@%p870 bra 	$L__BB2_402;
	add.s32 	%r554, %r3204, 1;
	shl.b32 	%r2974, %r3204, 2;
	mov.u32 	%r2975, _ZN6thrust24THRUST_300001_SM_1000_NS8cuda_cub4core6detail5shmemE;
	add.s32 	%r2976, %r2975, %r2974;
	st.shared.u32 	[%r2976+2048], %r3198;
	mov.u32 	%r3204, %r554;
$L__BB2_402:
	setp.eq.s32 	%p871, %r401, 0;
	@%p871 bra 	$L__BB2_404;
	add.s32 	%r556, %r3204, 1;
	shl.b32 	%r2977, %r3204, 2;
	mov.u32 	%r2978, _ZN6thrust24THRUST_300001_SM_1000_NS8cuda_cub4core6detail5shmemE;
	add.s32 	%r2979, %r2978, %r2977;
	st.shared.u32 	[%r2979+2048], %r3199;
	mov.u32 	%r3204, %r556;
$L__BB2_404:
	setp.eq.s32 	%p872, %r404, 0;
	@%p872 bra 	$L__BB2_406;
	add.s32 	%r558, %r3204, 1;
	shl.b32 	%r2980, %r3204, 2;
	mov.u32 	%r2981, _ZN6thrust24THRUST_300001_SM_1000_NS8cuda_cub4core6detail5shmemE;
	add.s32 	%r2982, %r2981, %r2980;
	st.shared.u32 	[%r2982+2048], %r3200;
	mov.u32 	%r3204, %r558;
$L__BB2_406:
	setp.eq.s32 	%p873, %r407, 0;
	@%p873 bra 	$L__BB2_408;
	add.s32 	%r560, %r3204, 1;
	shl.b32 	%r2983, %r3204, 2;
	mov.u32 	%r2984, _ZN6thrust24THRUST_300001_SM_1000_NS8cuda_cub4core6detail5shmemE;
	add.s32 	%r2985, %r2984, %r2983;
	st.shared.u32 	[%r2985+2048], %r3201;
	mov.u32 	%r3204, %r560;
$L__BB2_408:
	setp.eq.s32 	%p874, %r410, 0;
	@%p874 bra 	$L__BB2_410;
	shl.b32 	%r2986, %r3204, 2;
	mov.u32 	%r2987, _ZN6thrust24THRUST_300001_SM_1000_NS8cuda_cub4core6detail5shmemE;
	add.s32 	%r2988, %r2987, %r2986;
	st.shared.u32 	[%r2988+2048], %r3183;
$L__BB2_410:
	mov.u32 	%r3227, %tid.x;
	setp.ge.s32 	%p875, %r3227, %r3137;
	bar.sync 	0;
	@%p875 bra 	$L__BB2_870;
	not.b32 	%r2989, %r3227;
	add.s32 	%r563, %r3137, %r2989;
	and.b32  	%r2990, %r563, 1536;
	setp.eq.s32 	%p876, %r2990, 1536;
	@%p876 bra 	$L__BB2_414;
	shr.u32 	%r2991, %r563, 9;
	add.s32 	%r2992, %r2991, 1;
	and.b32  	%r2993, %r2992, 3;
	add.s32 	%r3223, %r3227, %r3139;
	shl.b32 	%r2994, %r3227, 2;
	mov.u32 	%r2995, _ZN6thrust24THRUST_300001_SM_1000_NS8cuda_cub4core6detail5shmemE;
	add.s32 	%r2996, %r2994, %r2995;
	add.s32 	%r3222, %r2996, 2048;
	neg.s32 	%r3221, %r2993;
	shl.b32 	%r2997, %r2992, 9;
	and.b32  	%r2998, %r2997, 1536;
	add.s32 	%r3227, %r3227, %r2998;
$L__BB2_413:
	.pragma "nounroll";
	mul.wide.s32 	%rd137, %r3223, 4;
	add.s64 	%rd138, %rd8, %rd137;
	ld.shared.u32 	%r2999, [%r3222];
	st.global.u32 	[%rd138], %r2999;
	add.s32 	%r3223, %r3223, 512;
	add.s32 	%r3222, %r3222, 2048;
	add.s32 	%r3221, %r3221, 1;
	setp.ne.s32 	%p877, %r3221, 0;
	@%p877 bra 	$L__BB2_413;
$L__BB2_414:
	setp.lt.u32 	%p878, %r563, 1536;
	@%p878 bra 	$L__BB2_870;
	add.s64 	%rd19, %rd8, 4096;
	add.s32 	%r3226, %r3139, %r3227;
	shl.b32 	%r3000, %r3227, 2;
	mov.u32 	%r3001, _ZN6thrust24THRUST_300001_SM_1000_NS8cuda_cub4core6detail5shmemE;
	add.s32 	%r3002, %r3000, %r3001;
	add.s32 	%r3225, %r3002, 8192;
$L__BB2_416:
	mul.wide.s32 	%rd139, %r3226, 4;
	add.s64 	%rd140, %rd19, %rd139;
	ld.shared.u32 	%r3003, [%r3225+-6144];
	st.global.u32 	[%rd140+-4096], %r3003;
	ld.shared.u32 	%r3004, [%r3225+-4096];
	st.global.u32 	[%rd140+-2048], %r3004;
	ld.shared.u32 	%r3005, [%r3225+-2048];
	st.global.u32 	[%rd140], %r3005;
	ld.shared.u32 	%r3006, [%r3225];
	st.global.u32 	[%rd140+2048], %r3006;
	add.s32 	%r3227, %r3227, 2048;
	add.s32 	%r3226, %r3226, 2048;
	add.s32 	%r3225, %r3225, 8192;
	setp.lt.s32 	%p879, %r3227, %r3137;
	@%p879 bra 	$L__BB2_416;
	bra.uni 	$L__BB2_870;
$L__BB2_417:
	mul.wide.u32 	%rd38, %r1, 8;
	add.s64 	%rd39, %rd1, %rd38;
	ld.global.u32 	%r583, [%rd39];
	ld.global.u32 	%r584, [%rd39+4];
	ld.global.u32 	%r1184, [%rd39+8];
	ld.global.u32 	%r1185, [%rd39+12];
	sub.s32 	%r585, %r1184, %r583;
	sub.s32 	%r1186, %r1185, %r584;
	cvt.s64.s32 	%rd40, %r583;
	cvt.s64.s32 	%rd20, %r584;
	mov.u32 	%r587, %tid.x;
	add.s32 	%r588, %r1186, %r585;
	setp.ge.s32 	%p240, %r587, %r588;
	cvt.u64.u32 	%rd21, %r587;
	add.s64 	%rd41, %rd21, %rd40;
	shl.b64 	%rd42, %rd41, 2;
	add.s64 	%rd22, %rd3, %rd42;
	@%p240 bra 	$L__BB2_421;
	setp.ge.s32 	%p241, %r587, %r585;
	@%p241 bra 	$L__BB2_420;
	ld.global.u32 	%r3228, [%rd22];
	bra.uni 	$L__BB2_421;
$L__BB2_420:
	sub.s32 	%r1187, %r587, %r585;
	cvt.s64.s32 	%rd43, %r1187;
	add.s64 	%rd44, %rd43, %rd20;
	shl.b64 	%rd45, %rd44, 2;
	add.s64 	%rd46, %rd4, %rd45;
	ld.global.u32 	%r3228, [%rd46];
$L__BB2_421:
	add.s32 	%r592, %r587, 512;
	setp.ge.s32 	%p242, %r592, %r588;
	cvt.s64.s32 	%rd47, %r585;
	sub.s64 	%rd48, %rd21, %rd47;
	add.s64 	%rd49, %rd48, %rd20;
	shl.b64 	%rd50, %rd49, 2;
	add.s64 	%rd23, %rd4, %rd50;
	@%p242 bra 	$L__BB2_425;
	setp.lt.s32 	%p243, %r592, %r585;
	@%p243 bra 	$L__BB2_424;
	ld.global.u32 	%r3229, [%rd23+2048];
	bra.uni 	$L__BB2_425;
$L__BB2_424:
	ld.global.u32 	%r3229, [%rd22+2048];
$L__BB2_425:
	or.b32  	%r596, %r587, 1024;
	setp.ge.s32 	%p244, %r596, %r588;
	@%p244 bra 	$L__BB2_429;
	setp.lt.s32 	%p245, %r596, %r585;
	@%p245 bra 	$L__BB2_428;
	ld.global.u32 	%r3230, [%rd23+4096];
	bra.uni 	$L__BB2_429;
$L__BB2_428:
	ld.global.u32 	%r3230, [%rd22+4096];
$L__BB2_429:
	add.s32 	%r600, %r587, 1536;
	setp.ge.s32 	%p246, %r600, %r588;
	@%p246 bra 	$L__BB2_433;
	setp.lt.s32 	%p247, %r600, %r585;
	@%p247 bra 	$L__BB2_432;
	ld.global.u32 	%r3231, [%rd23+6144];
	bra.uni 	$L__BB2_433;
$L__BB2_432:
	ld.global.u32 	%r3231, [%rd22+6144];
$L__BB2_433:
	or.b32  	%r604, %r587, 2048;
	setp.ge.s32 	%p248, %r604, %r588;
	@%p248 bra 	$L__BB2_437;
	setp.lt.s32 	%p249, %r604, %r585;
	@%p249 bra 	$L__BB2_436;
	ld.global.u32 	%r3232, [%rd23+8192];
	bra.uni 	$L__BB2_437;
$L__BB2_436:
	ld.global.u32 	%r3232, [%rd22+8192];
$L__BB2_437:
	add.s32 	%r608, %r587, 2560;
	setp.ge.s32 	%p250, %r608, %r588;
	@%p250 bra 	$L__BB2_441;
	setp.lt.s32 	%p251, %r608, %r585;
	@%p251 bra 	$L__BB2_440;
	ld.global.u32 	%r3233, [%rd23+10240];
	bra.uni 	$L__BB2_441;
$L__BB2_440:
	ld.global.u32 	%r3233, [%rd22+10240];
$L__BB2_441:
	or.b32  	%r612, %r587, 3072;
	setp.ge.s32 	%p252, %r612, %r588;
	@%p252 bra 	$L__BB2_445;
	setp.lt.s32 	%p253, %r612, %r585;
	@%p253 bra 	$L__BB2_444;
	ld.global.u32 	%r3234, [%rd23+12288];
	bra.uni 	$L__BB2_445;
$L__BB2_444:
	ld.global.u32 	%r3234, [%rd22+12288];
$L__BB2_445:
	add.s32 	%r616, %r587, 3584;
	setp.ge.s32 	%p254, %r616, %r588;
	@%p254 bra 	$L__BB2_449;
	setp.lt.s32 	%p255, %r616, %r585;
	@%p255 bra 	$L__BB2_448;
	ld.global.u32 	%r3235, [%rd23+14336];
	bra.uni 	$L__BB2_449;
$L__BB2_448:
	ld.global.u32 	%r3235, [%rd22+14336];
$L__BB2_449:
	or.b32  	%r620, %r587, 4096;
	setp.ge.s32 	%p256, %r620, %r588;
	@%p256 bra 	$L__BB2_453;
	setp.lt.s32 	%p257, %r620, %r585;
	@%p257 bra 	$L__BB2_452;
	ld.global.u32 	%r3236, [%rd23+16384];
	bra.uni 	$L__BB2_453;
$L__BB2_452:
	ld.global.u32 	%r3236, [%rd22+16384];
$L__BB2_453:
	add.s32 	%r624, %r587, 4608;
	setp.ge.s32 	%p258, %r624, %r588;
	@%p258 bra 	$L__BB2_457;
	setp.lt.s32 	%p259, %r624, %r585;
	@%p259 bra 	$L__BB2_456;
	ld.global.u32 	%r3237, [%rd23+18432];
	bra.uni 	$L__BB2_457;
$L__BB2_456:
	ld.global.u32 	%r3237, [%rd22+18432];
$L__BB2_457:
	or.b32  	%r628, %r587, 5120;
	setp.ge.s32 	%p260, %r628, %r588;
	@%p260 bra 	$L__BB2_461;
	setp.lt.s32 	%p261, %r628, %r585;
	@%p261 bra 	$L__BB2_460;
	ld.global.u32 	%r3238, [%rd23+20480];
	bra.uni 	$L__BB2_461;
$L__BB2_460:
	ld.global.u32 	%r3238, [%rd22+20480];
$L__BB2_461:
	add.s32 	%r632, %r587, 5632;
	setp.ge.s32 	%p262, %r632, %r588;
	@%p262 bra 	$L__BB2_465;
	setp.lt.s32 	%p263, %r632, %r585;
	@%p263 bra 	$L__BB2_464;
	ld.global.u32 	%r3239, [%rd23+22528];
	bra.uni 	$L__BB2_465;
$L__BB2_464:
	ld.global.u32 	%r3239, [%rd22+22528];
$L__BB2_465:
	or.b32  	%r636, %r587, 6144;
	setp.ge.s32 	%p264, %r636, %r588;
	@%p264 bra 	$L__BB2_469;
	setp.lt.s32 	%p265, %r636, %r585;
	@%p265 bra 	$L__BB2_468;
	ld.global.u32 	%r3240, [%rd23+24576];
	bra.uni 	$L__BB2_469;
$L__BB2_468:
	ld.global.u32 	%r3240, [%rd22+24576];
$L__BB2_469:
	add.s32 	%r640, %r587, 6656;
	setp.ge.s32 	%p266, %r640, %r588;
	@%p266 bra 	$L__BB2_473;
	setp.lt.s32 	%p267, %r640, %r585;
	@%p267 bra 	$L__BB2_472;
	ld.global.u32 	%r3241, [%rd23+26624];
	bra.uni 	$L__BB2_473;
$L__BB2_472:
	ld.global.u32 	%r3241, [%rd22+26624];
$L__BB2_473:
	or.b32  	%r644, %r587, 7168;
	setp.ge.s32 	%p268, %r644, %r588;
	@%p268 bra 	$L__BB2_477;
	setp.lt.s32 	%p269, %r644, %r585;
	@%p269 bra 	$L__BB2_476;
	ld.global.u32 	%r3242, [%rd23+28672];
	bra.uni 	$L__BB2_477;
$L__BB2_476:
	ld.global.u32 	%r3242, [%rd22+28672];
$L__BB2_477:
	add.s32 	%r648, %r587, 7680;
	setp.ge.s32 	%p270, %r648, %r588;
	@%p270 bra 	$L__BB2_481;
	setp.lt.s32 	%p271, %r648, %r585;
	@%p271 bra 	$L__BB2_480;
	ld.global.u32 	%r3243, [%rd23+30720];
	bra.uni 	$L__BB2_481;
$L__BB2_480:
	ld.global.u32 	%r3243, [%rd22+30720];
$L__BB2_481:
	or.b32  	%r652, %r587, 8192;
	setp.ge.s32 	%p272, %r652, %r588;
	@%p272 bra 	$L__BB2_485;
	setp.lt.s32 	%p273, %r652, %r585;
	@%p273 bra 	$L__BB2_484;
	ld.global.u32 	%r3244, [%rd23+32768];
	bra.uni 	$L__BB2_485;
$L__BB2_484:
	ld.global.u32 	%r3244, [%rd22+32768];
$L__BB2_485:
	add.s32 	%r1205, %r587, 8704;
	setp.ge.s32 	%p274, %r1205, %r588;
	@%p274 bra 	$L__BB2_489;
	setp.lt.s32 	%p275, %r1205, %r585;
	@%p275 bra 	$L__BB2_488;
	ld.global.u32 	%r3245, [%rd23+34816];
	bra.uni 	$L__BB2_489;
$L__BB2_488:
	ld.global.u32 	%r3245, [%rd22+34816];
$L__BB2_489:
	or.b32  	%r1208, %r587, 9216;
	setp.ge.s32 	%p276, %r1208, %r588;
	@%p276 bra 	$L__BB2_493;
	setp.lt.s32 	%p277, %r1208, %r585;
	@%p277 bra 	$L__BB2_492;
	ld.global.u32 	%r3246, [%rd23+36864];
	bra.uni 	$L__BB2_493;
$L__BB2_492:
	ld.global.u32 	%r3246, [%rd22+36864];
$L__BB2_493:
	mov.u32 	%r1210, _ZN6thrust24THRUST_300001_SM_1000_NS8cuda_cub4core6detail5shmemE;
	add.s32 	%r1211, %r1210, 2048;
	shl.b32 	%r1213, %r587, 2;
	add.s32 	%r662, %r1211, %r1213;
	st.shared.u32 	[%r662], %r3228;
	st.shared.u32 	[%r662+2048], %r3229;
	st.shared.u32 	[%r662+4096], %r3230;
	st.shared.u32 	[%r662+6144], %r3231;
	st.shared.u32 	[%r662+8192], %r3232;
	st.shared.u32 	[%r662+10240], %r3233;
	st.shared.u32 	[%r662+12288], %r3234;
	st.shared.u32 	[%r662+14336], %r3235;
	st.shared.u32 	[%r662+16384], %r3236;
	st.shared.u32 	[%r662+18432], %r3237;
	st.shared.u32 	[%r662+20480], %r3238;
	st.shared.u32 	[%r662+22528], %r3239;
	st.shared.u32 	[%r662+24576], %r3240;
	st.shared.u32 	[%r662+26624], %r3241;
	st.shared.u32 	[%r662+28672], %r3242;
	st.shared.u32 	[%r662+30720], %r3243;
	st.shared.u32 	[%r662+32768], %r3244;
	st.shared.u32 	[%r662+34816], %r3245;
	st.shared.u32 	[%r662+36864], %r3246;
	bar.sync 	0;
	mul.lo.s32 	%r1214, %r587, 19;
	min.s32 	%r663, %r588, %r1214;
	shl.b32 	%r1215, %r585, 2;
	add.s32 	%r664, %r1211, %r1215;
	sub.s32 	%r1216, %r663, %r1186;
	max.s32 	%r3249, %r1216, 0;
	min.s32 	%r3248, %r585, %r663;
	setp.ge.s32 	%p278, %r3249, %r3248;
	@%p278 bra 	$L__BB2_495;
$L__BB2_494:
	add.s32 	%r1217, %r3249, %r3248;
	shr.s32 	%r1218, %r1217, 1;
	shl.b32 	%r1219, %r1218, 2;
	add.s32 	%r1221, %r1210, %r1219;
	ld.shared.u32 	%r1222, [%r1221+2048];
	not.b32 	%r1223, %r1218;
	add.s32 	%r1224, %r663, %r1223;
	shl.b32 	%r1225, %r1224, 2;
	add.s32 	%r1226, %r664, %r1225;
	ld.shared.u32 	%r1227, [%r1226];
	setp.lt.s32 	%p279, %r1227, %r1222;
	add.s32 	%r1228, %r1218, 1;
	selp.b32 	%r3249, %r3249, %r1228, %p279;
	selp.b32 	%r3248, %r1218, %r3248, %p279;
	setp.lt.s32 	%p280, %r3249, %r3248;
	@%p280 bra 	$L__BB2_494;
$L__BB2_495:
	sub.s32 	%r672, %r663, %r3249;
	setp.ge.s32 	%p281, %r672, %r1186;
	mov.b32 	%r3276, 0;
	@%p281 bra 	$L__BB2_520;
	shl.b32 	%r1232, %r672, 2;
	add.s32 	%r673, %r664, %r1232;
	ld.shared.u32 	%r674, [%r673];
	setp.lt.s32 	%p282, %r3249, 1;
	mov.b32 	%r3253, 0;
	mov.u32 	%r3252, %r3249;
	@%p282 bra 	$L__BB2_498;
	mul.lo.s32 	%r1233, %r3249, 511;
	shr.s32 	%r1234, %r1233, 9;
	shl.b32 	%r1235, %r1234, 2;
	add.s32 	%r1237, %r1210, %r1235;
	ld.shared.u32 	%r1238, [%r1237+2048];
	setp.lt.s32 	%p283, %r1238, %r674;
	add.s32 	%r1239, %r1234, 1;
	selp.b32 	%r3252, %r3249, %r1234, %p283;
	selp.b32 	%r3253, %r1239, 0, %p283;
$L__BB2_498:
	setp.ge.s32 	%p284, %r3253, %r3252;
	@%p284 bra 	$L__BB2_500;
	mad.lo.s32 	%r1240, %r3252, 127, %r3253;
	shr.s32 	%r1241, %r1240, 7;
	shl.b32 	%r1242, %r1241, 2;
	add.s32 	%r1244, %r1210, %r1242;
	ld.shared.u32 	%r1245, [%r1244+2048];
	setp.lt.s32 	%p285, %r1245, %r674;
	add.s32 	%r1246, %r1241, 1;
	selp.b32 	%r3252, %r3252, %r1241, %p285;
	selp.b32 	%r3253, %r1246, %r3253, %p285;
$L__BB2_500:
	setp.ge.s32 	%p286, %r3253, %r3252;
	@%p286 bra 	$L__BB2_502;
	mad.lo.s32 	%r1247, %r3252, 31, %r3253;
	shr.s32 	%r1248, %r1247, 5;
	shl.b32 	%r1249, %r1248, 2;
	add.s32 	%r1251, %r1210, %r1249;
	ld.shared.u32 	%r1252, [%r1251+2048];
	setp.lt.s32 	%p287, %r1252, %r674;
	add.s32 	%r1253, %r1248, 1;
	selp.b32 	%r3252, %r3252, %r1248, %p287;
	selp.b32 	%r3253, %r1253, %r3253, %p287;
$L__BB2_502:
	setp.ge.s32 	%p288, %r3253, %r3252;
	@%p288 bra 	$L__BB2_504;
	mad.lo.s32 	%r1254, %r3252, 15, %r3253;
	shr.s32 	%r1255, %r1254, 4;
	shl.b32 	%r1256, %r1255, 2;
	add.s32 	%r1258, %r1210, %r1256;
	ld.shared.u32 	%r1259, [%r1258+2048];
	setp.lt.s32 	%p289, %r1259, %r674;
	add.s32 	%r1260, %r1255, 1;
	selp.b32 	%r3252, %r3252, %r1255, %p289;
	selp.b32 	%r3253, %r1260, %r3253, %p289;
$L__BB2_504:
	setp.ge.s32 	%p290, %r3253, %r3252;
	@%p290 bra 	$L__BB2_506;
$L__BB2_505:
	add.s32 	%r1262, %r3253, %r3252;
	shr.s32 	%r1263, %r1262, 1;
	shl.b32 	%r1264, %r1263, 2;
	add.s32 	%r1266, %r1210, %r1264;
	ld.shared.u32 	%r1267, [%r1266+2048];
	setp.lt.s32 	%p291, %r1267, %r674;
	add.s32 	%r1268, %r1263, 1;
	selp.b32 	%r3252, %r3252, %r1263, %p291;
	selp.b32 	%r3253, %r1268, %r3253, %p291;
	setp.lt.s32 	%p292, %r3253, %r3252;
	@%p292 bra 	$L__BB2_505;
$L__BB2_506:
	setp.lt.s32 	%p293, %r672, 1;
	mov.b32 	%r3264, 0;
	mov.u32 	%r3263, %r672;
	@%p293 bra 	$L__BB2_508;
	mul.lo.s32 	%r1271, %r672, 511;
	shr.s32 	%r1272, %r1271, 9;
	shl.b32 	%r1273, %r1272, 2;
	add.s32 	%r1274, %r664, %r1273;
	ld.shared.u32 	%r1275, [%r1274];
	setp.lt.s32 	%p294, %r1275, %r674;
	add.s32 	%r1276, %r1272, 1;
	selp.b32 	%r3263, %r672, %r1272, %p294;
	selp.b32 	%r3264, %r1276, 0, %p294;
$L__BB2_508:
	setp.ge.s32 	%p295, %r3264, %r3263;
	@%p295 bra 	$L__BB2_510;
	mad.lo.s32 	%r1278, %r3263, 127, %r3264;
	shr.s32 	%r1279, %r1278, 7;
	shl.b32 	%r1280, %r1279, 2;
	add.s32 	%r1281, %r664, %r1280;
	ld.shared.u32 	%r1282, [%r1281];
	setp.lt.s32 	%p296, %r1282, %r674;
	add.s32 	%r1283, %r1279, 1;
	selp.b32 	%r3263, %r3263, %r1279, %p296;
	selp.b32 	%r3264, %r1283, %r3264, %p296;
$L__BB2_510:
	setp.ge.s32 	%p297, %r3264, %r3263;
	@%p297 bra 	$L__BB2_512;
	mad.lo.s32 	%r1284, %r3263, 31, %r3264;
	shr.s32 	%r1285, %r1284, 5;
	shl.b32 	%r1286, %r1285, 2;
	add.s32 	%r1287, %r664, %r1286;
	ld.shared.u32 	%r1288, [%r1287];
	setp.lt.s32 	%p298, %r1288, %r674;
	add.s32 	%r1289, %r1285, 1;
	selp.b32 	%r3263, %r3263, %r1285, %p298;
	selp.b32 	%r3264, %r1289, %r3264, %p298;
$L__BB2_512:
	setp.ge.s32 	%p299, %r3264, %r3263;
	@%p299 bra 	$L__BB2_514;
	mad.lo.s32 	%r1290, %r3263, 15, %r3264;
	shr.s32 	%r1291, %r1290, 4;
	shl.b32 	%r1292, %r1291, 2;
	add.s32 	%r1293, %r664, %r1292;
	ld.shared.u32 	%r1294, [%r1293];
	setp.lt.s32 	%p300, %r1294, %r674;
	add.s32 	%r1295, %r1291, 1;
	selp.b32 	%r3263, %r3263, %r1291, %p300;
	selp.b32 	%r3264, %r1295, %r3264, %p300;
$L__BB2_514:
	setp.ge.s32 	%p301, %r3264, %r3263;
	@%p301 bra 	$L__BB2_516;
$L__BB2_515:
	add.s32 	%r1297, %r3264, %r3263;
	shr.s32 	%r1298, %r1297, 1;
	shl.b32 	%r1299, %r1298, 2;
	add.s32 	%r1300, %r664, %r1299;
	ld.shared.u32 	%r1301, [%r1300];
	setp.lt.s32 	%p302, %r1301, %r674;
	add.s32 	%r1302, %r1298, 1;
	selp.b32 	%r3263, %r3263, %r1298, %p302;
	selp.b32 	%r3264, %r1302, %r3264, %p302;
	setp.lt.s32 	%p303, %r3264, %r3263;
	@%p303 bra 	$L__BB2_515;
$L__BB2_516:
	sub.s32 	%r1305, %r3249, %r3253;
	sub.s32 	%r719, %r672, %r3264;
	add.s32 	%r720, %r719, %r1305;
	shr.s32 	%r1306, %r720, 1;
	max.s32 	%r721, %r1306, %r719;
	add.s32 	%r1308, %r3264, %r721;
	add.s32 	%r1309, %r1308, 1;
	min.s32 	%r1310, %r1309, %r1186;
	sub.s32 	%r3273, %r1310, %r672;
	setp.lt.s32 	%p304, %r3273, 1;
	mov.b32 	%r3274, 0;
	@%p304 bra 	$L__BB2_519;
	mov.b32 	%r3274, 0;
$L__BB2_518:
	add.s32 	%r1312, %r3274, %r3273;
	shr.s32 	%r1313, %r1312, 1;
	shl.b32 	%r1314, %r1313, 2;
	add.s32 	%r1315, %r673, %r1314;
	ld.shared.u32 	%r1316, [%r1315];
	setp.lt.s32 	%p305, %r674, %r1316;
	add.s32 	%r1317, %r1313, 1;
	selp.b32 	%r3273, %r1313, %r3273, %p305;
	selp.b32 	%r3274, %r3274, %r1317, %p305;
	setp.lt.s32 	%p306, %r3274, %r3273;
	@%p306 bra 	$L__BB2_518;
$L__BB2_519:
	add.s32 	%r1318, %r719, %r3274;
	min.s32 	%r1319, %r1318, %r721;
	sub.s32 	%r1320, %r720, %r1319;
	add.s32 	%r1321, %r1319, 1;
	setp.eq.s32 	%p307, %r1320, %r1321;
	setp.lt.s32 	%p308, %r721, %r1318;
	and.pred  	%p309, %p307, %p308;
	add.s32 	%r3249, %r1320, %r3253;
	selp.u32 	%r3276, 1, 0, %p309;
$L__BB2_520:
	sub.s32 	%r1322, %r663, %r3249;
	add.s32 	%r1323, %r1322, %r3276;
	setp.eq.s32 	%p310, %r587, 0;
	shl.b32 	%r1324, %r585, 16;
	or.b32  	%r1325, %r1324, %r1186;
	shl.b32 	%r1326, %r3249, 16;
	or.b32  	%r1327, %r1323, %r1326;
	selp.b32 	%r1328, %r1325, %r1327, %p310;
	add.s32 	%r1329, %r587, -1;
	selp.b32 	%r1330, 511, %r1329, %p310;
	shl.b32 	%r1331, %r1330, 2;
	add.s32 	%r1333, %r1210, %r1331;
	st.shared.u32 	[%r1333], %r1328;
	bar.sync 	0;
	ld.shared.u32 	%r1334, [%r662+-2048];
	shr.s32 	%r732, %r1334, 16;
	and.b32  	%r1335, %r1334, 65535;
	add.s32 	%r733, %r1323, %r585;
	add.s32 	%r734, %r1335, %r585;
	add.s32 	%r735, %r734, %r732;
	shl.b32 	%r1336, %r1323, 2;
	add.s32 	%r736, %r664, %r1336;
	ld.shared.u32 	%r737, [%r736];
	shl.b32 	%r1337, %r3249, 2;
	add.s32 	%r1338, %r1210, %r1337;
	add.s32 	%r738, %r1338, 2048;
	ld.shared.u32 	%r739, [%r1338+2048];
	setp.ge.s32 	%p918, %r3249, %r732;
	setp.lt.s32 	%p311, %r3249, %r732;
	setp.ge.s32 	%p312, %r733, %r734;
	and.pred  	%p919, %p312, %p311;
	or.pred  	%p313, %p918, %p312;
	@%p313 bra 	$L__BB2_522;
	setp.lt.s32 	%p919, %r739, %r737;
	setp.lt.s32 	%p918, %r737, %r739;
$L__BB2_522:
	add.s32 	%r1339, %r733, %r3249;
	setp.lt.s32 	%p314, %r1339, %r735;
	xor.pred  	%p315, %p918, %p919;
	and.pred  	%p126, %p314, %p315;
	mov.u32 	%r3277, %r739;
	mov.u32 	%r3278, %r3249;
	@%p918 bra 	$L__BB2_524;
	add.s32 	%r3278, %r3249, 1;
	ld.shared.u32 	%r3277, [%r738+4];
$L__BB2_524:
	mov.u32 	%r3279, %r737;
	mov.u32 	%r3280, %r733;
	@%p919 bra 	$L__BB2_526;
	add.s32 	%r3280, %r733, 1;
	ld.shared.u32 	%r3279, [%r736+4];
$L__BB2_526:
	setp.ge.s32 	%p920, %r3278, %r732;
	setp.lt.s32 	%p316, %r3278, %r732;
	setp.ge.s32 	%p317, %r3280, %r734;
	and.pred  	%p921, %p317, %p316;
	or.pred  	%p318, %p920, %p317;
	@%p318 bra 	$L__BB2_528;
	setp.lt.s32 	%p921, %r3277, %r3279;
	setp.lt.s32 	%p920, %r3279, %r3277;
$L__BB2_528:
	add.s32 	%r1340, %r3280, %r3278;
	setp.lt.s32 	%p319, %r1340, %r735;
	xor.pred  	%p320, %p920, %p921;
	and.pred  	%p133, %p319, %p320;
	mov.u32 	%r3281, %r3277;
	mov.u32 	%r3282, %r3278;
	@%p920 bra 	$L__BB2_530;
	add.s32 	%r3282, %r3278, 1;
	shl.b32 	%r1341, %r3278, 2;
	add.s32 	%r1343, %r1210, %r1341;
	ld.shared.u32 	%r3281, [%r1343+2052];
$L__BB2_530:
	mov.u32 	%r3283, %r3279;
	mov.u32 	%r3284, %r3280;
	@%p921 bra 	$L__BB2_532;
	add.s32 	%r3284, %r3280, 1;
	shl.b32 	%r1344, %r3280, 2;
	add.s32 	%r1346, %r1210, %r1344;
	ld.shared.u32 	%r3283, [%r1346+2052];
$L__BB2_532:
	setp.ge.s32 	%p922, %r3282, %r732;
	setp.lt.s32 	%p321, %r3282, %r732;
	setp.ge.s32 	%p322, %r3284, %r734;
	and.pred  	%p923, %p322, %p321;
	or.pred  	%p323, %p922, %p322;
	@%p323 bra 	$L__BB2_534;
	setp.lt.s32 	%p923, %r3281, %r3283;
	setp.lt.s32 	%p922, %r3283, %r3281;
$L__BB2_534:
	add.s32 	%r1347, %r3284, %r3282;
	setp.lt.s32 	%p324, %r1347, %r735;
	xor.pred  	%p325, %p922, %p923;
	and.pred  	%p140, %p324, %p325;
	mov.u32 	%r3285, %r3281;
	mov.u32 	%r3286, %r3282;
	@%p922 bra 	$L__BB2_536;
	add.s32 	%r3286, %r3282, 1;
	shl.b32 	%r1348, %r3282, 2;
	mov.u32 	%r1349, _ZN6thrust24THRUST_300001_SM_1000_NS8cuda_cub4core6detail5shmemE;
	add.s32 	%r1350, %r1349, %r1348;
	ld.shared.u32 	%r3285, [%r1350+2052];
$L__BB2_536:
	mov.u32 	%r3287, %r3283;
	mov.u32 	%r3288, %r3284;
	@%p923 bra 	$L__BB2_538;
	add.s32 	%r3288, %r3284, 1;
	shl.b32 	%r1351, %r3284, 2;
	mov.u32 	%r1352, _ZN6thrust24THRUST_300001_SM_1000_NS8cuda_cub4core6detail5shmemE;
	add.s32 	%r1353, %r1352, %r1351;
	ld.shared.u32 	%r3287, [%r1353+2052];
$L__BB2_538:
	setp.ge.s32 	%p924, %r3286, %r732;
	setp.lt.s32 	%p326, %r3286, %r732;
	setp.ge.s32 	%p327, %r3288, %r734;
	and.pred  	%p925, %p327, %p326;
	or.pred  	%p328, %p924, %p327;
	@%p328 bra 	$L__BB2_540;
	setp.lt.s32 	%p925, %r3285, %r3287;
	setp.lt.s32 	%p924, %r3287, %r3285;
$L__BB2_540:
	add.s32 	%r1354, %r3288, %r3286;
	setp.lt.s32 	%p329, %r1354, %r735;
	xor.pred  	%p330, %p924, %p925;
	and.pred  	%p147, %p329, %p330;
	mov.u32 	%r3289, %r3285;
	mov.u32 	%r3290, %r3286;
	@%p924 bra 	$L__BB2_542;
	add.s32 	%r3290, %r3286, 1;
	shl.b32 	%r1355, %r3286, 2;
	mov.u32 	%r1356, _ZN6thrust24THRUST_300001_SM_1000_NS8cuda_cub4core6detail5shmemE;
	add.s32 	%r1357, %r1356, %r1355;
	ld.shared.u32 	%r3289, [%r1357+2052];
$L__BB2_542:
	mov.u32 	%r3291, %r3287;
	mov.u32 	%r3292, %r3288;
	@%p925 bra 	$L__BB2_544;
	add.s32 	%r3292, %r3288, 1;
	shl.b32 	%r1358, %r3288, 2;
	mov.u32 	%r1359, _ZN6thrust24THRUST_300001_SM_1000_NS8cuda_cub4core6detail5shmemE;
	add.s32 	%r1360, %r1359, %r1358;
	ld.shared.u32 	%r3291, [%r1360+2052];
$L__BB2_544:
	setp.ge.s32 	%p926, %r3290, %r732;
	setp.lt.s32 	%p331, %r3290, %r732;
	setp.ge.s32 	%p332, %r3292, %r734;
	and.pred  	%p927, %p332, %p331;
	or.pred  	%p333, %p926, %p332;
	@%p333 bra 	$L__BB2_546;
	setp.lt.s32 	%p927, %r3289, %r3291;
	setp.lt.s32 	%p926, %r3291, %r3289;
$L__BB2_546:
	add.s32 	%r1361, %r3292, %r3290;
	setp.lt.s32 	%p334, %r1361, %r735;
	xor.pred  	%p335, %p926, %p927;
	and.pred  	%p154, %p334, %p335;
	mov.u32 	%r3297, %r3289;
	mov.u32 	%r3298, %r3290;
	@%p926 bra 	$L__BB2_548;
	add.s32 	%r3298, %r3290, 1;
	shl.b32 	%r1362, %r3290, 2;
	mov.u32 	%r1363, _ZN6thrust24THRUST_300001_SM_1000_NS8cuda_cub4core6detail5shmemE;
	add.s32 	%r1364, %r1363, %r1362;
	ld.shared.u32 	%r3297, [%r1364+2052];
$L__BB2_548:
	mov.u32 	%r3299, %r3291;
	mov.u32 	%r3300, %r3292;
	@%p927 bra 	$L__BB2_550;
	add.s32 	%r3300, %r3292, 1;
	shl.b32 	%r1365, %r3292, 2;
	mov.u32 	%r1366, _ZN6thrust24THRUST_300001_SM_1000_NS8cuda_cub4core6detail5shmemE;
	add.s32 	%r1367, %r1366, %r1365;
	ld.shared.u32 	%r3299, [%r1367+2052];
$L__BB2_550:
	setp.ge.s32 	%p928, %r3298, %r732;
	setp.lt.s32 	%p336, %r3298, %r732;
	setp.ge.s32 	%p337, %r3300, %r734;
	and.pred  	%p929, %p337, %p336;
	or.pred  	%p338, %p928, %p337;
	@%p338 bra 	$L__BB2_552;
	setp.lt.s32 	%p929, %r3297, %r3299;
	setp.lt.s32 	%p928, %r3299, %r3297;
$L__BB2_552:
	selp.b32 	%r780, %r3297, %r3299, %p929;
	selp.b32 	%r781, %r3298, %r3300, %p929;
	add.s32 	%r1368, %r3300, %r3298;
	setp.lt.s32 	%p339, %r1368, %r735;
	xor.pred  	%p340, %p928, %p929;
	selp.b32 	%r1369, 32, 0, %p340;
	selp.b32 	%r782, %r1369, 0, %p339;
	@%p928 bra 	$L__BB2_554;
	add.s32 	%r783, %r3298, 1;
	shl.b32 	%r1370, %r3298, 2;
	mov.u32 	%r1371, _ZN6thrust24THRUST_300001_SM_1000_NS8cuda_cub4core6detail5shmemE;
	add.s32 	%r1372, %r1371, %r1370;
	ld.shared.u32 	%r3297, [%r1372+2052];
	mov.u32 	%r3298, %r783;
$L__BB2_554:
	@%p929 bra 	$L__BB2_556;
	add.s32 	%r787, %r3300, 1;
	shl.b32 	%r1373, %r3300, 2;
	mov.u32 	%r1374, _ZN6thrust24THRUST_300001_SM_1000_NS8cuda_cub4core6detail5shmemE;
	add.s32 	%r1375, %r1374, %r1373;
	ld.shared.u32 	%r3299, [%r1375+2052];
	mov.u32 	%r3300, %r787;
$L__BB2_556:
	setp.ge.s32 	%p930, %r3298, %r732;
	setp.lt.s32 	%p341, %r3298, %r732;
	setp.ge.s32 	%p342, %r3300, %r734;
	and.pred  	%p931, %p342, %p341;
	or.pred  	%p343, %p930, %p342;
	@%p343 bra 	$L__BB2_558;
	setp.lt.s32 	%p931, %r3297, %r3299;
	setp.lt.s32 	%p930, %r3299, %r3297;
$L__BB2_558:
	add.s32 	%r1376, %r3300, %r3298;
	setp.lt.s32 	%p344, %r1376, %r735;
	xor.pred  	%p345, %p930, %p931;
	selp.b32 	%r1377, 64, 0, %p345;
	selp.b32 	%r1378, %r1377, 0, %p344;
	or.b32  	%r1379, %r782, %r1378;
	selp.b32 	%r1380, 8, 0, %p147;
	selp.b32 	%r1381, 4, 0, %p140;
	selp.u32 	%r1382, 1, 0, %p126;
	selp.b32 	%r1383, 2, 0, %p133;
	or.b32  	%r1384, %r1383, %r1382;
	or.b32  	%r1385, %r1384, %r1381;
	or.b32  	%r1386, %r1385, %r1380;
	selp.b32 	%r1387, 16, 0, %p154;
	or.b32  	%r1388, %r1386, %r1387;
	or.b32  	%r791, %r1379, %r1388;
	mov.u32 	%r3305, %r3297;
	mov.u32 	%r3306, %r3298;
	@%p930 bra 	$L__BB2_560;
	add.s32 	%r3306, %r3298, 1;
	shl.b32 	%r1389, %r3298, 2;
	mov.u32 	%r1390, _ZN6thrust24THRUST_300001_SM_1000_NS8cuda_cub4core6detail5shmemE;
	add.s32 	%r1391, %r1390, %r1389;
	ld.shared.u32 	%r3305, [%r1391+2052];
$L__BB2_560:
	mov.u32 	%r3307, %r3299;
	mov.u32 	%r3308, %r3300;
	@%p931 bra 	$L__BB2_562;
	add.s32 	%r3308, %r3300, 1;
	shl.b32 	%r1392, %r3300, 2;
	mov.u32 	%r1393, _ZN6thrust24THRUST_300001_SM_1000_NS8cuda_cub4core6detail5shmemE;
	add.s32 	%r1394, %r1393, %r1392;
	ld.shared.u32 	%r3307, [%r1394+2052];
$L__BB2_562:
	setp.ge.s32 	%p932, %r3306, %r732;
	setp.lt.s32 	%p346, %r3306, %r732;
	setp.ge.s32 	%p347, %r3308, %r734;
	and.pred  	%p933, %p347, %p346;
	or.pred  	%p348, %p932, %p347;
	@%p348 bra 	$L__BB2_564;
	setp.lt.s32 	%p933, %r3305, %r3307;
	setp.lt.s32 	%p932, %r3307, %r3305;
$L__BB2_564:
	selp.b32 	%r800, %r3305, %r3307, %p933;
	selp.b32 	%r801, %r3306, %r3308, %p933;
	add.s32 	%r1395, %r3308, %r3306;
	setp.lt.s32 	%p349, %r1395, %r735;
	xor.pred  	%p350, %p932, %p933;
	selp.b32 	%r1396, 128, 0, %p350;
	selp.b32 	%r802, %r1396, 0, %p349;
	@%p932 bra 	$L__BB2_566;
	add.s32 	%r803, %r3306, 1;
	shl.b32 	%r1397, %r3306, 2;
	mov.u32 	%r1398, _ZN6thrust24THRUST_300001_SM_1000_NS8cuda_cub4core6detail5shmemE;
	add.s32 	%r1399, %r1398, %r1397;
	ld.shared.u32 	%r3305, [%r1399+2052];
	mov.u32 	%r3306, %r803;
$L__BB2_566:
	@%p933 bra 	$L__BB2_568;
	add.s32 	%r807, %r3308, 1;
	shl.b32 	%r1400, %r3308, 2;
	mov.u32 	%r1401, _ZN6thrust24THRUST_300001_SM_1000_NS8cuda_cub4core6detail5shmemE;
	add.s32 	%r1402, %r1401, %r1400;
	ld.shared.u32 	%r3307, [%r1402+2052];
	mov.u32 	%r3308, %r807;
$L__BB2_568:
	setp.ge.s32 	%p934, %r3306, %r732;
	setp.lt.s32 	%p351, %r3306, %r732;
	setp.ge.s32 	%p352, %r3308, %r734;
	and.pred  	%p935, %p352, %p351;
	or.pred  	%p353, %p934, %p352;
	@%p353 bra 	$L__BB2_570;
	setp.lt.s32 	%p935, %r3305, %r3307;
	setp.lt.s32 	%p934, %r3307, %r3305;
$L__BB2_570:
	add.s32 	%r1403, %r3308, %r3306;
	setp.lt.s32 	%p354, %r1403, %r735;
	xor.pred  	%p355, %p934, %p935;
	selp.b32 	%r1404, 256, 0, %p355;
	selp.b32 	%r1405, %r1404, 0, %p354;
	or.b32  	%r1406, %r802, %r1405;
	or.b32  	%r811, %r1406, %r791;
	mov.u32 	%r3313, %r3305;
	mov.u32 	%r3314, %r3306;
	@%p934 bra 	$L__BB2_572;
	add.s32 	%r3314, %r3306, 1;
	shl.b32 	%r1407, %r3306, 2;
	mov.u32 	%r1408, _ZN6thrust24THRUST_300001_SM_1000_NS8cuda_cub4core6detail5shmemE;
	add.s32 	%r1409, %r1408, %r1407;
	ld.shared.u32 	%r3313, [%r1409+2052];
$L__BB2_572:
	mov.u32 	%r3315, %r3307;
	mov.u32 	%r3316, %r3308;
	@%p935 bra 	$L__BB2_574;
	add.s32 	%r3316, %r3308, 1;
	shl.b32 	%r1410, %r3308, 2;
	mov.u32 	%r1411, _ZN6thrust24THRUST_300001_SM_1000_NS8cuda_cub4core6detail5shmemE;
	add.s32 	%r1412, %r1411, %r1410;
	ld.shared.u32 	%r3315, [%r1412+2052];
$L__BB2_574:
	setp.ge.s32 	%p936, %r3314, %r732;
	setp.lt.s32 	%p356, %r3314, %r732;
	setp.ge.s32 	%p357, %r3316, %r734;
	and.pred  	%p937, %p357, %p356;
	or.pred  	%p358, %p936, %p357;
	@%p358 bra 	$L__BB2_576;
	setp.lt.s32 	%p937, %r3313, %r3315;
	setp.lt.s32 	%p936, %r3315, %r3313;
$L__BB2_576:
	selp.b32 	%r820, %r3313, %r3315, %p937;
	selp.b32 	%r821, %r3314, %r3316, %p937;
	add.s32 	%r1413, %r3316, %r3314;
	setp.lt.s32 	%p359, %r1413, %r735;
	xor.pred  	%p360, %p936, %p937;
	selp.b32 	%r1414, 512, 0, %p360;
	selp.b32 	%r822, %r1414, 0, %p359;
	@%p936 bra 	$L__BB2_578;
	add.s32 	%r823, %r3314, 1;
	shl.b32 	%r1415, %r3314, 2;
	mov.u32 	%r1416, _ZN6thrust24THRUST_300001_SM_1000_NS8cuda_cub4core6detail5shmemE;
	add.s32 	%r1417, %r1416, %r1415;
	ld.shared.u32 	%r3313, [%r1417+2052];
	mov.u32 	%r3314, %r823;
$L__BB2_578:
	@%p937 bra 	$L__BB2_580;
	add.s32 	%r827, %r3316, 1;
	shl.b32 	%r1418, %r3316, 2;
	mov.u32 	%r1419, _ZN6thrust24THRUST_300001_SM_1000_NS8cuda_cub4core6detail5shmemE;
	add.s32 	%r1420, %r1419, %r1418;
	ld.shared.u32 	%r3315, [%r1420+2052];
	mov.u32 	%r3316, %r827;
$L__BB2_580:
	setp.ge.s32 	%p938, %r3314, %r732;
	setp.lt.s32 	%p361, %r3314, %r732;
	setp.ge.s32 	%p362, %r3316, %r734;
	and.pred  	%p939, %p362, %p361;
	or.pred  	%p363, %p938, %p362;
	@%p363 bra 	$L__BB2_582;
	setp.lt.s32 	%p939, %r3313, %r3315;
	setp.lt.s32 	%p938, %r3315, %r3313;
$L__BB2_582:
	add.s32 	%r1421, %r3316, %r3314;
	setp.lt.s32 	%p364, %r1421, %r735;
	xor.pred  	%p365, %p938, %p939;
	selp.b32 	%r1422, 1024, 0, %p365;
	selp.b32 	%r1423, %r1422, 0, %p364;
	or.b32  	%r1424, %r822, %r1423;
	or.b32  	%r831, %r1424, %r811;
	mov.u32 	%r3321, %r3313;
	mov.u32 	%r3322, %r3314;
	@%p938 bra 	$L__BB2_584;
	add.s32 	%r3322, %r3314, 1;
	shl.b32 	%r1425, %r3314, 2;
	mov.u32 	%r1426, _ZN6thrust24THRUST_300001_SM_1000_NS8cuda_cub4core6detail5shmemE;
	add.s32 	%r1427, %r1426, %r1425;
	ld.shared.u32 	%r3321, [%r1427+2052];
$L__BB2_584:
	mov.u32 	%r3323, %r3315;
	mov.u32 	%r3324, %r3316;
	@%p939 bra 	$L__BB2_586;
	add.s32 	%r3324, %r3316, 1;
	shl.b32 	%r1428, %r3316, 2;
	mov.u32 	%r1429, _ZN6thrust24THRUST_300001_SM_1000_NS8cuda_cub4core6detail5shmemE;
	add.s32 	%r1430, %r1429, %r1428;
	ld.shared.u32 	%r3323, [%r1430+2052];
$L__BB2_586:
	setp.ge.s32 	%p940, %r3322, %r732;
	setp.lt.s32 	%p366, %r3322, %r732;
	setp.ge.s32 	%p367, %r3324, %r734;
	and.pred  	%p941, %p367, %p366;
	or.pred  	%p368, %p940, %p367;
	@%p368 bra 	$L__BB2_588;
	setp.lt.s32 	%p941, %r3321, %r3323;
	setp.lt.s32 	%p940, %r3323, %r3321;
$L__BB2_588:
	selp.b32 	%r840, %r3321, %r3323, %p941;
	selp.b32 	%r841, %r3322, %r3324, %p941;
	add.s32 	%r1431, %r3324, %r3322;
	setp.lt.s32 	%p369, %r1431, %r735;
	xor.pred  	%p370, %p940, %p941;
	selp.b32 	%r1432, 2048, 0, %p370;
	selp.b32 	%r842, %r1432, 0, %p369;
	@%p940 bra 	$L__BB2_590;
	add.s32 	%r843, %r3322, 1;
	shl.b32 	%r1433, %r3322, 2;
	mov.u32 	%r1434, _ZN6thrust24THRUST_300001_SM_1000_NS8cuda_cub4core6detail5shmemE;
	add.s32 	%r1435, %r1434, %r1433;
	ld.shared.u32 	%r3321, [%r1435+2052];
	mov.u32 	%r3322, %r843;
$L__BB2_590:
	@%p941 bra 	$L__BB2_592;
	add.s32 	%r847, %r3324, 1;
	shl.b32 	%r1436, %r3324, 2;
	mov.u32 	%r1437, _ZN6thrust24THRUST_300001_SM_1000_NS8cuda_cub4core6detail5shmemE;
	add.s32 	%r1438, %r1437, %r1436;
	ld.shared.u32 	%r3323, [%r1438+2052];
	mov.u32 	%r3324, %r847;
$L__BB2_592:
	setp.ge.s32 	%p942, %r3322, %r732;
	setp.lt.s32 	%p371, %r3322, %r732;
	setp.ge.s32 	%p372, %r3324, %r734;
	and.pred  	%p943, %p372, %p371;
	or.pred  	%p373, %p942, %p372;
	@%p373 bra 	$L__BB2_594;
	setp.lt.s32 	%p943, %r3321, %r3323;
	setp.lt.s32 	%p942, %r3323, %r3321;
$L__BB2_594:
	add.s32 	%r1439, %r3324, %r3322;
	setp.lt.s32 	%p374, %r1439, %r735;
	xor.pred  	%p375, %p942, %p943;
	selp.b32 	%r1440, 4096, 0, %p375;
	selp.b32 	%r1441, %r1440, 0, %p374;
	or.b32  	%r1442, %r842, %r1441;
	or.b32  	%r851, %r1442, %r831;
	mov.u32 	%r3329, %r3321;
	mov.u32 	%r3330, %r3322;
	@%p942 bra 	$L__BB2_596;
	add.s32 	%r3330, %r3322, 1;
	shl.b32 	%r1443, %r3322, 2;
	mov.u32 	%r1444, _ZN6thrust24THRUST_300001_SM_1000_NS8cuda_cub4core6detail5shmemE;
	add.s32 	%r1445, %r1444, %r1443;
	ld.shared.u32 	%r3329, [%r1445+2052];
$L__BB2_596:
	mov.u32 	%r3331, %r3323;
	mov.u32 	%r3332, %r3324;
	@%p943 bra 	$L__BB2_598;
	add.s32 	%r3332, %r3324, 1;
	shl.b32 	%r1446, %r3324, 2;
	mov.u32 	%r1447, _ZN6thrust24THRUST_300001_SM_1000_NS8cuda_cub4core6detail5shmemE;
	add.s32 	%r1448, %r1447, %r1446;
	ld.shared.u32 	%r3331, [%r1448+2052];
$L__BB2_598:
	setp.ge.s32 	%p944, %r3330, %r732;
	setp.lt.s32 	%p376, %r3330, %r732;
	setp.ge.s32 	%p377, %r3332, %r734;
	and.pred  	%p945, %p377, %p376;
	or.pred  	%p378, %p944, %p377;
	@%p378 bra 	$L__BB2_600;
	setp.lt.s32 	%p945, %r3329, %r3331;
	setp.lt.s32 	%p944, %r3331, %r3329;
$L__BB2_600:
	selp.b32 	%r860, %r3329, %r3331, %p945;
	selp.b32 	%r861, %r3330, %r3332, %p945;
	add.s32 	%r1449, %r3332, %r3330;
	setp.lt.s32 	%p379, %r1449, %r735;
	xor.pred  	%p380, %p944, %p945;
	selp.b32 	%r1450, 8192, 0, %p380;
	selp.b32 	%r862, %r1450, 0, %p379;
	@%p944 bra 	$L__BB2_602;
	add.s32 	%r863, %r3330, 1;
	shl.b32 	%r1451, %r3330, 2;
	mov.u32 	%r1452, _ZN6thrust24THRUST_300001_SM_1000_NS8cuda_cub4core6detail5shmemE;
	add.s32 	%r1453, %r1452, %r1451;
	ld.shared.u32 	%r3329, [%r1453+2052];
	mov.u32 	%r3330, %r863;
$L__BB2_602:
	@%p945 bra 	$L__BB2_604;
	add.s32 	%r867, %r3332, 1;
	shl.b32 	%r1454, %r3332, 2;
	mov.u32 	%r1455, _ZN6thrust24THRUST_300001_SM_1000_NS8cuda_cub4core6detail5shmemE;
	add.s32 	%r1456, %r1455, %r1454;
	ld.shared.u32 	%r3331, [%r1456+2052];
	mov.u32 	%r3332, %r867;
$L__BB2_604:
	setp.ge.s32 	%p946, %r3330, %r732;
	setp.lt.s32 	%p381, %r3330, %r732;
	setp.ge.s32 	%p382, %r3332, %r734;
	and.pred  	%p947, %p382, %p381;
	or.pred  	%p383, %p946, %p382;
	@%p383 bra 	$L__BB2_606;
	setp.lt.s32 	%p947, %r3329, %r3331;
	setp.lt.s32 	%p946, %r3331, %r3329;
$L__BB2_606:
	add.s32 	%r1457, %r3332, %r3330;
	setp.lt.s32 	%p384, %r1457, %r735;
	xor.pred  	%p385, %p946, %p947;
	selp.b32 	%r1458, 16384, 0, %p385;
	selp.b32 	%r1459, %r1458, 0, %p384;
	or.b32  	%r1460, %r862, %r1459;
	or.b32  	%r871, %r1460, %r851;
	mov.u32 	%r3337, %r3329;
	mov.u32 	%r3338, %r3330;
	@%p946 bra 	$L__BB2_608;
	add.s32 	%r3338, %r3330, 1;
	shl.b32 	%r1461, %r3330, 2;
	mov.u32 	%r1462, _ZN6thrust24THRUST_300001_SM_1000_NS8cuda_cub4core6detail5shmemE;
	add.s32 	%r1463, %r1462, %r1461;
	ld.shared.u32 	%r3337, [%r1463+2052];
$L__BB2_608:
	mov.u32 	%r3339, %r3331;
	mov.u32 	%r3340, %r3332;
	@%p947 bra 	$L__BB2_610;
	add.s32 	%r3340, %r3332, 1;
	shl.b32 	%r1464, %r3332, 2;
	mov.u32 	%r1465, _ZN6thrust24THRUST_300001_SM_1000_NS8cuda_cub4core6detail5shmemE;
	add.s32 	%r1466, %r1465, %r1464;
	ld.shared.u32 	%r3339, [%r1466+2052];
$L__BB2_610:
	setp.ge.s32 	%p948, %r3338, %r732;
	setp.lt.s32 	%p386, %r3338, %r732;
	setp.ge.s32 	%p387, %r3340, %r734;
	and.pred  	%p949, %p387, %p386;
	or.pred  	%p388, %p948, %p387;
	@%p388 bra 	$L__BB2_612;
	setp.lt.s32 	%p949, %r3337, %r3339;
	setp.lt.s32 	%p948, %r3339, %r3337;
$L__BB2_612:
	selp.b32 	%r880, %r3337, %r3339, %p949;
	selp.b32 	%r881, %r3338, %r3340, %p949;
	add.s32 	%r1467, %r3340, %r3338;
	setp.lt.s32 	%p389, %r1467, %r735;
	xor.pred  	%p390, %p948, %p949;
	selp.b32 	%r1468, 32768, 0, %p390;
	selp.b32 	%r882, %r1468, 0, %p389;
	@%p948 bra 	$L__BB2_614;
	add.s32 	%r883, %r3338, 1;
	shl.b32 	%r1469, %r3338, 2;
	mov.u32 	%r1470, _ZN6thrust24THRUST_300001_SM_1000_NS8cuda_cub4core6detail5shmemE;
	add.s32 	%r1471, %r1470, %r1469;
	ld.shared.u32 	%r3337, [%r1471+2052];
	mov.u32 	%r3338, %r883;
$L__BB2_614:
	@%p949 bra 	$L__BB2_616;
	add.s32 	%r887, %r3340, 1;
	shl.b32 	%r1472, %r3340, 2;
	mov.u32 	%r1473, _ZN6thrust24THRUST_300001_SM_1000_NS8cuda_cub4core6detail5shmemE;
	add.s32 	%r1474, %r1473, %r1472;
	ld.shared.u32 	%r3339, [%r1474+2052];
	mov.u32 	%r3340, %r887;
$L__BB2_616:
	setp.ge.s32 	%p950, %r3338, %r732;
	setp.lt.s32 	%p391, %r3338, %r732;
	setp.ge.s32 	%p392, %r3340, %r734;
	and.pred  	%p951, %p392, %p391;
	or.pred  	%p393, %p950, %p392;
	@%p393 bra 	$L__BB2_618;
	setp.lt.s32 	%p951, %r3337, %r3339;
	setp.lt.s32 	%p950, %r3339, %r3337;
$L__BB2_618:
	add.s32 	%r1475, %r3340, %r3338;
	setp.lt.s32 	%p394, %r1475, %r735;
	xor.pred  	%p395, %p950, %p951;
	selp.b32 	%r1476, 65536, 0, %p395;
	selp.b32 	%r1477, %r1476, 0, %p394;
	or.b32  	%r1478, %r882, %r1477;
	or.b32  	%r891, %r1478, %r871;
	mov.u32 	%r3345, %r3337;
	mov.u32 	%r3346, %r3338;
	@%p950 bra 	$L__BB2_620;
	add.s32 	%r3346, %r3338, 1;
	shl.b32 	%r1479, %r3338, 2;
	mov.u32 	%r1480, _ZN6thrust24THRUST_300001_SM_1000_NS8cuda_cub4core6detail5shmemE;
	add.s32 	%r1481, %r1480, %r1479;
	ld.shared.u32 	%r3345, [%r1481+2052];
$L__BB2_620:
	mov.u32 	%r3347, %r3339;
	mov.u32 	%r3348, %r3340;
	@%p951 bra 	$L__BB2_622;
	add.s32 	%r3348, %r3340, 1;
	shl.b32 	%r1482, %r3340, 2;
	mov.u32 	%r1483, _ZN6thrust24THRUST_300001_SM_1000_NS8cuda_cub4core6detail5shmemE;
	add.s32 	%r1484, %r1483, %r1482;
	ld.shared.u32 	%r3347, [%r1484+2052];
$L__BB2_622:
	setp.ge.s32 	%p952, %r3346, %r732;
	setp.lt.s32 	%p396, %r3346, %r732;
	setp.ge.s32 	%p397, %r3348, %r734;
	and.pred  	%p953, %p397, %p396;
	or.pred  	%p398, %p952, %p397;
	@%p398 bra 	$L__BB2_624;
	setp.lt.s32 	%p953, %r3345, %r3347;
	setp.lt.s32 	%p952, %r3347, %r3345;
$L__BB2_624:
	selp.b32 	%r900, %r3345, %r3347, %p953;
	selp.b32 	%r901, %r3346, %r3348, %p953;
	add.s32 	%r1485, %r3348, %r3346;
	setp.lt.s32 	%p399, %r1485, %r735;
	xor.pred  	%p400, %p952, %p953;
	selp.b32 	%r1486, 131072, 0, %p400;
	selp.b32 	%r902, %r1486, 0, %p399;
	@%p952 bra 	$L__BB2_626;
	add.s32 	%r903, %r3346, 1;
	shl.b32 	%r1487, %r3346, 2;
	mov.u32 	%r1488, _ZN6thrust24THRUST_300001_SM_1000_NS8cuda_cub4core6detail5shmemE;
	add.s32 	%r1489, %r1488, %r1487;
	ld.shared.u32 	%r3345, [%r1489+2052];
	mov.u32 	%r3346, %r903;
$L__BB2_626:
	@%p953 bra 	$L__BB2_628;
	add.s32 	%r907, %r3348, 1;
	shl.b32 	%r1490, %r3348, 2;
	mov.u32 	%r1491, _ZN6thrust24THRUST_300001_SM_1000_NS8cuda_cub4core6detail5shmemE;
	add.s32 	%r1492, %r1491, %r1490;
	ld.shared.u32 	%r3347, [%r1492+2052];
	mov.u32 	%r3348, %r907;
$L__BB2_628:
	setp.ge.s32 	%p954, %r3346, %r732;
	setp.lt.s32 	%p401, %r3346, %r732;
	setp.ge.s32 	%p402, %r3348, %r734;
	and.pred  	%p955, %p402, %p401;
	or.pred  	%p403, %p954, %p402;
	@%p403 bra 	$L__BB2_630;
	setp.lt.s32 	%p955, %r3345, %r3347;
	setp.lt.s32 	%p954, %r3347, %r3345;
$L__BB2_630:
	selp.b32 	%r911, %r3345, %r3347, %p955;
	selp.b32 	%r912, %r3346, %r3348, %p955;
	add.s32 	%r1493, %r3348, %r3346;
	setp.lt.s32 	%p404, %r1493, %r735;
	xor.pred  	%p405, %p954, %p955;
	selp.b32 	%r1494, 262144, 0, %p405;
	selp.b32 	%r1495, %r1494, 0, %p404;
	or.b32  	%r1496, %r902, %r1495;
	or.b32  	%r913, %r1496, %r891;
	bar.sync 	0;
	popc.b32 	%r914, %r913;
	mov.u32 	%r1497, %ctaid.x;
	setp.ne.s32 	%p406, %r1497, 0;
	@%p406 bra 	$L__BB2_634;
	// begin inline asm
	mov.u32 %r1698, %laneid;
	// end inline asm
	mov.b32 	%r1701, 1;
	mov.b32 	%r1726, 0;
	mov.b32 	%r1728, -1;
	// begin inline asm
	{  .reg .s32 r0;  .reg .pred p;  shfl.sync.up.b32 r0|p, %r914, %r1701, %r1726, %r1728;  @p add.s32 r0, r0, %r914;  mov.s32 %r1699, r0;}
	// end inline asm
	mov.b32 	%r1707, 2;
	// begin inline asm
	{  .reg .s32 r0;  .reg .pred p;  shfl.sync.up.b32 r0|p, %r1699, %r1707, %r1726, %r1728;  @p add.s32 r0, r0, %r1699;  mov.s32 %r1705, r0;}
	// end inline asm
	mov.b32 	%r1713, 4;
	// begin inline asm
	{  .reg .s32 r0;  .reg .pred p;  shfl.sync.up.b32 r0|p, %r1705, %r1713, %r1726, %r1728;  @p add.s32 r0, r0, %r1705;  mov.s32 %r1711, r0;}
	// end inline asm
	mov.b32 	%r1719, 8;
	// begin inline asm
	{  .reg .s32 r0;  .reg .pred p;  shfl.sync.up.b32 r0|p, %r1711, %r1719, %r1726, %r1728;  @p add.s32 r0, r0, %r1711;  mov.s32 %r1717, r0;}
	// end inline asm
	mov.b32 	%r1725, 16;
	// begin inline asm
	{  .reg .s32 r0;  .reg .pred p;  shfl.sync.up.b32 r0|p, %r1717, %r1725, %r1726, %r1728;  @p add.s32 r0, r0, %r1717;  mov.s32 %r1723, r0;}
	// end inline asm
	setp.ne.s32 	%p455, %r1698, 31;
	@%p455 bra 	$L__BB2_633;
	mov.u32 	%r1729, %tid.x;
	shr.u32 	%r1730, %r1729, 3;
	and.b32  	%r1731, %r1730, 124;
	mov.u32 	%r1732, _ZN6thrust24THRUST_300001_SM_1000_NS8cuda_cub4core6detail5shmemE;
	add.s32 	%r1733, %r1732, %r1731;
	st.shared.u32 	[%r1733], %r1723;
$L__BB2_633:
	bar.sync 	0;
	ld.shared.v4.u32 	{%r1735, %r1736, %r1737, %r1738}, [_ZN6thrust24THRUST_300001_SM_1000_NS8cuda_cub4core6detail5shmemE];
	mov.u32 	%r1739, %tid.x;
	shr.u32 	%r1740, %r1739, 5;
	add.s32 	%r1741, %r1736, %r1735;
	setp.eq.s32 	%p456, %r1740, 2;
	selp.b32 	%r1742, %r1741, %r1735, %p456;
	add.s32 	%r1743, %r1741, %r1737;
	setp.eq.s32 	%p457, %r1740, 3;
	selp.b32 	%r1744, %r1743, %r1742, %p457;
	add.s32 	%r1745, %r1743, %r1738;
	setp.eq.s32 	%p458, %r1740, 4;
	selp.b32 	%r1746, %r1745, %r1744, %p458;
	ld.shared.v4.u32 	{%r1747, %r1748, %r1749, %r1750}, [_ZN6thrust24THRUST_300001_SM_1000_NS8cuda_cub4core6detail5shmemE+16];
	add.s32 	%r1751, %r1745, %r1747;
	setp.eq.s32 	%p459, %r1740, 5;
	selp.b32 	%r1752, %r1751, %r1746, %p459;
	add.s32 	%r1753, %r1751, %r1748;
	setp.eq.s32 	%p460, %r1740, 6;
	selp.b32 	%r1754, %r1753, %r1752, %p460;
	add.s32 	%r1755, %r1753, %r1749;
	setp.eq.s32 	%p461, %r1740, 7;
	selp.b32 	%r1756, %r1755, %r1754, %p461;
	add.s32 	%r1757, %r1755, %r1750;
	setp.eq.s32 	%p462, %r1740, 8;
	selp.b32 	%r1758, %r1757, %r1756, %p462;
	ld.shared.v4.u32 	{%r1759, %r1760, %r1761, %r1762}, [_ZN6thrust24THRUST_300001_SM_1000_NS8cuda_cub4core6detail5shmemE+32];
	add.s32 	%r1763, %r1757, %r1759;
	setp.eq.s32 	%p463, %r1740, 9;
	selp.b32 	%r1764, %r1763, %r1758, %p463;
	add.s32 	%r1765, %r1763, %r1760;
	setp.eq.s32 	%p464, %r1740, 10;
	selp.b32 	%r1766, %r1765, %r1764, %p464;
	add.s32 	%r1767, %r1765, %r1761;
	setp.eq.s32 	%p465, %r1740, 11;
	selp.b32 	%r1768, %r1767, %r1766, %p465;
	add.s32 	%r1769, %r1767, %r1762;
	setp.eq.s32 	%p466, %r1740, 12;
	selp.b32 	%r1770, %r1769, %r1768, %p466;
	ld.shared.v4.u32 	{%r1771, %r1772, %r1773, %r1774}, [_ZN6thrust24THRUST_300001_SM_1000_NS8cuda_cub4core6detail5shmemE+48];
	add.s32 	%r1775, %r1769, %r1771;
	setp.eq.s32 	%p467, %r1740, 13;
	selp.b32 	%r1776, %r1775, %r1770, %p467;
	add.s32 	%r1777, %r1775, %r1772;
	setp.eq.s32 	%p468, %r1740, 14;
	selp.b32 	%r1778, %r1777, %r1776, %p468;
	add.s32 	%r1779, %r1777, %r1773;
	setp.eq.s32 	%p469, %r1740, 15;
	selp.b32 	%r1780, %r1779, %r1778, %p469;
	add.s32 	%r3359, %r1779, %r1774;
	setp.lt.u32 	%p470, %r1739, 32;
	selp.b32 	%r1781, 0, %r1780, %p470;
	setp.eq.s32 	%p471, %r1698, 0;
	sub.s32 	%r1782, %r1723, %r914;
	selp.b32 	%r1783, 0, %r1782, %p471;
	add.s32 	%r3356, %r1781, %r1783;
	mov.b32 	%r3360, 0;
	bra.uni 	$L__BB2_664;
$L__BB2_634:
	// begin inline asm
	mov.u32 %r1498, %laneid;
	// end inline asm
	mov.b32 	%r1501, 1;
	mov.b32 	%r1526, 0;
	mov.b32 	%r1528, -1;
	// begin inline asm
	{  .reg .s32 r0;  .reg .pred p;  shfl.sync.up.b32 r0|p, %r914, %r1501, %r1526, %r1528;  @p add.s32 r0, r0, %r914;  mov.s32 %r1499, r0;}
	// end inline asm
	mov.b32 	%r1507, 2;
	// begin inline asm
	{  .reg .s32 r0;  .reg .pred p;  shfl.sync.up.b32 r0|p, %r1499, %r1507, %r1526, %r1528;  @p add.s32 r0, r0, %r1499;  mov.s32 %r1505, r0;}
	// end inline asm
	mov.b32 	%r1513, 4;
	// begin inline asm
	{  .reg .s32 r0;  .reg .pred p;  shfl.sync.up.b32 r0|p, %r1505, %r1513, %r1526, %r1528;  @p add.s32 r0, r0, %r1505;  mov.s32 %r1511, r0;}
	// end inline asm
	mov.b32 	%r1519, 8;
	// begin inline asm
	{  .reg .s32 r0;  .reg .pred p;  shfl.sync.up.b32 r0|p, %r1511, %r1519, %r1526, %r1528;  @p add.s32 r0, r0, %r1511;  mov.s32 %r1517, r0;}
	// end inline asm
	mov.b32 	%r1525, 16;
	// begin inline asm
	{  .reg .s32 r0;  .reg .pred p;  shfl.sync.up.b32 r0|p, %r1517, %r1525, %r1526, %r1528;  @p add.s32 r0, r0, %r1517;  mov.s32 %r1523, r0;}
	// end inline asm
	setp.ne.s32 	%p407, %r1498, 31;
	@%p407 bra 	$L__BB2_636;
	mov.u32 	%r1529, %tid.x;
	shr.u32 	%r1530, %r1529, 3;
	and.b32  	%r1531, %r1530, 124;
	mov.u32 	%r1532, _ZN6thrust24THRUST_300001_SM_1000_NS8cuda_cub4core6detail5shmemE;
	add.s32 	%r1533, %r1532, %r1531;
	st.shared.u32 	[%r1533], %r1523;
$L__BB2_636:
	sub.s32 	%r1534, %r1523, %r914;
	bar.sync 	0;
	ld.shared.v4.u32 	{%r1535, %r1536, %r1537, %r1538}, [_ZN6thrust24THRUST_300001_SM_1000_NS8cuda_cub4core6detail5shmemE];
	mov.u32 	%r1539, %tid.x;
	shr.u32 	%r1540, %r1539, 5;
	add.s32 	%r1541, %r1536, %r1535;
	setp.eq.s32 	%p408, %r1540, 2;
	selp.b32 	%r1542, %r1541, %r1535, %p408;
	add.s32 	%r1543, %r1541, %r1537;
	setp.eq.s32 	%p409, %r1540, 3;
	selp.b32 	%r1544, %r1543, %r1542, %p409;
	add.s32 	%r1545, %r1543, %r1538;
	setp.eq.s32 	%p410, %r1540, 4;
	selp.b32 	%r1546, %r1545, %r1544, %p410;
	ld.shared.v4.u32 	{%r1547, %r1548, %r1549, %r1550}, [_ZN6thrust24THRUST_300001_SM_1000_NS8cuda_cub4core6detail5shmemE+16];
	add.s32 	%r1551, %r1545, %r1547;
	setp.eq.s32 	%p411, %r1540, 5;
	selp.b32 	%r1552, %r1551, %r1546, %p411;
	add.s32 	%r1553, %r1551, %r1548;
	setp.eq.s32 	%p412, %r1540, 6;
	selp.b32 	%r1554, %r1553, %r1552, %p412;
	add.s32 	%r1555, %r1553, %r1549;
	setp.eq.s32 	%p413, %r1540, 7;
	selp.b32 	%r1556, %r1555, %r1554, %p413;
	add.s32 	%r1557, %r1555, %r1550;
	setp.eq.s32 	%p414, %r1540, 8;
	selp.b32 	%r1558, %r1557, %r1556, %p414;
	ld.shared.v4.u32 	{%r1559, %r1560, %r1561, %r1562}, [_ZN6thrust24THRUST_300001_SM_1000_NS8cuda_cub4core6detail5shmemE+32];
	add.s32 	%r1563, %r1557, %r1559;
	setp.eq.s32 	%p415, %r1540, 9;
	selp.b32 	%r1564, %r1563, %r1558, %p415;
	add.s32 	%r1565, %r1563, %r1560;
	setp.eq.s32 	%p416, %r1540, 10;
	selp.b32 	%r1566, %r1565, %r1564, %p416;
	add.s32 	%r1567, %r1565, %r1561;
	setp.eq.s32 	%p417, %r1540, 11;
	selp.b32 	%r1568, %r1567, %r1566, %p417;
	add.s32 	%r1569, %r1567, %r1562;
	setp.eq.s32 	%p418, %r1540, 12;
	selp.b32 	%r1570, %r1569, %r1568, %p418;
	ld.shared.v4.u32 	{%r1571, %r1572, %r1573, %r1574}, [_ZN6thrust24THRUST_300001_SM_1000_NS8cuda_cub4core6detail5shmemE+48];
	add.s32 	%r1575, %r1569, %r1571;
	setp.eq.s32 	%p419, %r1540, 13;
	selp.b32 	%r1576, %r1575, %r1570, %p419;
	add.s32 	%r1577, %r1575, %r1572;
	setp.eq.s32 	%p420, %r1540, 14;
	selp.b32 	%r1578, %r1577, %r1576, %p420;
	add.s32 	%r1579, %r1577, %r1573;
	setp.eq.s32 	%p421, %r1540, 15;
	selp.b32 	%r1580, %r1579, %r1578, %p421;
	add.s32 	%r921, %r1579, %r1574;
	setp.gt.u32 	%p422, %r1539, 31;
	setp.lt.u32 	%p423, %r1539, 32;
	setp.eq.s32 	%p424, %r1498, 0;
	selp.b32 	%r1581, 0, %r1534, %p424;
	add.s32 	%r3356, %r1580, %r1581;
	selp.b32 	%r923, %r1534, %r3356, %p423;
	@%p422 bra 	$L__BB2_661;
	mov.u32 	%r1582, %tid.x;
	setp.ne.s32 	%p425, %r1582, 0;
	mov.u32 	%r1583, %ctaid.x;
	mul.wide.u32 	%rd51, %r1583, 8;
	add.s64 	%rd24, %rd2, %rd51;
	@%p425 bra 	$L__BB2_639;
	st.shared.u32 	[_ZN6thrust24THRUST_300001_SM_1000_NS8cuda_cub4core6detail5shmemE+108], %r921;
	add.s64 	%rd52, %rd24, 256;
	mov.b32 	%r1584, 100;
	// begin inline asm
	st.relaxed.gpu.v2.u32 [%rd52], {%r1584, %r921};
	// end inline asm
$L__BB2_639:
	mov.u32 	%r1586, %nctaid.x;
	setp.gt.u32 	%p426, %r1586, 499;
	@%p426 bra 	$L__BB2_641;
	membar.cta;
	bra.uni 	$L__BB2_642;
$L__BB2_641:
	mov.b32 	%r1587, 450;
	// begin inline asm
	nanosleep.u32 %r1587;
	// end inline asm
$L__BB2_642:
	mov.u32 	%r1590, %tid.x;
	mul.wide.u32 	%rd54, %r1590, 8;
	xor.b64  	%rd55, %rd54, -8;
	add.s64 	%rd56, %rd24, %rd55;
	add.s64 	%rd53, %rd56, 256;
	// begin inline asm
	ld.relaxed.gpu.v2.u32 {%r3354, %r3350}, [%rd53];
	// end inline asm
	mov.u32 	%r1693, %nctaid.x;
$L__BB2_643:
	setp.eq.s32 	%p427, %r3354, 99;
	mov.b32 	%r1591, -1;
	vote.sync.any.pred 	%p428, %p427, %r1591;
	not.pred 	%p429, %p428;
	@%p429 bra 	$L__BB2_648;
	setp.gt.u32 	%p454, %r1693, 499;
	@%p454 bra 	$L__BB2_646;
	membar.cta;
	bra.uni 	$L__BB2_647;
$L__BB2_646:
	mov.b32 	%r1694, 350;
	// begin inline asm
	nanosleep.u32 %r1694;
	// end inline asm
$L__BB2_647:
	// begin inline asm
	ld.relaxed.gpu.v2.u32 {%r3354, %r3350}, [%rd53];
	// end inline asm
	bra.uni 	$L__BB2_643;
$L__BB2_648:
	setp.eq.s32 	%p430, %r3354, 101;
	mov.b32 	%r1618, -1;
	vote.sync.ballot.b32 	%r1619, %p430, %r1618;
	// begin inline asm
	mov.u32 %r1593, %lanemask_ge;
	// end inline asm
	and.b32  	%r1620, %r1619, %r1593;
	or.b32  	%r1621, %r1620, -2147483648;
	add.s32 	%r1622, %r1621, -1;
	not.b32 	%r1623, %r1621;
	and.b32  	%r1624, %r1623, %r1622;
	popc.b32 	%r1597, %r1624;
	mov.b32 	%r1596, 1;
	// begin inline asm
	shfl.sync.down.b32 %r1594, %r3350, %r1596, %r1597, %r1618;
	// end inline asm
	setp.lt.s32 	%p432, %r1498, %r1597;
	selp.b32 	%r1625, %r1594, 0, %p432;
	add.s32 	%r1600, %r1625, %r3350;
	mov.b32 	%r1601, 2;
	// begin inline asm
	shfl.sync.down.b32 %r1599, %r1600, %r1601, %r1597, %r1618;
	// end inline asm
	add.s32 	%r1626, %r1498, 2;
	setp.gt.s32 	%p433, %r1626, %r1597;
	selp.b32 	%r1627, 0, %r1599, %p433;
	add.s32 	%r1605, %r1600, %r1627;
	mov.b32 	%r1606, 4;
	// begin inline asm
	shfl.sync.down.b32 %r1604, %r1605, %r1606, %r1597, %r1618;
	// end inline asm
	add.s32 	%r1628, %r1498, 4;
	setp.gt.s32 	%p434, %r1628, %r1597;
	selp.b32 	%r1629, 0, %r1604, %p434;
	add.s32 	%r1610, %r1605, %r1629;
	mov.b32 	%r1611, 8;
	// begin inline asm
	shfl.sync.down.b32 %r1609, %r1610, %r1611, %r1597, %r1618;
	// end inline asm
	add.s32 	%r1630, %r1498, 8;
	setp.gt.s32 	%p435, %r1630, %r1597;
	selp.b32 	%r1631, 0, %r1609, %p435;
	add.s32 	%r1615, %r1610, %r1631;
	mov.b32 	%r1616, 16;
	// begin inline asm
	shfl.sync.down.b32 %r1614, %r1615, %r1616, %r1597, %r1618;
	// end inline asm
	add.s32 	%r1632, %r1498, 16;
	setp.gt.s32 	%p436, %r1632, %r1597;
	selp.b32 	%r1633, 0, %r1614, %p436;
	add.s32 	%r3351, %r1615, %r1633;
	mov.u32 	%r1634, %tid.x;
	not.b32 	%r1635, %r1634;
	mov.u32 	%r1636, %ctaid.x;
	add.s32 	%r3353, %r1636, %r1635;
	add.s64 	%rd25, %rd2, 256;
$L__BB2_649:
	setp.ne.s32 	%p437, %r3354, 101;
	mov.b32 	%r1637, -1;
	vote.sync.all.pred 	%p438, %p437, %r1637;
	not.pred 	%p439, %p438;
	@%p439 bra 	$L__BB2_657;
	mul.wide.s32 	%rd59, %r3353, 8;
	add.s64 	%rd60, %rd25, %rd59;
	add.s64 	%rd58, %rd60, -256;
	// begin inline asm
	ld.relaxed.gpu.v2.u32 {%r3354, %r3355}, [%rd58];
	// end inline asm
$L__BB2_651:
	setp.eq.s32 	%p443, %r3354, 99;
	mov.b32 	%r1646, -1;
	vote.sync.any.pred 	%p444, %p443, %r1646;
	not.pred 	%p445, %p444;
	@%p445 bra 	$L__BB2_656;
	mov.u32 	%r1689, %nctaid.x;
	setp.gt.u32 	%p453, %r1689, 499;
	@%p453 bra 	$L__BB2_654;
	membar.cta;
	bra.uni 	$L__BB2_655;
$L__BB2_654:
	mov.b32 	%r1690, 350;
	// begin inline asm
	nanosleep.u32 %r1690;
	// end inline asm
$L__BB2_655:
	// begin inline asm
	ld.relaxed.gpu.v2.u32 {%r3354, %r3355}, [%rd58];
	// end inline asm
	bra.uni 	$L__BB2_651;
$L__BB2_656:
	setp.eq.s32 	%p446, %r3354, 101;
	mov.b32 	%r1672, -1;
	vote.sync.ballot.b32 	%r1673, %p446, %r1672;
	and.b32  	%r1674, %r1673, %r1593;
	or.b32  	%r1675, %r1674, -2147483648;
	add.s32 	%r1676, %r1675, -1;
	not.b32 	%r1677, %r1675;
	and.b32  	%r1678, %r1677, %r1676;
	popc.b32 	%r1651, %r1678;
	mov.b32 	%r1650, 1;
	// begin inline asm
	shfl.sync.down.b32 %r1648, %r3355, %r1650, %r1651, %r1672;
	// end inline asm
	setp.lt.s32 	%p448, %r1498, %r1651;
	selp.b32 	%r1679, %r1648, 0, %p448;
	add.s32 	%r1654, %r1679, %r3355;
	mov.b32 	%r1655, 2;
	// begin inline asm
	shfl.sync.down.b32 %r1653, %r1654, %r1655, %r1651, %r1672;
	// end inline asm
	add.s32 	%r1680, %r1498, 2;
	setp.gt.s32 	%p449, %r1680, %r1651;
	selp.b32 	%r1681, 0, %r1653, %p449;
	add.s32 	%r1659, %r1654, %r1681;
	mov.b32 	%r1660, 4;
	// begin inline asm
	shfl.sync.down.b32 %r1658, %r1659, %r1660, %r1651, %r1672;
	// end inline asm
	add.s32 	%r1682, %r1498, 4;
	setp.gt.s32 	%p450, %r1682, %r1651;
	selp.b32 	%r1683, 0, %r1658, %p450;
	add.s32 	%r1664, %r1659, %r1683;
	mov.b32 	%r1665, 8;
	// begin inline asm
	shfl.sync.down.b32 %r1663, %r1664, %r1665, %r1651, %r1672;
	// end inline asm
	add.s32 	%r1684, %r1498, 8;
	setp.gt.s32 	%p451, %r1684, %r1651;
	selp.b32 	%r1685, 0, %r1663, %p451;
	add.s32 	%r1669, %r1664, %r1685;
	mov.b32 	%r1670, 16;
	// begin inline asm
	shfl.sync.down.b32 %r1668, %r1669, %r1670, %r1651, %r1672;
	// end inline asm
	add.s32 	%r1686, %r1498, 16;
	setp.gt.s32 	%p452, %r1686, %r1651;
	selp.b32 	%r1687, 0, %r1668, %p452;
	add.s32 	%r1688, %r1687, %r3351;
	add.s32 	%r3351, %r1688, %r1669;
	add.s32 	%r3353, %r3353, -32;
	bra.uni 	$L__BB2_649;
$L__BB2_657:
	mov.u32 	%r1639, %tid.x;
	setp.ne.s32 	%p440, %r1639, 0;
	@%p440 bra 	$L__BB2_659;
	add.s32 	%r1641, %r3351, %r921;
	add.s64 	%rd57, %rd24, 256;
	mov.b32 	%r1640, 101;
	// begin inline asm
	st.relaxed.gpu.v2.u32 [%rd57], {%r1640, %r1641};
	// end inline asm
	st.shared.u32 	[_ZN6thrust24THRUST_300001_SM_1000_NS8cuda_cub4core6detail5shmemE+100], %r3351;
	st.shared.u32 	[_ZN6thrust24THRUST_300001_SM_1000_NS8cuda_cub4core6detail5shmemE+104], %r1641;
$L__BB2_659:
	setp.ne.s32 	%p441, %r1498, 0;
	mov.u32 	%r3356, %r923;
	@%p441 bra 	$L__BB2_661;
	st.shared.u32 	[_ZN6thrust24THRUST_300001_SM_1000_NS8cuda_cub4core6detail5shmemE+80], %r3351;
	mov.u32 	%r3356, %r3351;
$L__BB2_661:
	mov.u32 	%r1642, %tid.x;
	setp.eq.s32 	%p442, %r1642, 0;
	bar.sync 	0;
	@%p442 bra 	$L__BB2_663;
	ld.shared.u32 	%r1643, [_ZN6thrust24THRUST_300001_SM_1000_NS8cuda_cub4core6detail5shmemE+80];
	add.s32 	%r3356, %r1643, %r3356;
$L__BB2_663:
	ld.shared.u32 	%r3359, [_ZN6thrust24THRUST_300001_SM_1000_NS8cuda_cub4core6detail5shmemE+108];
	ld.shared.u32 	%r3360, [_ZN6thrust24THRUST_300001_SM_1000_NS8cuda_cub4core6detail5shmemE+100];
$L__BB2_664:
	bar.sync 	0;
	sub.s32 	%r3425, %r3356, %r3360;
	not.pred 	%p472, %p126;
	mov.u32 	%r3362, %r3425;
	@%p472 bra 	$L__BB2_666;
	add.s32 	%r3362, %r3425, 1;
	selp.b32 	%r1784, %r739, %r737, %p919;
	shl.b32 	%r1785, %r3425, 2;
	mov.u32 	%r1786, _ZN6thrust24THRUST_300001_SM_1000_NS8cuda_cub4core6detail5shmemE;
	add.s32 	%r1787, %r1786, %r1785;
	st.shared.u32 	[%r1787+2048], %r1784;
$L__BB2_666:
	not.pred 	%p473, %p133;
	@%p473 bra 	$L__BB2_668;
	add.s32 	%r959, %r3362, 1;
	shl.b32 	%r1788, %r3362, 2;
	mov.u32 	%r1789, _ZN6thrust24THRUST_300001_SM_1000_NS8cuda_cub4core6detail5shmemE;
	add.s32 	%r1790, %r1789, %r1788;
	selp.b32 	%r1791, %r3277, %r3279, %p921;
	st.shared.u32 	[%r1790+2048], %r1791;
	mov.u32 	%r3362, %r959;
$L__BB2_668:
	not.pred 	%p474, %p140;
	@%p474 bra 	$L__BB2_670;
	add.s32 	%r961, %r3362, 1;
	shl.b32 	%r1792, %r3362, 2;
	mov.u32 	%r1793, _ZN6thrust24THRUST_300001_SM_1000_NS8cuda_cub4core6detail5shmemE;
	add.s32 	%r1794, %r1793, %r1792;
	selp.b32 	%r1795, %r3281, %r3283, %p923;
	st.shared.u32 	[%r1794+2048], %r1795;
	mov.u32 	%r3362, %r961;
$L__BB2_670:
	not.pred 	%p475, %p147;
	@%p475 bra 	$L__BB2_672;
	add.s32 	%r963, %r3362, 1;
	shl.b32 	%r1796, %r3362, 2;
	mov.u32 	%r1797, _ZN6thrust24THRUST_300001_SM_1000_NS8cuda_cub4core6detail5shmemE;
	add.s32 	%r1798, %r1797, %r1796;
	selp.b32 	%r1799, %r3285, %r3287, %p925;
	st.shared.u32 	[%r1798+2048], %r1799;
	mov.u32 	%r3362, %r963;
$L__BB2_672:
	not.pred 	%p476, %p154;
	@%p476 bra 	$L__BB2_674;
	add.s32 	%r965, %r3362, 1;
	shl.b32 	%r1800, %r3362, 2;
	mov.u32 	%r1801, _ZN6thrust24THRUST_300001_SM_1000_NS8cuda_cub4core6detail5shmemE;
	add.s32 	%r1802, %r1801, %r1800;
	selp.b32 	%r1803, %r3289, %r3291, %p927;
	st.shared.u32 	[%r1802+2048], %r1803;
	mov.u32 	%r3362, %r965;
$L__BB2_674:
	and.b32  	%r967, %r791, 32;
	setp.eq.s32 	%p477, %r967, 0;
	@%p477 bra 	$L__BB2_676;
	add.s32 	%r968, %r3362, 1;
	shl.b32 	%r1804, %r3362, 2;
	mov.u32 	%r1805, _ZN6thrust24THRUST_300001_SM_1000_NS8cuda_cub4core6detail5shmemE;
	add.s32 	%r1806, %r1805, %r1804;
	st.shared.u32 	[%r1806+2048], %r780;
	mov.u32 	%r3362, %r968;
$L__BB2_676:
	and.b32  	%r970, %r791, 64;
	setp.eq.s32 	%p478, %r970, 0;
	@%p478 bra 	$L__BB2_678;
	add.s32 	%r971, %r3362, 1;
	shl.b32 	%r1807, %r3362, 2;
	mov.u32 	%r1808, _ZN6thrust24THRUST_300001_SM_1000_NS8cuda_cub4core6detail5shmemE;
	add.s32 	%r1809, %r1808, %r1807;
	selp.b32 	%r1810, %r3297, %r3299, %p931;
	st.shared.u32 	[%r1809+2048], %r1810;
	mov.u32 	%r3362, %r971;
$L__BB2_678:
	and.b32  	%r973, %r811, 128;
	setp.eq.s32 	%p479, %r973, 0;
	@%p479 bra 	$L__BB2_680;
	add.s32 	%r974, %r3362, 1;
	shl.b32 	%r1811, %r3362, 2;
	mov.u32 	%r1812, _ZN6thrust24THRUST_300001_SM_1000_NS8cuda_cub4core6detail5shmemE;
	add.s32 	%r1813, %r1812, %r1811;
	st.shared.u32 	[%r1813+2048], %r800;
	mov.u32 	%r3362, %r974;
$L__BB2_680:
	and.b32  	%r976, %r811, 256;
	setp.eq.s32 	%p480, %r976, 0;
	@%p480 bra 	$L__BB2_682;
	add.s32 	%r977, %r3362, 1;
	shl.b32 	%r1814, %r3362, 2;
	mov.u32 	%r1815, _ZN6thrust24THRUST_300001_SM_1000_NS8cuda_cub4core6detail5shmemE;
	add.s32 	%r1816, %r1815, %r1814;
	selp.b32 	%r1817, %r3305, %r3307, %p935;
	st.shared.u32 	[%r1816+2048], %r1817;
	mov.u32 	%r3362, %r977;
$L__BB2_682:
	and.b32  	%r979, %r831, 512;
	setp.eq.s32 	%p481, %r979, 0;
	@%p481 bra 	$L__BB2_684;
	add.s32 	%r980, %r3362, 1;
	shl.b32 	%r1818, %r3362, 2;
	mov.u32 	%r1819, _ZN6thrust24THRUST_300001_SM_1000_NS8cuda_cub4core6detail5shmemE;
	add.s32 	%r1820, %r1819, %r1818;
	st.shared.u32 	[%r1820+2048], %r820;
	mov.u32 	%r3362, %r980;
$L__BB2_684:
	and.b32  	%r982, %r831, 1024;
	setp.eq.s32 	%p482, %r982, 0;
	@%p482 bra 	$L__BB2_686;
	add.s32 	%r983, %r3362, 1;
	shl.b32 	%r1821, %r3362, 2;
	mov.u32 	%r1822, _ZN6thrust24THRUST_300001_SM_1000_NS8cuda_cub4core6detail5shmemE;
	add.s32 	%r1823, %r1822, %r1821;
	selp.b32 	%r1824, %r3313, %r3315, %p939;
	st.shared.u32 	[%r1823+2048], %r1824;
	mov.u32 	%r3362, %r983;
$L__BB2_686:
	and.b32  	%r985, %r851, 2048;
	setp.eq.s32 	%p483, %r985, 0;
	@%p483 bra 	$L__BB2_688;
	add.s32 	%r986, %r3362, 1;
	shl.b32 	%r1825, %r3362, 2;
	mov.u32 	%r1826, _ZN6thrust24THRUST_300001_SM_1000_NS8cuda_cub4core6detail5shmemE;
	add.s32 	%r1827, %r1826, %r1825;
	st.shared.u32 	[%r1827+2048], %r840;
	mov.u32 	%r3362, %r986;
$L__BB2_688:
	and.b32  	%r988, %r851, 4096;
	setp.eq.s32 	%p484, %r988, 0;
	@%p484 bra 	$L__BB2_690;
	add.s32 	%r989, %r3362, 1;
	shl.b32 	%r1828, %r3362, 2;
	mov.u32 	%r1829, _ZN6thrust24THRUST_300001_SM_1000_NS8cuda_cub4core6detail5shmemE;
	add.s32 	%r1830, %r1829, %r1828;
	selp.b32 	%r1831, %r3321, %r3323, %p943;
	st.shared.u32 	[%r1830+2048], %r1831;
	mov.u32 	%r3362, %r989;
$L__BB2_690:
	and.b32  	%r991, %r871, 8192;
	setp.eq.s32 	%p485, %r991, 0;
	@%p485 bra 	$L__BB2_692;
	add.s32 	%r992, %r3362, 1;
	shl.b32 	%r1832, %r3362, 2;
	mov.u32 	%r1833, _ZN6thrust24THRUST_300001_SM_1000_NS8cuda_cub4core6detail5shmemE;
	add.s32 	%r1834, %r1833, %r1832;
	st.shared.u32 	[%r1834+2048], %r860;
	mov.u32 	%r3362, %r992;
$L__BB2_692:
	and.b32  	%r994, %r871, 16384;
	setp.eq.s32 	%p486, %r994, 0;
	@%p486 bra 	$L__BB2_694;
	add.s32 	%r995, %r3362, 1;
	shl.b32 	%r1835, %r3362, 2;
	mov.u32 	%r1836, _ZN6thrust24THRUST_300001_SM_1000_NS8cuda_cub4core6detail5shmemE;
	add.s32 	%r1837, %r1836, %r1835;
	selp.b32 	%r1838, %r3329, %r3331, %p947;
	st.shared.u32 	[%r1837+2048], %r1838;
	mov.u32 	%r3362, %r995;
$L__BB2_694:
	and.b32  	%r997, %r891, 32768;
	setp.eq.s32 	%p487, %r997, 0;
	@%p487 bra 	$L__BB2_696;
	add.s32 	%r998, %r3362, 1;
	shl.b32 	%r1839, %r3362, 2;
	mov.u32 	%r1840, _ZN6thrust24THRUST_300001_SM_1000_NS8cuda_cub4core6detail5shmemE;
	add.s32 	%r1841, %r1840, %r1839;
	st.shared.u32 	[%r1841+2048], %r880;
	mov.u32 	%r3362, %r998;
$L__BB2_696:
	and.b32  	%r1000, %r891, 65536;
	setp.eq.s32 	%p488, %r1000, 0;
	@%p488 bra 	$L__BB2_698;
	add.s32 	%r1001, %r3362, 1;
	shl.b32 	%r1842, %r3362, 2;
	mov.u32 	%r1843, _ZN6thrust24THRUST_300001_SM_1000_NS8cuda_cub4core6detail5shmemE;
	add.s32 	%r1844, %r1843, %r1842;
	selp.b32 	%r1845, %r3337, %r3339, %p951;
	st.shared.u32 	[%r1844+2048], %r1845;
	mov.u32 	%r3362, %r1001;
$L__BB2_698:
	and.b32  	%r1003, %r913, 131072;
	setp.eq.s32 	%p489, %r1003, 0;
	@%p489 bra 	$L__BB2_700;
	add.s32 	%r1004, %r3362, 1;
	shl.b32 	%r1846, %r3362, 2;
	mov.u32 	%r1847, _ZN6thrust24THRUST_300001_SM_1000_NS8cuda_cub4core6detail5shmemE;
	add.s32 	%r1848, %r1847, %r1846;
	st.shared.u32 	[%r1848+2048], %r900;
	mov.u32 	%r3362, %r1004;
$L__BB2_700:
	and.b32  	%r1006, %r913, 262144;
	setp.eq.s32 	%p490, %r1006, 0;
	@%p490 bra 	$L__BB2_702;
	shl.b32 	%r1849, %r3362, 2;
	mov.u32 	%r1850, _ZN6thrust24THRUST_300001_SM_1000_NS8cuda_cub4core6detail5shmemE;
	add.s32 	%r1851, %r1850, %r1849;
	st.shared.u32 	[%r1851+2048], %r911;
$L__BB2_702:
	bar.sync 	0;
	mov.u32 	%r1852, %tid.x;
	setp.ge.s32 	%p491, %r1852, %r3359;
	@%p491 bra 	$L__BB2_709;
	mov.u32 	%r3385, %tid.x;
	not.b32 	%r1853, %r3385;
	add.s32 	%r1854, %r3359, %r1853;
	and.b32  	%r1855, %r1854, 1536;
	setp.eq.s32 	%p492, %r1855, 1536;
	@%p492 bra 	$L__BB2_706;
	mov.u32 	%r1856, %tid.x;
	not.b32 	%r1857, %r1856;
	add.s32 	%r1858, %r3359, %r1857;
	shr.u32 	%r1859, %r1858, 9;
	add.s32 	%r1860, %r1859, 1;
	and.b32  	%r1861, %r1860, 3;
	add.s32 	%r3381, %r1856, %r3360;
	shl.b32 	%r1862, %r1856, 2;
	mov.u32 	%r1863, _ZN6thrust24THRUST_300001_SM_1000_NS8cuda_cub4core6detail5shmemE;
	add.s32 	%r1864, %r1862, %r1863;
	add.s32 	%r3380, %r1864, 2048;
	neg.s32 	%r3379, %r1861;
$L__BB2_705:
	.pragma "nounroll";
	mov.u32 	%r1865, %tid.x;
	not.b32 	%r1866, %r1865;
	add.s32 	%r1867, %r3359, %r1866;
	and.b32  	%r1868, %r1867, 1536;
	add.s32 	%r1869, %r1868, 512;
	and.b32  	%r1870, %r1869, 1536;
	add.s32 	%r3385, %r1865, %r1870;
	mul.wide.s32 	%rd68, %r3381, 4;
	add.s64 	%rd69, %rd7, %rd68;
	ld.shared.u32 	%r1871, [%r3380];
	st.global.u32 	[%rd69], %r1871;
	add.s32 	%r3381, %r3381, 512;
	add.s32 	%r3380, %r3380, 2048;
	add.s32 	%r3379, %r3379, 1;
	setp.ne.s32 	%p493, %r3379, 0;
	@%p493 bra 	$L__BB2_705;
$L__BB2_706:
	mov.u32 	%r1872, %tid.x;
	not.b32 	%r1873, %r1872;
	add.s32 	%r1874, %r3359, %r1873;
	setp.lt.u32 	%p494, %r1874, 1536;
	@%p494 bra 	$L__BB2_709;
	add.s64 	%rd26, %rd7, 4096;
	add.s32 	%r3384, %r3385, %r3360;
	shl.b32 	%r1875, %r3385, 2;
	mov.u32 	%r1876, _ZN6thrust24THRUST_300001_SM_1000_NS8cuda_cub4core6detail5shmemE;
	add.s32 	%r1877, %r1875, %r1876;
	add.s32 	%r3383, %r1877, 8192;
$L__BB2_708:
	mul.wide.s32 	%rd70, %r3384, 4;
	add.s64 	%rd71, %rd26, %rd70;
	ld.shared.u32 	%r1878, [%r3383+-6144];
	st.global.u32 	[%rd71+-4096], %r1878;
	ld.shared.u32 	%r1879, [%r3383+-4096];
	st.global.u32 	[%rd71+-2048], %r1879;
	ld.shared.u32 	%r1880, [%r3383+-2048];
	st.global.u32 	[%rd71], %r1880;
	ld.shared.u32 	%r1881, [%r3383];
	st.global.u32 	[%rd71+2048], %r1881;
	add.s32 	%r3385, %r3385, 2048;
	add.s32 	%r3384, %r3384, 2048;
	add.s32 	%r3383, %r3383, 8192;
	setp.lt.s32 	%p495, %r3385, %r3359;
	@%p495 bra 	$L__BB2_708;
$L__BB2_709:
	mov.u32 	%r1027, %tid.x;
	setp.ge.s32 	%p496, %r1027, %r588;
	cvt.u64.u32 	%rd72, %r1027;
	cvt.s64.s32 	%rd73, %r583;
	add.s64 	%rd74, %rd72, %rd73;
	shl.b64 	%rd75, %rd74, 2;
	add.s64 	%rd27, %rd5, %rd75;
	@%p496 bra 	$L__BB2_713;
	setp.ge.s32 	%p497, %r1027, %r585;
	@%p497 bra 	$L__BB2_712;
	ld.global.u32 	%r3386, [%rd27];
	bra.uni 	$L__BB2_713;
$L__BB2_712:
	mov.u32 	%r1883, %tid.x;
	sub.s32 	%r1884, %r1883, %r585;
	cvt.s64.s32 	%rd76, %r1884;
	cvt.s64.s32 	%rd77, %r584;
	add.s64 	%rd78, %rd76, %rd77;
	shl.b64 	%rd79, %rd78, 2;
	add.s64 	%rd80, %rd6, %rd79;
	ld.global.u32 	%r3386, [%rd80];
$L__BB2_713:
	mov.u32 	%r1031, %tid.x;
	add.s32 	%r1886, %r1031, 512;
	setp.ge.s32 	%p498, %r1886, %r588;
	cvt.u64.u32 	%rd81, %r1031;
	cvt.s64.s32 	%rd82, %r585;
	sub.s64 	%rd83, %rd81, %rd82;
	cvt.s64.s32 	%rd84, %r584;
	add.s64 	%rd85, %rd83, %rd84;
	shl.b64 	%rd86, %rd85, 2;
	add.s64 	%rd28, %rd6, %rd86;
	@%p498 bra 	$L__BB2_717;
	add.s32 	%r1887, %r1031, 512;
	setp.lt.s32 	%p499, %r1887, %r585;
	@%p499 bra 	$L__BB2_716;
	ld.global.u32 	%r3387, [%rd28+2048];
	bra.uni 	$L__BB2_717;
$L__BB2_716:
	ld.global.u32 	%r3387, [%rd27+2048];
$L__BB2_717:
	mov.u32 	%r1889, %tid.x;
	or.b32  	%r1890, %r1889, 1024;
	setp.ge.s32 	%p500, %r1890, %r588;
	@%p500 bra 	$L__BB2_721;
	mov.u32 	%r1891, %tid.x;
	or.b32  	%r1892, %r1891, 1024;
	setp.lt.s32 	%p501, %r1892, %r585;
	@%p501 bra 	$L__BB2_720;
	ld.global.u32 	%r3388, [%rd28+4096];
	bra.uni 	$L__BB2_721;
$L__BB2_720:
	ld.global.u32 	%r3388, [%rd27+4096];
$L__BB2_721:
	mov.u32 	%r1894, %tid.x;
	add.s32 	%r1895, %r1894, 1536;
	setp.ge.s32 	%p502, %r1895, %r588;
	@%p502 bra 	$L__BB2_725;
	mov.u32 	%r1896, %tid.x;
	add.s32 	%r1897, %r1896, 1536;
	setp.lt.s32 	%p503, %r1897, %r585;
	@%p503 bra 	$L__BB2_724;
	ld.global.u32 	%r3389, [%rd28+6144];
	bra.uni 	$L__BB2_725;
$L__BB2_724:
	ld.global.u32 	%r3389, [%rd27+6144];
$L__BB2_725:
	mov.u32 	%r1899, %tid.x;
	or.b32  	%r1900, %r1899, 2048;
	setp.ge.s32 	%p504, %r1900, %r588;
	@%p504 bra 	$L__BB2_729;
	mov.u32 	%r1901, %tid.x;
	or.b32  	%r1902, %r1901, 2048;
	setp.lt.s32 	%p505, %r1902, %r585;
	@%p505 bra 	$L__BB2_728;
	ld.global.u32 	%r3390, [%rd28+8192];
	bra.uni 	$L__BB2_729;
$L__BB2_728:
	ld.global.u32 	%r3390, [%rd27+8192];
$L__BB2_729:
	mov.u32 	%r1904, %tid.x;
	add.s32 	%r1905, %r1904, 2560;
	setp.ge.s32 	%p506, %r1905, %r588;
	@%p506 bra 	$L__BB2_733;
	mov.u32 	%r1906, %tid.x;
	add.s32 	%r1907, %r1906, 2560;
	setp.lt.s32 	%p507, %r1907, %r585;
	@%p507 bra 	$L__BB2_732;
	ld.global.u32 	%r3391, [%rd28+10240];
	bra.uni 	$L__BB2_733;
$L__BB2_732:
	ld.global.u32 	%r3391, [%rd27+10240];
$L__BB2_733:
	mov.u32 	%r1909, %tid.x;
	or.b32  	%r1910, %r1909, 3072;
	setp.ge.s32 	%p508, %r1910, %r588;
	@%p508 bra 	$L__BB2_737;
	mov.u32 	%r1911, %tid.x;
	or.b32  	%r1912, %r1911, 3072;
	setp.lt.s32 	%p509, %r1912, %r585;
	@%p509 bra 	$L__BB2_736;
	ld.global.u32 	%r3392, [%rd28+12288];
	bra.uni 	$L__BB2_737;
$L__BB2_736:
	ld.global.u32 	%r3392, [%rd27+12288];
$L__BB2_737:
	mov.u32 	%r1914, %tid.x;
	add.s32 	%r1915, %r1914, 3584;
	setp.ge.s32 	%p510, %r1915, %r588;
	@%p510 bra 	$L__BB2_741;
	mov.u32 	%r1916, %tid.x;
	add.s32 	%r1917, %r1916, 3584;
	setp.lt.s32 	%p511, %r1917, %r585;
	@%p511 bra 	$L__BB2_740;
	ld.global.u32 	%r3393, [%rd28+14336];
	bra.uni 	$L__BB2_741;
$L__BB2_740:
	ld.global.u32 	%r3393, [%rd27+14336];
$L__BB2_741:
	mov.u32 	%r1919, %tid.x;
	or.b32  	%r1920, %r1919, 4096;
	setp.ge.s32 	%p512, %r1920, %r588;
	@%p512 bra 	$L__BB2_745;
	mov.u32 	%r1921, %tid.x;
	or.b32  	%r1922, %r1921, 4096;
	setp.lt.s32 	%p513, %r1922, %r585;
	@%p513 bra 	$L__BB2_744;
	ld.global.u32 	%r3394, [%rd28+16384];
	bra.uni 	$L__BB2_745;
$L__BB2_744:
	ld.global.u32 	%r3394, [%rd27+16384];
$L__BB2_745:
	mov.u32 	%r1924, %tid.x;
	add.s32 	%r1925, %r1924, 4608;
	setp.ge.s32 	%p514, %r1925, %r588;
	@%p514 bra 	$L__BB2_749;
	mov.u32 	%r1926, %tid.x;
	add.s32 	%r1927, %r1926, 4608;
	setp.lt.s32 	%p515, %r1927, %r585;
	@%p515 bra 	$L__BB2_748;
	ld.global.u32 	%r3395, [%rd28+18432];
	bra.uni 	$L__BB2_749;
$L__BB2_748:
	ld.global.u32 	%r3395, [%rd27+18432];
$L__BB2_749:
	mov.u32 	%r1929, %tid.x;
	or.b32  	%r1930, %r1929, 5120;
	setp.ge.s32 	%p516, %r1930, %r588;
	@%p516 bra 	$L__BB2_753;
	mov.u32 	%r1931, %tid.x;
	or.b32  	%r1932, %r1931, 5120;
	setp.lt.s32 	%p517, %r1932, %r585;
	@%p517 bra 	$L__BB2_752;
	ld.global.u32 	%r3396, [%rd28+20480];
	bra.uni 	$L__BB2_753;
$L__BB2_752:
	ld.global.u32 	%r3396, [%rd27+20480];
$L__BB2_753:
	mov.u32 	%r1934, %tid.x;
	add.s32 	%r1935, %r1934, 5632;
	setp.ge.s32 	%p518, %r1935, %r588;
	@%p518 bra 	$L__BB2_757;
	mov.u32 	%r1936, %tid.x;
	add.s32 	%r1937, %r1936, 5632;
	setp.lt.s32 	%p519, %r1937, %r585;
	@%p519 bra 	$L__BB2_756;
	ld.global.u32 	%r3397, [%rd28+22528];
	bra.uni 	$L__BB2_757;
$L__BB2_756:
	ld.global.u32 	%r3397, [%rd27+22528];
$L__BB2_757:
	mov.u32 	%r1939, %tid.x;
	or.b32  	%r1940, %r1939, 6144;
	setp.ge.s32 	%p520, %r1940, %r588;
	@%p520 bra 	$L__BB2_761;
	mov.u32 	%r1941, %tid.x;
	or.b32  	%r1942, %r1941, 6144;
	setp.lt.s32 	%p521, %r1942, %r585;
	@%p521 bra 	$L__BB2_760;
	ld.global.u32 	%r3398, [%rd28+24576];
	bra.uni 	$L__BB2_761;
$L__BB2_760:
	ld.global.u32 	%r3398, [%rd27+24576];
$L__BB2_761:
	mov.u32 	%r1944, %tid.x;
	add.s32 	%r1945, %r1944, 6656;
	setp.ge.s32 	%p522, %r1945, %r588;
	@%p522 bra 	$L__BB2_765;
	mov.u32 	%r1946, %tid.x;
	add.s32 	%r1947, %r1946, 6656;
	setp.lt.s32 	%p523, %r1947, %r585;
	@%p523 bra 	$L__BB2_764;
	ld.global.u32 	%r3399, [%rd28+26624];
	bra.uni 	$L__BB2_765;
$L__BB2_764:
	ld.global.u32 	%r3399, [%rd27+26624];
$L__BB2_765:
	mov.u32 	%r1949, %tid.x;
	or.b32  	%r1950, %r1949, 7168;
	setp.ge.s32 	%p524, %r1950, %r588;
	@%p524 bra 	$L__BB2_769;
	mov.u32 	%r1951, %tid.x;
	or.b32  	%r1952, %r1951, 7168;
	setp.lt.s32 	%p525, %r1952, %r585;
	@%p525 bra 	$L__BB2_768;
	ld.global.u32 	%r3400, [%rd28+28672];
	bra.uni 	$L__BB2_769;
$L__BB2_768:
	ld.global.u32 	%r3400, [%rd27+28672];
$L__BB2_769:
	mov.u32 	%r1954, %tid.x;
	add.s32 	%r1955, %r1954, 7680;
	setp.ge.s32 	%p526, %r1955, %r588;
	@%p526 bra 	$L__BB2_773;
	mov.u32 	%r1956, %tid.x;
	add.s32 	%r1957, %r1956, 7680;
	setp.lt.s32 	%p527, %r1957, %r585;
	@%p527 bra 	$L__BB2_772;
	ld.global.u32 	%r3401, [%rd28+30720];
	bra.uni 	$L__BB2_773;
$L__BB2_772:
	ld.global.u32 	%r3401, [%rd27+30720];
$L__BB2_773:
	mov.u32 	%r1959, %tid.x;
	or.b32  	%r1960, %r1959, 8192;
	setp.ge.s32 	%p528, %r1960, %r588;
	@%p528 bra 	$L__BB2_777;
	mov.u32 	%r1961, %tid.x;
	or.b32  	%r1962, %r1961, 8192;
	setp.lt.s32 	%p529, %r1962, %r585;
	@%p529 bra 	$L__BB2_776;
	ld.global.u32 	%r3402, [%rd28+32768];
	bra.uni 	$L__BB2_777;
$L__BB2_776:
	ld.global.u32 	%r3402, [%rd27+32768];
$L__BB2_777:
	mov.u32 	%r1964, %tid.x;
	add.s32 	%r1965, %r1964, 8704;
	setp.ge.s32 	%p530, %r1965, %r588;
	@%p530 bra 	$L__BB2_781;
	mov.u32 	%r1966, %tid.x;
	add.s32 	%r1967, %r1966, 8704;
	setp.lt.s32 	%p531, %r1967, %r585;
	@%p531 bra 	$L__BB2_780;
	ld.global.u32 	%r3403, [%rd28+34816];
	bra.uni 	$L__BB2_781;
$L__BB2_780:
	ld.global.u32 	%r3403, [%rd27+34816];
$L__BB2_781:
	mov.u32 	%r1969, %tid.x;
	or.b32  	%r1970, %r1969, 9216;
	setp.ge.s32 	%p532, %r1970, %r588;
	@%p532 bra 	$L__BB2_785;
	mov.u32 	%r1971, %tid.x;
	or.b32  	%r1972, %r1971, 9216;
	setp.lt.s32 	%p533, %r1972, %r585;
	@%p533 bra 	$L__BB2_784;
	ld.global.u32 	%r3404, [%rd28+36864];
	bra.uni 	$L__BB2_785;
$L__BB2_784:
	ld.global.u32 	%r3404, [%rd27+36864];
$L__BB2_785:
	bar.sync 	0;
	mov.u32 	%r1973, %tid.x;
	shl.b32 	%r1974, %r1973, 2;
	mov.u32 	%r1975, _ZN6thrust24THRUST_300001_SM_1000_NS8cuda_cub4core6detail5shmemE;
	add.s32 	%r1976, %r1975, %r1974;
	st.shared.u32 	[%r1976+2048], %r3386;
	st.shared.u32 	[%r1976+4096], %r3387;
	st.shared.u32 	[%r1976+6144], %r3388;
	st.shared.u32 	[%r1976+8192], %r3389;
	st.shared.u32 	[%r1976+10240], %r3390;
	st.shared.u32 	[%r1976+12288], %r3391;
	st.shared.u32 	[%r1976+14336], %r3392;
	st.shared.u32 	[%r1976+16384], %r3393;
	st.shared.u32 	[%r1976+18432], %r3394;
	st.shared.u32 	[%r1976+20480], %r3395;
	st.shared.u32 	[%r1976+22528], %r3396;
	st.shared.u32 	[%r1976+24576], %r3397;
	st.shared.u32 	[%r1976+26624], %r3398;
	st.shared.u32 	[%r1976+28672], %r3399;
	st.shared.u32 	[%r1976+30720], %r3400;
	st.shared.u32 	[%r1976+32768], %r3401;
	st.shared.u32 	[%r1976+34816], %r3402;
	st.shared.u32 	[%r1976+36864], %r3403;
	st.shared.u32 	[%r1976+38912], %r3404;
	bar.sync 	0;
	not.pred 	%p534, %p126;
	@%p534 bra 	$L__BB2_787;
	selp.b32 	%r1977, %r3249, %r733, %p919;
	shl.b32 	%r1978, %r1977, 2;
	mov.u32 	%r1979, _ZN6thrust24THRUST_300001_SM_1000_NS8cuda_cub4core6detail5shmemE;
	add.s32 	%r1980, %r1979, %r1978;
	ld.shared.u32 	%r3386, [%r1980+2048];
$L__BB2_787:
	not.pred 	%p535, %p133;
	@%p535 bra 	$L__BB2_789;
	selp.b32 	%r1981, %r3278, %r3280, %p921;
	shl.b32 	%r1982, %r1981, 2;
	mov.u32 	%r1983, _ZN6thrust24THRUST_300001_SM_1000_NS8cuda_cub4core6detail5shmemE;
	add.s32 	%r1984, %r1983, %r1982;
	ld.shared.u32 	%r3387, [%r1984+2048];
$L__BB2_789:
	not.pred 	%p536, %p140;
	@%p536 bra 	$L__BB2_791;
	selp.b32 	%r1985, %r3282, %r3284, %p923;
	shl.b32 	%r1986, %r1985, 2;
	mov.u32 	%r1987, _ZN6thrust24THRUST_300001_SM_1000_NS8cuda_cub4core6detail5shmemE;
	add.s32 	%r1988, %r1987, %r1986;
	ld.shared.u32 	%r3388, [%r1988+2048];
$L__BB2_791:
	not.pred 	%p537, %p147;
	@%p537 bra 	$L__BB2_793;
	selp.b32 	%r1989, %r3286, %r3288, %p925;
	shl.b32 	%r1990, %r1989, 2;
	mov.u32 	%r1991, _ZN6thrust24THRUST_300001_SM_1000_NS8cuda_cub4core6detail5shmemE;
	add.s32 	%r1992, %r1991, %r1990;
	ld.shared.u32 	%r3389, [%r1992+2048];
$L__BB2_793:
	not.pred 	%p538, %p154;
	@%p538 bra 	$L__BB2_795;
	selp.b32 	%r1993, %r3290, %r3292, %p927;
	shl.b32 	%r1994, %r1993, 2;
	mov.u32 	%r1995, _ZN6thrust24THRUST_300001_SM_1000_NS8cuda_cub4core6detail5shmemE;
	add.s32 	%r1996, %r1995, %r1994;
	ld.shared.u32 	%r3390, [%r1996+2048];
$L__BB2_795:
	setp.eq.s32 	%p539, %r967, 0;
	@%p539 bra 	$L__BB2_797;
	shl.b32 	%r1997, %r781, 2;
	mov.u32 	%r1998, _ZN6thrust24THRUST_300001_SM_1000_NS8cuda_cub4core6detail5shmemE;
	add.s32 	%r1999, %r1998, %r1997;
	ld.shared.u32 	%r3391, [%r1999+2048];
$L__BB2_797:
	setp.eq.s32 	%p540, %r970, 0;
	@%p540 bra 	$L__BB2_799;
	selp.b32 	%r2000, %r3298, %r3300, %p931;
	shl.b32 	%r2001, %r2000, 2;
	mov.u32 	%r2002, _ZN6thrust24THRUST_300001_SM_1000_NS8cuda_cub4core6detail5shmemE;
	add.s32 	%r2003, %r2002, %r2001;
	ld.shared.u32 	%r3392, [%r2003+2048];
$L__BB2_799:
	setp.eq.s32 	%p541, %r973, 0;
	@%p541 bra 	$L__BB2_801;
	shl.b32 	%r2004, %r801, 2;
	mov.u32 	%r2005, _ZN6thrust24THRUST_300001_SM_1000_NS8cuda_cub4core6detail5shmemE;
	add.s32 	%r2006, %r2005, %r2004;
	ld.shared.u32 	%r3393, [%r2006+2048];
$L__BB2_801:
	setp.eq.s32 	%p542, %r976, 0;
	@%p542 bra 	$L__BB2_803;
	selp.b32 	%r2007, %r3306, %r3308, %p935;
	shl.b32 	%r2008, %r2007, 2;
	mov.u32 	%r2009, _ZN6thrust24THRUST_300001_SM_1000_NS8cuda_cub4core6detail5shmemE;
	add.s32 	%r2010, %r2009, %r2008;
	ld.shared.u32 	%r3394, [%r2010+2048];
$L__BB2_803:
	setp.eq.s32 	%p543, %r979, 0;
	@%p543 bra 	$L__BB2_805;
	shl.b32 	%r2011, %r821, 2;
	mov.u32 	%r2012, _ZN6thrust24THRUST_300001_SM_1000_NS8cuda_cub4core6detail5shmemE;
	add.s32 	%r2013, %r2012, %r2011;
	ld.shared.u32 	%r3395, [%r2013+2048];
$L__BB2_805:
	setp.eq.s32 	%p544, %r982, 0;
	@%p544 bra 	$L__BB2_807;
	selp.b32 	%r2014, %r3314, %r3316, %p939;
	shl.b32 	%r2015, %r2014, 2;
	mov.u32 	%r2016, _ZN6thrust24THRUST_300001_SM_1000_NS8cuda_cub4core6detail5shmemE;
	add.s32 	%r2017, %r2016, %r2015;
	ld.shared.u32 	%r3396, [%r2017+2048];
$L__BB2_807:
	setp.eq.s32 	%p545, %r985, 0;
	@%p545 bra 	$L__BB2_809;
	shl.b32 	%r2018, %r841, 2;
	mov.u32 	%r2019, _ZN6thrust24THRUST_300001_SM_1000_NS8cuda_cub4core6detail5shmemE;
	add.s32 	%r2020, %r2019, %r2018;
	ld.shared.u32 	%r3397, [%r2020+2048];
$L__BB2_809:
	setp.eq.s32 	%p546, %r988, 0;
	@%p546 bra 	$L__BB2_811;
	selp.b32 	%r2021, %r3322, %r3324, %p943;
	shl.b32 	%r2022, %r2021, 2;
	mov.u32 	%r2023, _ZN6thrust24THRUST_300001_SM_1000_NS8cuda_cub4core6detail5shmemE;
	add.s32 	%r2024, %r2023, %r2022;
	ld.shared.u32 	%r3398, [%r2024+2048];
$L__BB2_811:
	setp.eq.s32 	%p547, %r991, 0;
	@%p547 bra 	$L__BB2_813;
	shl.b32 	%r2025, %r861, 2;
	mov.u32 	%r2026, _ZN6thrust24THRUST_300001_SM_1000_NS8cuda_cub4core6detail5shmemE;
	add.s32 	%r2027, %r2026, %r2025;
	ld.shared.u32 	%r3399, [%r2027+2048];
$L__BB2_813:
	setp.eq.s32 	%p548, %r994, 0;
	@%p548 bra 	$L__BB2_815;
	selp.b32 	%r2028, %r3330, %r3332, %p947;
	shl.b32 	%r2029, %r2028, 2;
	mov.u32 	%r2030, _ZN6thrust24THRUST_300001_SM_1000_NS8cuda_cub4core6detail5shmemE;
	add.s32 	%r2031, %r2030, %r2029;
	ld.shared.u32 	%r3400, [%r2031+2048];
$L__BB2_815:
	setp.eq.s32 	%p549, %r997, 0;
	@%p549 bra 	$L__BB2_817;
	shl.b32 	%r2032, %r881, 2;
	mov.u32 	%r2033, _ZN6thrust24THRUST_300001_SM_1000_NS8cuda_cub4core6detail5shmemE;
	add.s32 	%r2034, %r2033, %r2032;
	ld.shared.u32 	%r3401, [%r2034+2048];
$L__BB2_817:
	setp.eq.s32 	%p550, %r1000, 0;
	@%p550 bra 	$L__BB2_819;
	selp.b32 	%r2035, %r3338, %r3340, %p951;
	shl.b32 	%r2036, %r2035, 2;
	mov.u32 	%r2037, _ZN6thrust24THRUST_300001_SM_1000_NS8cuda_cub4core6detail5shmemE;
	add.s32 	%r2038, %r2037, %r2036;
	ld.shared.u32 	%r3402, [%r2038+2048];
$L__BB2_819:
	setp.eq.s32 	%p551, %r1003, 0;
	@%p551 bra 	$L__BB2_821;
	shl.b32 	%r2039, %r901, 2;
	mov.u32 	%r2040, _ZN6thrust24THRUST_300001_SM_1000_NS8cuda_cub4core6detail5shmemE;
	add.s32 	%r2041, %r2040, %r2039;
	ld.shared.u32 	%r3403, [%r2041+2048];
$L__BB2_821:
	setp.eq.s32 	%p552, %r1006, 0;
	@%p552 bra 	$L__BB2_823;
	shl.b32 	%r2042, %r912, 2;
	mov.u32 	%r2043, _ZN6thrust24THRUST_300001_SM_1000_NS8cuda_cub4core6detail5shmemE;
	add.s32 	%r2044, %r2043, %r2042;
	ld.shared.u32 	%r3404, [%r2044+2048];
$L__BB2_823:
	bar.sync 	0;
	not.pred 	%p553, %p126;
	@%p553 bra 	$L__BB2_825;
	add.s32 	%r1124, %r3425, 1;
	shl.b32 	%r2045, %r3425, 2;
	mov.u32 	%r2046, _ZN6thrust24THRUST_300001_SM_1000_NS8cuda_cub4core6detail5shmemE;
	add.s32 	%r2047, %r2046, %r2045;
	st.shared.u32 	[%r2047+2048], %r3386;
	mov.u32 	%r3425, %r1124;
$L__BB2_825:
	not.pred 	%p554, %p133;
	@%p554 bra 	$L__BB2_827;
	add.s32 	%r1126, %r3425, 1;
	shl.b32 	%r2048, %r3425, 2;
	mov.u32 	%r2049, _ZN6thrust24THRUST_300001_SM_1000_NS8cuda_cub4core6detail5shmemE;
	add.s32 	%r2050, %r2049, %r2048;
	st.shared.u32 	[%r2050+2048], %r3387;
	mov.u32 	%r3425, %r1126;
$L__BB2_827:
	not.pred 	%p555, %p140;
	@%p555 bra 	$L__BB2_829;
	add.s32 	%r1128, %r3425, 1;
	shl.b32 	%r2051, %r3425, 2;
	mov.u32 	%r2052, _ZN6thrust24THRUST_300001_SM_1000_NS8cuda_cub4core6detail5shmemE;
	add.s32 	%r2053, %r2052, %r2051;
	st.shared.u32 	[%r2053+2048], %r3388;
	mov.u32 	%r3425, %r1128;
$L__BB2_829:
	not.pred 	%p556, %p147;
	@%p556 bra 	$L__BB2_831;
	add.s32 	%r1130, %r3425, 1;
	shl.b32 	%r2054, %r3425, 2;
	mov.u32 	%r2055, _ZN6thrust24THRUST_300001_SM_1000_NS8cuda_cub4core6detail5shmemE;
	add.s32 	%r2056, %r2055, %r2054;
	st.shared.u32 	[%r2056+2048], %r3389;
	mov.u32 	%r3425, %r1130;
$L__BB2_831:
	not.pred 	%p557, %p154;
	@%p557 bra 	$L__BB2_833;
	add.s32 	%r1132, %r3425, 1;
	shl.b32 	%r2057, %r3425, 2;
	mov.u32 	%r2058, _ZN6thrust24THRUST_300001_SM_1000_NS8cuda_cub4core6detail5shmemE;
	add.s32 	%r2059, %r2058, %r2057;
	st.shared.u32 	[%r2059+2048], %r3390;
	mov.u32 	%r3425, %r1132;
$L__BB2_833:
	setp.eq.s32 	%p558, %r967, 0;
	@%p558 bra 	$L__BB2_835;
	add.s32 	%r1134, %r3425, 1;
	shl.b32 	%r2060, %r3425, 2;
	mov.u32 	%r2061, _ZN6thrust24THRUST_300001_SM_1000_NS8cuda_cub4core6detail5shmemE;
	add.s32 	%r2062, %r2061, %r2060;
	st.shared.u32 	[%r2062+2048], %r3391;
	mov.u32 	%r3425, %r1134;
$L__BB2_835:
	setp.eq.s32 	%p559, %r970, 0;
	@%p559 bra 	$L__BB2_837;
	add.s32 	%r1136, %r3425, 1;
	shl.b32 	%r2063, %r3425, 2;
	mov.u32 	%r2064, _ZN6thrust24THRUST_300001_SM_1000_NS8cuda_cub4core6detail5shmemE;
	add.s32 	%r2065, %r2064, %r2063;
	st.shared.u32 	[%r2065+2048], %r3392;
	mov.u32 	%r3425, %r1136;
$L__BB2_837:
	setp.eq.s32 	%p560, %r973, 0;
	@%p560 bra 	$L__BB2_839;
	add.s32 	%r1138, %r3425, 1;
	shl.b32 	%r2066, %r3425, 2;
	mov.u32 	%r2067, _ZN6thrust24THRUST_300001_SM_1000_NS8cuda_cub4core6detail5shmemE;
	add.s32 	%r2068, %r2067, %r2066;
	st.shared.u32 	[%r2068+2048], %r3393;
	mov.u32 	%r3425, %r1138;
$L__BB2_839:
	setp.eq.s32 	%p561, %r976, 0;
	@%p561 bra 	$L__BB2_841;
	add.s32 	%r1140, %r3425, 1;
	shl.b32 	%r2069, %r3425, 2;
	mov.u32 	%r2070, _ZN6thrust24THRUST_300001_SM_1000_NS8cuda_cub4core6detail5shmemE;
	add.s32 	%r2071, %r2070, %r2069;
	st.shared.u32 	[%r2071+2048], %r3394;
	mov.u32 	%r3425, %r1140;
$L__BB2_841:
	setp.eq.s32 	%p562, %r979, 0;
	@%p562 bra 	$L__BB2_843;
	add.s32 	%r1142, %r3425, 1;
	shl.b32 	%r2072, %r3425, 2;
	mov.u32 	%r2073, _ZN6thrust24THRUST_300001_SM_1000_NS8cuda_cub4core6detail5shmemE;
	add.s32 	%r2074, %r2073, %r2072;
	st.shared.u32 	[%r2074+2048], %r3395;
	mov.u32 	%r3425, %r1142;
$L__BB2_843:
	setp.eq.s32 	%p563, %r982, 0;
	@%p563 bra 	$L__BB2_845;
	add.s32 	%r1144, %r3425, 1;
	shl.b32 	%r2075, %r3425, 2;
	mov.u32 	%r2076, _ZN6thrust24THRUST_300001_SM_1000_NS8cuda_cub4core6detail5shmemE;
	add.s32 	%r2077, %r2076, %r2075;
	st.shared.u32 	[%r2077+2048], %r3396;
	mov.u32 	%r3425, %r1144;
$L__BB2_845:
	setp.eq.s32 	%p564, %r985, 0;
	@%p564 bra 	$L__BB2_847;
	add.s32 	%r1146, %r3425, 1;
	shl.b32 	%r2078, %r3425, 2;
	mov.u32 	%r2079, _ZN6thrust24THRUST_300001_SM_1000_NS8cuda_cub4core6detail5shmemE;
	add.s32 	%r2080, %r2079, %r2078;
	st.shared.u32 	[%r2080+2048], %r3397;
	mov.u32 	%r3425, %r1146;
$L__BB2_847:
	setp.eq.s32 	%p565, %r988, 0;
	@%p565 bra 	$L__BB2_849;
	add.s32 	%r1148, %r3425, 1;
	shl.b32 	%r2081, %r3425, 2;
	mov.u32 	%r2082, _ZN6thrust24THRUST_300001_SM_1000_NS8cuda_cub4core6detail5shmemE;
	add.s32 	%r2083, %r2082, %r2081;
	st.shared.u32 	[%r2083+2048], %r3398;
	mov.u32 	%r3425, %r1148;
$L__BB2_849:
	setp.eq.s32 	%p566, %r991, 0;
	@%p566 bra 	$L__BB2_851;
	add.s32 	%r1150, %r3425, 1;
	shl.b32 	%r2084, %r3425, 2;
	mov.u32 	%r2085, _ZN6thrust24THRUST_300001_SM_1000_NS8cuda_cub4core6detail5shmemE;
	add.s32 	%r2086, %r2085, %r2084;
	st.shared.u32 	[%r2086+2048], %r3399;
	mov.u32 	%r3425, %r1150;
$L__BB2_851:
	setp.eq.s32 	%p567, %r994, 0;
	@%p567 bra 	$L__BB2_853;
	add.s32 	%r1152, %r3425, 1;
	shl.b32 	%r2087, %r3425, 2;
	mov.u32 	%r2088, _ZN6thrust24THRUST_300001_SM_1000_NS8cuda_cub4core6detail5shmemE;
	add.s32 	%r2089, %r2088, %r2087;
	st.shared.u32 	[%r2089+2048], %r3400;
	mov.u32 	%r3425, %r1152;
$L__BB2_853:
	setp.eq.s32 	%p568, %r997, 0;
	@%p568 bra 	$L__BB2_855;
	add.s32 	%r1154, %r3425, 1;
	shl.b32 	%r2090, %r3425, 2;
	mov.u32 	%r2091, _ZN6thrust24THRUST_300001_SM_1000_NS8cuda_cub4core6detail5shmemE;
	add.s32 	%r2092, %r2091, %r2090;
	st.shared.u32 	[%r2092+2048], %r3401;
	mov.u32 	%r3425, %r1154;
$L__BB2_855:
	setp.eq.s32 	%p569, %r1000, 0;
	@%p569 bra 	$L__BB2_857;
	add.s32 	%r1156, %r3425, 1;
	shl.b32 	%r2093, %r3425, 2;
	mov.u32 	%r2094, _ZN6thrust24THRUST_300001_SM_1000_NS8cuda_cub4core6detail5shmemE;
	add.s32 	%r2095, %r2094, %r2093;
	st.shared.u32 	[%r2095+2048], %r3402;
	mov.u32 	%r3425, %r1156;
$L__BB2_857:
	setp.eq.s32 	%p570, %r1003, 0;
	@%p570 bra 	$L__BB2_859;
	add.s32 	%r1158, %r3425, 1;
	shl.b32 	%r2096, %r3425, 2;
	mov.u32 	%r2097, _ZN6thrust24THRUST_300001_SM_1000_NS8cuda_cub4core6detail5shmemE;
	add.s32 	%r2098, %r2097, %r2096;
	st.shared.u32 	[%r2098+2048], %r3403;
	mov.u32 	%r3425, %r1158;
$L__BB2_859:
	setp.eq.s32 	%p571, %r1006, 0;
	@%p571 bra 	$L__BB2_861;
	shl.b32 	%r2099, %r3425, 2;
	mov.u32 	%r2100, _ZN6thrust24THRUST_300001_SM_1000_NS8cuda_cub4core6detail5shmemE;
	add.s32 	%r2101, %r2100, %r2099;
	st.shared.u32 	[%r2101+2048], %r3404;
$L__BB2_861:
	mov.u32 	%r1160, %tid.x;
	setp.ge.s32 	%p572, %r1160, %r3359;
	bar.sync 	0;
	@%p572 bra 	$L__BB2_868;
	not.b32 	%r2102, %r1160;
	add.s32 	%r1161, %r3359, %r2102;
	and.b32  	%r2103, %r1161, 1536;
	setp.eq.s32 	%p573, %r2103, 1536;
	mov.u32 	%r3448, %r1160;
	@%p573 bra 	$L__BB2_865;
	shr.u32 	%r2104, %r1161, 9;
	add.s32 	%r2105, %r2104, 1;
	and.b32  	%r2106, %r2105, 3;
	add.s32 	%r3444, %r1160, %r3360;
	shl.b32 	%r2107, %r1160, 2;
	mov.u32 	%r2108, _ZN6thrust24THRUST_300001_SM_1000_NS8cuda_cub4core6detail5shmemE;
	add.s32 	%r2109, %r2107, %r2108;
	add.s32 	%r3443, %r2109, 2048;
	neg.s32 	%r3442, %r2106;
	shl.b32 	%r2110, %r2105, 9;
	and.b32  	%r2111, %r2110, 1536;
	add.s32 	%r3448, %r1160, %r2111;
$L__BB2_864:
	.pragma "nounroll";
	mul.wide.s32 	%rd87, %r3444, 4;
	add.s64 	%rd88, %rd8, %rd87;
	ld.shared.u32 	%r2112, [%r3443];
	st.global.u32 	[%rd88], %r2112;
	add.s32 	%r3444, %r3444, 512;
	add.s32 	%r3443, %r3443, 2048;
	add.s32 	%r3442, %r3442, 1;
	setp.ne.s32 	%p574, %r3442, 0;
	@%p574 bra 	$L__BB2_864;
$L__BB2_865:
	setp.lt.u32 	%p575, %r1161, 1536;
	@%p575 bra 	$L__BB2_868;
	add.s64 	%rd29, %rd8, 4096;
	add.s32 	%r3447, %r3448, %r3360;
	shl.b32 	%r2113, %r3448, 2;
	mov.u32 	%r2114, _ZN6thrust24THRUST_300001_SM_1000_NS8cuda_cub4core6detail5shmemE;
	add.s32 	%r2115, %r2113, %r2114;
	add.s32 	%r3446, %r2115, 8192;
$L__BB2_867:
	mul.wide.s32 	%rd89, %r3447, 4;
	add.s64 	%rd90, %rd29, %rd89;
	ld.shared.u32 	%r2116, [%r3446+-6144];
	st.global.u32 	[%rd90+-4096], %r2116;
	ld.shared.u32 	%r2117, [%r3446+-4096];
	st.global.u32 	[%rd90+-2048], %r2117;
	ld.shared.u32 	%r2118, [%r3446+-2048];
	st.global.u32 	[%rd90], %r2118;
	ld.shared.u32 	%r2119, [%r3446];
	st.global.u32 	[%rd90+2048], %r2119;
	add.s32 	%r3448, %r3448, 2048;
	add.s32 	%r3447, %r3447, 2048;
	add.s32 	%r3446, %r3446, 8192;
	setp.lt.s32 	%p576, %r3448, %r3359;
	@%p576 bra 	$L__BB2_867;
$L__BB2_868:
	setp.ne.s32 	%p577, %r1160, 0;
	@%p577 bra 	$L__BB2_870;
	ld.param.u64 	%rd141, [_ZN6thrust24THRUST_300001_SM_1000_NS8cuda_cub4core6detail13_kernel_agentINS1_16__set_operations10SetOpAgentINS0_6detail15normal_iteratorINS0_10device_ptrIiEEEESB_SB_SB_SB_SB_iN4cuda3std3__44lessIiEENS5_31serial_set_symmetric_differenceENSE_17integral_constantIbLb1EEEEEJSB_SB_SB_SB_iiSB_SB_SG_SH_PNSE_4pairIiiEEPmN3cub18CUB_300001_SM_100013ScanTileStateIiLb1EEEEEEvDpT0__param_11];
	add.s32 	%r2120, %r3360, %r3359;
	cvt.s64.s32 	%rd91, %r2120;
	cvta.to.global.u64 	%rd92, %rd141;
	st.global.u64 	[%rd92], %rd91;
$L__BB2_870:
	ret;

}
	// .globl	_ZN6thrust24THRUST_300001_SM_1000_NS8cuda_cub4core6detail13_kernel_agentINS1_16__set_operations9InitAgentIN3cub18CUB_300001_SM_100013ScanTileStateIlLb1EEElEEJSA_lEEEvDpT0_
.visible .entry _ZN6thrust24THRUST_300001_SM_1000_NS8cuda_cub4core6detail13_kernel_agentINS1_16__set_operations9InitAgentIN3cub18CUB_300001_SM_100013ScanTileStateIlLb1EEElEEJSA_lEEEvDpT0_(
	.param .align 8 .b8 _ZN6thrust24THRUST_300001_SM_1000_NS8cuda_cub4core6detail13_kernel_agentINS1_16__set_operations9InitAgentIN3cub18CUB_300001_SM_100013ScanTileStateIlLb1EEElEEJSA_lEEEvDpT0__param_0[8],
	.param .u64 _ZN6thrust24THRUST_300001_SM_1000_NS8cuda_cub4core6detail13_kernel_agentINS1_16__set_operations9InitAgentIN3cub18CUB_300001_SM_100013ScanTileStateIlLb1EEElEEJSA_lEEEvDpT0__param_1
)
.maxntid 128
{
	.reg .pred 	%p<5>;
	.reg .b32 	%r<7>;
	.reg .b64 	%rd<10>;

	ld.param.u64 	%rd2, [_ZN6thrust24THRUST_300001_SM_1000_NS8cuda_cub4core6detail13_kernel_agentINS1_16__set_operations9InitAgentIN3cub18CUB_300001_SM_100013ScanTileStateIlLb1EEElEEJSA_lEEEvDpT0__param_0];
	ld.param.u32 	%r4, [_ZN6thrust24THRUST_300001_SM_1000_NS8cuda_cub4core6detail13_kernel_agentINS1_16__set_operations9InitAgentIN3cub18CUB_300001_SM_100013ScanTileStateIlLb1EEElEEJSA_lEEEvDpT0__param_1];
	cvta.to.global.u64 	%rd1, %rd2;
	mov.u32 	%r1, %ctaid.x;
	mov.u32 	%r5, %ntid.x;
	mov.u32 	%r2, %tid.x;
	mad.lo.s32 	%r3, %r1, %r5, %r2;
	setp.ge.s32 	%p1, %r3, %r4;
	@%p1 bra 	$L__BB3_2;
	mul.wide.s32 	%rd3, %r3, 16;
	add.s64 	%rd4, %rd1, %rd3;
	mov.b64 	%rd5, 0;
	mov.b64 	%rd6, 99;
	st.global.v2.u64 	[%rd4+512], {%rd6, %rd5};
$L__BB3_2:
	setp.ne.s32 	%p2, %r1, 0;
	setp.gt.u32 	%p3, %r2, 31;
	or.pred  	%p4, %p2, %p3;
	@%p4 bra 	$L__BB3_4;
	mul.wide.u32 	%rd7, %r2, 16;
	add.s64 	%rd8, %rd1, %rd7;
	mov.b64 	%rd9, 0;
	st.global.v2.u64 	[%rd8], {%rd9, %rd9};
$L__BB3_4:
	ret;

}
	// .globl	_ZN6thrust24THRUST_300001_SM_1000_NS8cuda_cub4core6detail13_kernel_agentINS1_16__set_operations14PartitionAgentINS0_6detail15normal_iteratorINS0_10device_ptrIiEEEESB_lN4cuda3std3__44lessIiEEEEJSB_SB_lllPNSE_4pairIllEESG_iEEEvDpT0_
.visible .entry _ZN6thrust24THRUST_300001_SM_1000_NS8cuda_cub4core6detail13_kernel_agentINS1_16__set_operations14PartitionAgentINS0_6detail15normal_iteratorINS0_10device_ptrIiEEEESB_lN4cuda3std3__44lessIiEEEEJSB_SB_lllPNSE_4pairIllEESG_iEEEvDpT0_(
	.param .align 8 .b8 _ZN6thrust24THRUST_300001_SM_1000_NS8cuda_cub4core6detail13_kernel_agentINS1_16__set_operations14PartitionAgentINS0_6detail15normal_iteratorINS0_10device_ptrIiEEEESB_lN4cuda3std3__44lessIiEEEEJSB_SB_lllPNSE_4pairIllEESG_iEEEvDpT0__param_0[8],
	.param .align 8 .b8 _ZN6thrust24THRUST_300001_SM_1000_NS8cuda_cub4core6detail13_kernel_agentINS1_16__set_operations14PartitionAgentINS0_6detail15normal_iteratorINS0_10device_ptrIiEEEESB_lN4cuda3std3__44lessIiEEEEJSB_SB_lllPNSE_4pairIllEESG_iEEEvDpT0__param_1[8],
	.param .u64 _ZN6thrust24THRUST_300001_SM_1000_NS8cuda_cub4core6detail13_kernel_agentINS1_16__set_operations14PartitionAgentINS0_6detail15normal_iteratorINS0_10device_ptrIiEEEESB_lN4cuda3std3__44lessIiEEEEJSB_SB_lllPNSE_4pairIllEESG_iEEEvDpT0__param_2,
	.param .u64 _ZN6thrust24THRUST_300001_SM_1000_NS8cuda_cub4core6detail13_kernel_agentINS1_16__set_operations14PartitionAgentINS0_6detail15normal_iteratorINS0_10device_ptrIiEEEESB_lN4cuda3std3__44lessIiEEEEJSB_SB_lllPNSE_4pairIllEESG_iEEEvDpT0__param_3,
	.param .u64 _ZN6thrust24THRUST_300001_SM_1000_NS8cuda_cub4core6detail13_kernel_agentINS1_16__set_operations14PartitionAgentINS0_6detail15normal_iteratorINS0_10device_ptrIiEEEESB_lN4cuda3std3__44lessIiEEEEJSB_SB_lllPNSE_4pairIllEESG_iEEEvDpT0__param_4,
	.param .u64 .ptr .align 1 _ZN6thrust24THRUST_300001_SM_1000_NS8cuda_cub4core6detail13_kernel_agentINS1_16__set_operations14PartitionAgentINS0_6detail15normal_iteratorINS0_10device_ptrIiEEEESB_lN4cuda3std3__44lessIiEEEEJSB_SB_lllPNSE_4pairIllEESG_iEEEvDpT0__param_5,
	.param .align 1 .b8 _ZN6thrust24THRUST_300001_SM_1000_NS8cuda_cub4core6detail13_kernel_agentINS1_16__set_operations14PartitionAgentINS0_6detail15normal_iteratorINS0_10device_ptrIiEEEESB_lN4cuda3std3__44lessIiEEEEJSB_SB_lllPNSE_4pairIllEESG_iEEEvDpT0__param_6[1],
	.param .u32 _ZN6thrust24THRUST_300001_SM_1000_NS8cuda_cub4core6detail13_kernel_agentINS1_16__set_operations14PartitionAgentINS0_6detail15normal_iteratorINS0_10device_ptrIiEEEESB_lN4cuda3std3__44lessIiEEEEJSB_SB_lllPNSE_4pairIllEESG_iEEEvDpT0__param_7
)
.maxntid 256
{
	.reg .pred 	%p<34>;
	.reg .b32 	%r<20>;
	.reg .b64 	%rd<189>;

	ld.param.u64 	%rd68, [_ZN6thrust24THRUST_300001_SM_1000_NS8cuda_cub4core6detail13_kernel_agentINS1_16__set_operations14PartitionAgentINS0_6detail15normal_iteratorINS0_10device_ptrIiEEEESB_lN4cuda3std3__44lessIiEEEEJSB_SB_lllPNSE_4pairIllEESG_iEEEvDpT0__param_1];
	ld.param.u64 	%rd67, [_ZN6thrust24THRUST_300001_SM_1000_NS8cuda_cub4core6detail13_kernel_agentINS1_16__set_operations14PartitionAgentINS0_6detail15normal_iteratorINS0_10device_ptrIiEEEESB_lN4cuda3std3__44lessIiEEEEJSB_SB_lllPNSE_4pairIllEESG_iEEEvDpT0__param_0];
	ld.param.u64 	%rd69, [_ZN6thrust24THRUST_300001_SM_1000_NS8cuda_cub4core6detail13_kernel_agentINS1_16__set_operations14PartitionAgentINS0_6detail15normal_iteratorINS0_10device_ptrIiEEEESB_lN4cuda3std3__44lessIiEEEEJSB_SB_lllPNSE_4pairIllEESG_iEEEvDpT0__param_2];
	ld.param.u64 	%rd70, [_ZN6thrust24THRUST_300001_SM_1000_NS8cuda_cub4core6detail13_kernel_agentINS1_16__set_operations14PartitionAgentINS0_6detail15normal_iteratorINS0_10device_ptrIiEEEESB_lN4cuda3std3__44lessIiEEEEJSB_SB_lllPNSE_4pairIllEESG_iEEEvDpT0__param_3];
	ld.param.u64 	%rd72, [_ZN6thrust24THRUST_300001_SM_1000_NS8cuda_cub4core6detail13_kernel_agentINS1_16__set_operations14PartitionAgentINS0_6detail15normal_iteratorINS0_10device_ptrIiEEEESB_lN4cuda3std3__44lessIiEEEEJSB_SB_lllPNSE_4pairIllEESG_iEEEvDpT0__param_4];
	ld.param.u64 	%rd71, [_ZN6thrust24THRUST_300001_SM_1000_NS8cuda_cub4core6detail13_kernel_agentINS1_16__set_operations14PartitionAgentINS0_6detail15normal_iteratorINS0_10device_ptrIiEEEESB_lN4cuda3std3__44lessIiEEEEJSB_SB_lllPNSE_4pairIllEESG_iEEEvDpT0__param_5];
	ld.param.u32 	%r2, [_ZN6thrust24THRUST_300001_SM_1000_NS8cuda_cub4core6detail13_kernel_agentINS1_16__set_operations14PartitionAgentINS0_6detail15normal_iteratorINS0_10device_ptrIiEEEESB_lN4cuda3std3__44lessIiEEEEJSB_SB_lllPNSE_4pairIllEESG_iEEEvDpT0__param_7];
	mov.u32 	%r3, %ntid.x;
	mov.u32 	%r4, %ctaid.x;
	mov.u32 	%r5, %tid.x;
	mad.lo.s32 	%r6, %r3, %r4, %r5;
	cvt.u64.u32 	%rd1, %r6;
	setp.le.s64 	%p1, %rd72, %rd1;
	@%p1 bra 	$L__BB4_28;
	cvt.s64.s32 	%rd73, %r2;
	mul.lo.s64 	%rd74, %rd73, %rd1;
	add.s64 	%rd75, %rd70, %rd69;
	min.s64 	%rd2, %rd75, %rd74;
	cvta.to.global.u64 	%rd3, %rd68;
	cvta.to.global.u64 	%rd4, %rd67;
	sub.s64 	%rd76, %rd2, %rd70;
	max.s64 	%rd163, %rd76, 0;
	min.s64 	%rd161, %rd69, %rd2;
	setp.ge.s64 	%p2, %rd163, %rd161;
	@%p2 bra 	$L__BB4_3;
$L__BB4_2:
	add.s64 	%rd77, %rd161, %rd163;
	shr.u64 	%rd78, %rd77, 1;
	shl.b64 	%rd79, %rd78, 2;
	add.s64 	%rd80, %rd4, %rd79;
	ld.global.u32 	%r7, [%rd80];
	not.b64 	%rd81, %rd78;
	add.s64 	%rd82, %rd2, %rd81;
	shl.b64 	%rd83, %rd82, 2;
	add.s64 	%rd84, %rd3, %rd83;
	ld.global.u32 	%r8, [%rd84];
	setp.lt.s32 	%p3, %r8, %r7;
	add.s64 	%rd85, %rd78, 1;
	selp.b64 	%rd163, %rd163, %rd85, %p3;
	selp.b64 	%rd161, %rd78, %rd161, %p3;
	setp.lt.s64 	%p4, %rd163, %rd161;
	@%p4 bra 	$L__BB4_2;
$L__BB4_3:
	sub.s64 	%rd12, %rd2, %rd163;
	setp.ge.s64 	%p5, %rd12, %rd70;
	mov.b64 	%rd188, 0;
	@%p5 bra 	$L__BB4_27;
	shl.b64 	%rd88, %rd12, 2;
	add.s64 	%rd13, %rd3, %rd88;
	ld.global.u32 	%r1, [%rd13];
	setp.lt.s64 	%p6, %rd163, 1;
	mov.b64 	%rd166, 0;
	mov.u64 	%rd172, %rd166;
	@%p6 bra 	$L__BB4_11;
	mul.lo.s64 	%rd89, %rd163, 511;
	shr.u64 	%rd90, %rd89, 9;
	shl.b64 	%rd91, %rd90, 2;
	add.s64 	%rd92, %rd4, %rd91;
	ld.global.u32 	%r9, [%rd92];
	setp.lt.s32 	%p7, %r9, %r1;
	add.s64 	%rd93, %rd90, 1;
	selp.b64 	%rd166, %rd163, %rd90, %p7;
	selp.b64 	%rd172, %rd93, 0, %p7;
	setp.ge.u64 	%p8, %rd172, %rd166;
	@%p8 bra 	$L__BB4_7;
	mad.lo.s64 	%rd94, %rd166, 127, %rd172;
	shr.u64 	%rd95, %rd94, 7;
	shl.b64 	%rd96, %rd95, 2;
	add.s64 	%rd97, %rd4, %rd96;
	ld.global.u32 	%r10, [%rd97];
	setp.lt.s32 	%p9, %r10, %r1;
	add.s64 	%rd98, %rd95, 1;
	selp.b64 	%rd166, %rd166, %rd95, %p9;
	selp.b64 	%rd172, %rd98, %rd172, %p9;
$L__BB4_7:
	setp.ge.u64 	%p10, %rd172, %rd166;
	@%p10 bra 	$L__BB4_9;
	mad.lo.s64 	%rd99, %rd166, 31, %rd172;
	shr.u64 	%rd100, %rd99, 5;
	shl.b64 	%rd101, %rd100, 2;
	add.s64 	%rd102, %rd4, %rd101;
	ld.global.u32 	%r11, [%rd102];
	setp.lt.s32 	%p11, %r11, %r1;
	add.s64 	%rd103, %rd100, 1;
	selp.b64 	%rd166, %rd166, %rd100, %p11;
	selp.b64 	%rd172, %rd103, %rd172, %p11;
$L__BB4_9:
	setp.ge.u64 	%p12, %rd172, %rd166;
	@%p12 bra 	$L__BB4_11;
	mad.lo.s64 	%rd104, %rd166, 15, %rd172;
	shr.u64 	%rd105, %rd104, 4;
	shl.b64 	%rd106, %rd105, 2;
	add.s64 	%rd107, %rd4, %rd106;
	ld.global.u32 	%r12, [%rd107];
	setp.lt.s32 	%p13, %r12, %r1;
	add.s64 	%rd108, %rd105, 1;
	selp.b64 	%rd166, %rd166, %rd105, %p13;
	selp.b64 	%rd172, %rd108, %rd172, %p13;
$L__BB4_11:
	setp.ge.u64 	%p14, %rd172, %rd166;
	@%p14 bra 	$L__BB4_13;
$L__BB4_12:
	add.s64 	%rd109, %rd172, %rd166;
	shr.s64 	%rd110, %rd109, 1;
	shl.b64 	%rd111, %rd110, 2;
	add.s64 	%rd112, %rd4, %rd111;
	ld.global.u32 	%r13, [%rd112];
	setp.lt.s32 	%p15, %r13, %r1;
	add.s64 	%rd113, %rd110, 1;
	selp.b64 	%rd166, %rd166, %rd110, %p15;
	selp.b64 	%rd172, %rd113, %rd172, %p15;
	setp.lt.s64 	%p16, %rd172, %rd166;
	@%p16 bra 	$L__BB4_12;
$L__BB4_13:
	setp.lt.s64 	%p17, %rd12, 1;
	mov.b64 	%rd176, 0;
	mov.u64 	%rd175, %rd12;
	@%p17 bra 	$L__BB4_15;
	mul.lo.s64 	%rd115, %rd12, 511;
	shr.u64 	%rd116, %rd115, 9;
	shl.b64 	%rd117, %rd116, 2;
	add.s64 	%rd118, %rd3, %rd117;
	ld.global.u32 	%r14, [%rd118];
	setp.lt.s32 	%p18, %r14, %r1;
	add.s64 	%rd119, %rd116, 1;
	selp.b64 	%rd175, %rd12, %rd116, %p18;
	selp.b64 	%rd176, %rd119, 0, %p18;
$L__BB4_15:
	setp.ge.s64 	%p19, %rd176, %rd175;
	@%p19 bra 	$L__BB4_17;
	mad.lo.s64 	%rd120, %rd175, 127, %rd176;
	shr.u64 	%rd121, %rd120, 7;
	shl.b64 	%rd122, %rd121, 2;
	add.s64 	%rd123, %rd3, %rd122;
	ld.global.u32 	%r15, [%rd123];
	setp.lt.s32 	%p20, %r15, %r1;
	add.s64 	%rd124, %rd121, 1;
	selp.b64 	%rd175, %rd175, %rd121, %p20;
	selp.b64 	%rd176, %rd124, %rd176, %p20;
$L__BB4_17:
	setp.ge.s64 	%p21, %rd176, %rd175;
	@%p21 bra 	$L__BB4_19;
	mad.lo.s64 	%rd125, %rd175, 31, %rd176;
	shr.u64 	%rd126, %rd125, 5;
	shl.b64 	%rd127, %rd126, 2;
	add.s64 	%rd128, %rd3, %rd127;
	ld.global.u32 	%r16, [%rd128];
	setp.lt.s32 	%p22, %r16, %r1;
	add.s64 	%rd129, %rd126, 1;
	selp.b64 	%rd175, %rd175, %rd126, %p22;
	selp.b64 	%rd176, %rd129, %rd176, %p22;
$L__BB4_19:
	setp.ge.s64 	%p23, %rd176, %rd175;
	@%p23 bra 	$L__BB4_21;
	mad.lo.s64 	%rd130, %rd175, 15, %rd176;
	shr.u64 	%rd131, %rd130, 4;
	shl.b64 	%rd132, %rd131, 2;
	add.s64 	%rd133, %rd3, %rd132;
	ld.global.u32 	%r17, [%rd133];
	setp.lt.s32 	%p24, %r17, %r1;
	add.s64 	%rd134, %rd131, 1;
	selp.b64 	%rd175, %rd175, %rd131, %p24;
	selp.b64 	%rd176, %rd134, %rd176, %p24;
$L__BB4_21:
	setp.ge.s64 	%p25, %rd176, %rd175;
	@%p25 bra 	$L__BB4_23;
$L__BB4_22:
	add.s64 	%rd135, %rd176, %rd175;
	shr.s64 	%rd136, %rd135, 1;
	shl.b64 	%rd137, %rd136, 2;
	add.s64 	%rd138, %rd3, %rd137;
	ld.global.u32 	%r18, [%rd138];
	setp.lt.s32 	%p26, %r18, %r1;
	add.s64 	%rd139, %rd136, 1;
	selp.b64 	%rd175, %rd175, %rd136, %p26;
	selp.b64 	%rd176, %rd139, %rd176, %p26;
	setp.lt.s64 	%p27, %rd176, %rd175;
	@%p27 bra 	$L__BB4_22;
$L__BB4_23:
	sub.s64 	%rd141, %rd163, %rd172;
	sub.s64 	%rd54, %rd12, %rd176;
	add.s64 	%rd55, %rd54, %rd141;
	shr.s64 	%rd142, %rd55, 1;
	max.s64 	%rd56, %rd142, %rd54;
	add.s64 	%rd143, %rd176, %rd56;
	add.s64 	%rd144, %rd143, 1;
	min.s64 	%rd145, %rd144, %rd70;
	sub.s64 	%rd185, %rd145, %rd12;
	setp.lt.s64 	%p28, %rd185, 1;
	mov.b64 	%rd186, 0;
	@%p28 bra 	$L__BB4_26;
	mov.b64 	%rd186, 0;
$L__BB4_25:
	add.s64 	%rd147, %rd186, %rd185;
	shr.u64 	%rd148, %rd147, 1;
	shl.b64 	%rd149, %rd148, 2;
	add.s64 	%rd150, %rd13, %rd149;
	ld.global.u32 	%r19, [%rd150];
	setp.lt.s32 	%p29, %r1, %r19;
	add.s64 	%rd151, %rd148, 1;
	selp.b64 	%rd185, %rd148, %rd185, %p29;
	selp.b64 	%rd186, %rd186, %rd151, %p29;
	setp.lt.s64 	%p30, %rd186, %rd185;
	@%p30 bra 	$L__BB4_25;
$L__BB4_26:
	add.s64 	%rd152, %rd54, %rd186;
	min.s64 	%rd153, %rd152, %rd56;
	sub.s64 	%rd154, %rd55, %rd153;
	add.s64 	%rd155, %rd153, 1;
	setp.eq.s64 	%p31, %rd154, %rd155;
	setp.lt.s64 	%p32, %rd56, %rd152;
	and.pred  	%p33, %p31, %p32;
	add.s64 	%rd163, %rd154, %rd172;
	selp.u64 	%rd188, 1, 0, %p33;
$L__BB4_27:
	sub.s64 	%rd156, %rd2, %rd163;
	add.s64 	%rd157, %rd156, %rd188;
	cvta.to.global.u64 	%rd158, %rd71;
	shl.b64 	%rd159, %rd1, 4;
	add.s64 	%rd160, %rd158, %rd159;
	st.global.u64 	[%rd160], %rd163;
	st.global.u64 	[%rd160+8], %rd157;
$L__BB4_28:
	ret;

}
	// .globl	_ZN6thrust24THRUST_300001_SM_1000_NS8cuda_cub4core6detail13_kernel_agentINS1_16__set_operations10SetOpAgentINS0_6detail15normal_iteratorINS0_10device_ptrIiEEEESB_SB_SB_SB_SB_lN4cuda3std3__44lessIiEENS5_31serial_set_symmetric_differenceENSE_17integral_constantIbLb1EEEEEJSB_SB_SB_SB_llSB_SB_SG_SH_PNSE_4pairIllEEPmN3cub18CUB_300001_SM_100013ScanTileStateIlLb1EEEEEEvDpT0_
.visible .entry _ZN6thrust24THRUST_300001_SM_1000_NS8cuda_cub4core6detail13_kernel_agentINS1_16__set_operations10SetOpAgentINS0_6detail15normal_iteratorINS0_10device_ptrIiEEEESB_SB_SB_SB_SB_lN4cuda3std3__44lessIiEENS5_31serial_set_symmetric_differenceENSE_17integral_constantIbLb1EEEEEJSB_SB_SB_SB_llSB_SB_SG_SH_PNSE_4pairIllEEPmN3cub18CUB_300001_SM_100013ScanTileStateIlLb1EEEEEEvDpT0_(
	.param .align 8 .b8 _ZN6thrust24THRUST_300001_SM_1000_NS8cuda_cub4core6detail13_kernel_agentINS1_16__set_operations10SetOpAgentINS0_6detail15normal_iteratorINS0_10device_ptrIiEEEESB_SB_SB_SB_SB_lN4cuda3std3__44lessIiEENS5_31serial_set_symmetric_differenceENSE_17integral_constantIbLb1EEEEEJSB_SB_SB_SB_llSB_SB_SG_SH_PNSE_4pairIllEEPmN3cub18CUB_300001_SM_100013ScanTileStateIlLb1EEEEEEvDpT0__param_0[8],
	.param .align 8 .b8 _ZN6thrust24THRUST_300001_SM_1000_NS8cuda_cub4core6detail13_kernel_agentINS1_16__set_operations10SetOpAgentINS0_6detail15normal_iteratorINS0_10device_ptrIiEEEESB_SB_SB_SB_SB_lN4cuda3std3__44lessIiEENS5_31serial_set_symmetric_differenceENSE_17integral_constantIbLb1EEEEEJSB_SB_SB_SB_llSB_SB_SG_SH_PNSE_4pairIllEEPmN3cub18CUB_300001_SM_100013ScanTileStateIlLb1EEEEEEvDpT0__param_1[8],
	.param .align 8 .b8 _ZN6thrust24THRUST_300001_SM_1000_NS8cuda_cub4core6detail13_kernel_agentINS1_16__set_operations10SetOpAgentINS0_6detail15normal_iteratorINS0_10device_ptrIiEEEESB_SB_SB_SB_SB_lN4cuda3std3__44lessIiEENS5_31serial_set_symmetric_differenceENSE_17integral_constantIbLb1EEEEEJSB_SB_SB_SB_llSB_SB_SG_SH_PNSE_4pairIllEEPmN3cub18CUB_300001_SM_100013ScanTileStateIlLb1EEEEEEvDpT0__param_2[8],
	.param .align 8 .b8 _ZN6thrust24THRUST_300001_SM_1000_NS8cuda_cub4core6detail13_kernel_agentINS1_16__set_operations10SetOpAgentINS0_6detail15normal_iteratorINS0_10device_ptrIiEEEESB_SB_SB_SB_SB_lN4cuda3std3__44lessIiEENS5_31serial_set_symmetric_differenceENSE_17integral_constantIbLb1EEEEEJSB_SB_SB_SB_llSB_SB_SG_SH_PNSE_4pairIllEEPmN3cub18CUB_300001_SM_100013ScanTileStateIlLb1EEEEEEvDpT0__param_3[8],
	.param .u64 _ZN6thrust24THRUST_300001_SM_1000_NS8cuda_cub4core6detail13_kernel_agentINS1_16__set_operations10SetOpAgentINS0_6detail15normal_iteratorINS0_10device_ptrIiEEEESB_SB_SB_SB_SB_lN4cuda3std3__44lessIiEENS5_31serial_set_symmetric_differenceENSE_17integral_constantIbLb1EEEEEJSB_SB_SB_SB_llSB_SB_SG_SH_PNSE_4pairIllEEPmN3cub18CUB_300001_SM_100013ScanTileStateIlLb1EEEEEEvDpT0__param_4,
	.param .u64 _ZN6thrust24THRUST_300001_SM_1000_NS8cuda_cub4core6detail13_kernel_agentINS1_16__set_operations10SetOpAgentINS0_6detail15normal_iteratorINS0_10device_ptrIiEEEESB_SB_SB_SB_SB_lN4cuda3std3__44lessIiEENS5_31serial_set_symmetric_differenceENSE_17integral_constantIbLb1EEEEEJSB_SB_SB_SB_llSB_SB_SG_SH_PNSE_4pairIllEEPmN3cub18CUB_300001_SM_100013ScanTileStateIlLb1EEEEEEvDpT0__param_5,
	.param .align 8 .b8 _ZN6thrust24THRUST_300001_SM_1000_NS8cuda_cub4core6detail13_kernel_agentINS1_16__set_operations10SetOpAgentINS0_6detail15normal_iteratorINS0_10device_ptrIiEEEESB_SB_SB_SB_SB_lN4cuda3std3__44lessIiEENS5_31serial_set_symmetric_differenceENSE_17integral_constantIbLb1EEEEEJSB_SB_SB_SB_llSB_SB_SG_SH_PNSE_4pairIllEEPmN3cub18CUB_300001_SM_100013ScanTileStateIlLb1EEEEEEvDpT0__param_6[8],
	.param .align 8 .b8 _ZN6thrust24THRUST_300001_SM_1000_NS8cuda_cub4core6detail13_kernel_agentINS1_16__set_operations10SetOpAgentINS0_6detail15normal_iteratorINS0_10device_ptrIiEEEESB_SB_SB_SB_SB_lN4cuda3std3__44lessIiEENS5_31serial_set_symmetric_differenceENSE_17integral_constantIbLb1EEEEEJSB_SB_SB_SB_llSB_SB_SG_SH_PNSE_4pairIllEEPmN3cub18CUB_300001_SM_100013ScanTileStateIlLb1EEEEEEvDpT0__param_7[8],
	.param .align 1 .b8 _ZN6thrust24THRUST_300001_SM_1000_NS8cuda_cub4core6detail13_kernel_agentINS1_16__set_operations10SetOpAgentINS0_6detail15normal_iteratorINS0_10device_ptrIiEEEESB_SB_SB_SB_SB_lN4cuda3std3__44lessIiEENS5_31serial_set_symmetric_differenceENSE_17integral_constantIbLb1EEEEEJSB_SB_SB_SB_llSB_SB_SG_SH_PNSE_4pairIllEEPmN3cub18CUB_300001_SM_100013ScanTileStateIlLb1EEEEEEvDpT0__param_8[1],
	.param .align 1 .b8 _ZN6thrust24THRUST_300001_SM_1000_NS8cuda_cub4core6detail13_kernel_agentINS1_16__set_operations10SetOpAgentINS0_6detail15normal_iteratorINS0_10device_ptrIiEEEESB_SB_SB_SB_SB_lN4cuda3std3__44lessIiEENS5_31serial_set_symmetric_differenceENSE_17integral_constantIbLb1EEEEEJSB_SB_SB_SB_llSB_SB_SG_SH_PNSE_4pairIllEEPmN3cub18CUB_300001_SM_100013ScanTileStateIlLb1EEEEEEvDpT0__param_9[1],
	.param .u64 .ptr .align 1 _ZN6thrust24THRUST_300001_SM_1000_NS8cuda_cub4core6detail13_kernel_agentINS1_16__set_operations10SetOpAgentINS0_6detail15normal_iteratorINS0_10device_ptrIiEEEESB_SB_SB_SB_SB_lN4cuda3std3__44lessIiEENS5_31serial_set_symmetric_differenceENSE_17integral_constantIbLb1EEEEEJSB_SB_SB_SB_llSB_SB_SG_SH_PNSE_4pairIllEEPmN3cub18CUB_300001_SM_100013ScanTileStateIlLb1EEEEEEvDpT0__param_10,
	.param .u64 .ptr .align 1 _ZN6thrust24THRUST_300001_SM_1000_NS8cuda_cub4core6detail13_kernel_agentINS1_16__set_operations10SetOpAgentINS0_6detail15normal_iteratorINS0_10device_ptrIiEEEESB_SB_SB_SB_SB_lN4cuda3std3__44lessIiEENS5_31serial_set_symmetric_differenceENSE_17integral_constantIbLb1EEEEEJSB_SB_SB_SB_llSB_SB_SG_SH_PNSE_4pairIllEEPmN3cub18CUB_300001_SM_100013ScanTileStateIlLb1EEEEEEvDpT0__param_11,
	.param .align 8 .b8 _ZN6thrust24THRUST_300001_SM_1000_NS8cuda_cub4core6detail13_kernel_agentINS1_16__set_operations10SetOpAgentINS0_6detail15normal_iteratorINS0_10device_ptrIiEEEESB_SB_SB_SB_SB_lN4cuda3std3__44lessIiEENS5_31serial_set_symmetric_differenceENSE_17integral_constantIbLb1EEEEEJSB_SB_SB_SB_llSB_SB_SG_SH_PNSE_4pairIllEEPmN3cub18CUB_300001_SM_100013ScanTileStateIlLb1EEEEEEvDpT0__param_12[8]
)
.maxntid 512
{
	.reg .pred 	%p<976>;
	.reg .b32 	%r<3081>;
	.reg .b64 	%rd<575>;

	ld.param.u64 	%rd2, [_ZN6thrust24THRUST_300001_SM_1000_NS8cuda_cub4core6detail13_kernel_agentINS1_16__set_operations10SetOpAgentINS0_6detail15normal_iteratorINS0_10device_ptrIiEEEESB_SB_SB_SB_SB_lN4cuda3std3__44lessIiEENS5_31serial_set_symmetric_differenceENSE_17integral_constantIbLb1EEEEEJSB_SB_SB_SB_llSB_SB_SG_SH_PNSE_4pairIllEEPmN3cub18CUB_300001_SM_100013ScanTileStateIlLb1EEEEEEvDpT0__param_12];
	ld.param.u64 	%rd128, [_ZN6thrust24THRUST_300001_SM_1000_NS8cuda_cub4core6detail13_kernel_agentINS1_16__set_operations10SetOpAgentINS0_6detail15normal_iteratorINS0_10device_ptrIiEEEESB_SB_SB_SB_SB_lN4cuda3std3__44lessIiEENS5_31serial_set_symmetric_differenceENSE_17integral_constantIbLb1EEEEEJSB_SB_SB_SB_llSB_SB_SG_SH_PNSE_4pairIllEEPmN3cub18CUB_300001_SM_100013ScanTileStateIlLb1EEEEEEvDpT0__param_7];
	ld.param.u64 	%rd129, [_ZN6thrust24THRUST_300001_SM_1000_NS8cuda_cub4core6detail13_kernel_agentINS1_16__set_operations10SetOpAgentINS0_6detail15normal_iteratorINS0_10device_ptrIiEEEESB_SB_SB_SB_SB_lN4cuda3std3__44lessIiEENS5_31serial_set_symmetric_differenceENSE_17integral_constantIbLb1EEEEEJSB_SB_SB_SB_llSB_SB_SG_SH_PNSE_4pairIllEEPmN3cub18CUB_300001_SM_100013ScanTileStateIlLb1EEEEEEvDpT0__param_6];
	ld.param.u64 	%rd130, [_ZN6thrust24THRUST_300001_SM_1000_NS8cuda_cub4core6detail13_kernel_agentINS1_16__set_operations10SetOpAgentINS0_6detail15normal_iteratorINS0_10device_ptrIiEEEESB_SB_SB_SB_SB_lN4cuda3std3__44lessIiEENS5_31serial_set_symmetric_differenceENSE_17integral_constantIbLb1EEEEEJSB_SB_SB_SB_llSB_SB_SG_SH_PNSE_4pairIllEEPmN3cub18CUB_300001_SM_100013ScanTileStateIlLb1EEEEEEvDpT0__param_3];
	ld.param.u64 	%rd131, [_ZN6thrust24THRUST_300001_SM_1000_NS8cuda_cub4core6detail13_kernel_agentINS1_16__set_operations10SetOpAgentINS0_6detail15normal_iteratorINS0_10device_ptrIiEEEESB_SB_SB_SB_SB_lN4cuda3std3__44lessIiEENS5_31serial_set_symmetric_differenceENSE_17integral_constantIbLb1EEEEEJSB_SB_SB_SB_llSB_SB_SG_SH_PNSE_4pairIllEEPmN3cub18CUB_300001_SM_100013ScanTileStateIlLb1EEEEEEvDpT0__param_2];
	ld.param.u64 	%rd132, [_ZN6thrust24THRUST_300001_SM_1000_NS8cuda_cub4core6detail13_kernel_agentINS1_16__set_operations10SetOpAgentINS0_6detail15normal_iteratorINS0_10device_ptrIiEEEESB_SB_SB_SB_SB_lN4cuda3std3__44lessIiEENS5_31serial_set_symmetric_differenceENSE_17integral_constantIbLb1EEEEEJSB_SB_SB_SB_llSB_SB_SG_SH_PNSE_4pairIllEEPmN3cub18CUB_300001_SM_100013ScanTileStateIlLb1EEEEEEvDpT0__param_1];
	ld.param.u64 	%rd133, [_ZN6thrust24THRUST_300001_SM_1000_NS8cuda_cub4core6detail13_kernel_agentINS1_16__set_operations10SetOpAgentINS0_6detail15normal_iteratorINS0_10device_ptrIiEEEESB_SB_SB_SB_SB_lN4cuda3std3__44lessIiEENS5_31serial_set_symmetric_differenceENSE_17integral_constantIbLb1EEEEEJSB_SB_SB_SB_llSB_SB_SG_SH_PNSE_4pairIllEEPmN3cub18CUB_300001_SM_100013ScanTileStateIlLb1EEEEEEvDpT0__param_0];
	ld.param.u64 	%rd134, [_ZN6thrust24THRUST_300001_SM_1000_NS8cuda_cub4core6detail13_kernel_agentINS1_16__set_operations10SetOpAgentINS0_6detail15normal_iteratorINS0_10device_ptrIiEEEESB_SB_SB_SB_SB_lN4cuda3std3__44lessIiEENS5_31serial_set_symmetric_differenceENSE_17integral_constantIbLb1EEEEEJSB_SB_SB_SB_llSB_SB_SG_SH_PNSE_4pairIllEEPmN3cub18CUB_300001_SM_100013ScanTileStateIlLb1EEEEEEvDpT0__param_10];
	cvta.to.global.u64 	%rd1, %rd134;
	cvta.to.global.u64 	%rd3, %rd133;
	cvta.to.global.u64 	%rd4, %rd132;
	cvta.to.global.u64 	%rd5, %rd131;
	cvta.to.global.u64 	%rd6, %rd130;
	cvta.to.global.u64 	%rd7, %rd129;
	cvta.to.global.u64 	%rd8, %rd128;
	mov.u32 	%r1, %ctaid.x;
	mov.u32 	%r2, %nctaid.x;
	add.s32 	%r1099, %r2, -1;
	setp.ge.u32 	%p239, %r1, %r1099;
	@%p239 bra 	$L__BB5_417;
	mul.wide.u32 	%rd339, %r1, 16;
	add.s64 	%rd340, %rd1, %rd339;
	ld.global.u64 	%rd341, [%rd340];
	ld.global.u64 	%rd342, [%rd340+8];
	ld.global.u64 	%rd343, [%rd340+16];
	ld.global.u64 	%rd344, [%rd340+24];
	cvt.u32.u64 	%r1890, %rd341;
	cvt.u32.u64 	%r1891, %rd343;
	sub.s32 	%r3, %r1891, %r1890;
	sub.s64 	%rd345, %rd344, %rd342;
	cvt.u32.u64 	%r4, %rd345;
	mov.u32 	%r2874, %tid.x;
	setp.ge.s32 	%p588, %r2874, %r3;
	cvt.u64.u32 	%rd347, %r2874;
	add.s64 	%rd9, %rd341, %rd347;
	shl.b64 	%rd348, %rd9, 2;
	add.s64 	%rd10, %rd3, %rd348;
	sub.s32 	%r1892, %r2874, %r3;
	cvt.s64.s32 	%rd349, %r1892;
	add.s64 	%rd11, %rd342, %rd349;
	shl.b64 	%rd350, %rd11, 2;
	add.s64 	%rd12, %rd4, %rd350;
	@%p588 bra 	$L__BB5_3;
	ld.global.u32 	%r2669, [%rd10];
	bra.uni 	$L__BB5_4;
$L__BB5_3:
	ld.global.u32 	%r2669, [%rd12];
$L__BB5_4:
	add.s32 	%r9, %r2874, 512;
	setp.lt.s32 	%p589, %r9, %r3;
	@%p589 bra 	$L__BB5_6;
	ld.global.u32 	%r2670, [%rd12+2048];
	bra.uni 	$L__BB5_7;
$L__BB5_6:
	ld.global.u32 	%r2670, [%rd10+2048];
$L__BB5_7:
	or.b32  	%r1893, %r2874, 1024;
	setp.lt.s32 	%p590, %r1893, %r3;
	@%p590 bra 	$L__BB5_9;
	ld.global.u32 	%r2671, [%rd12+4096];
	bra.uni 	$L__BB5_10;
$L__BB5_9:
	ld.global.u32 	%r2671, [%rd10+4096];
$L__BB5_10:
	add.s32 	%r16, %r2874, 1536;
	setp.lt.s32 	%p591, %r16, %r3;
	@%p591 bra 	$L__BB5_12;
	ld.global.u32 	%r2672, [%rd12+6144];
	bra.uni 	$L__BB5_13;
$L__BB5_12:
	ld.global.u32 	%r2672, [%rd10+6144];
$L__BB5_13:
	or.b32  	%r1894, %r2874, 2048;
	setp.lt.s32 	%p592, %r1894, %r3;
	@%p592 bra 	$L__BB5_15;
	ld.global.u32 	%r2673, [%rd12+8192];
	bra.uni 	$L__BB5_16;
$L__BB5_15:
	ld.global.u32 	%r2673, [%rd10+8192];
$L__BB5_16:
	add.s32 	%r23, %r2874, 2560;
	setp.lt.s32 	%p593, %r23, %r3;
	@%p593 bra 	$L__BB5_18;
	ld.global.u32 	%r2674, [%rd12+10240];
	bra.uni 	$L__BB5_19;
$L__BB5_18:
	ld.global.u32 	%r2674, [%rd10+10240];
$L__BB5_19:
	or.b32  	%r1895, %r2874, 3072;
	setp.lt.s32 	%p594, %r1895, %r3;
	@%p594 bra 	$L__BB5_21;
	ld.global.u32 	%r2675, [%rd12+12288];
	bra.uni 	$L__BB5_22;
$L__BB5_21:
	ld.global.u32 	%r2675, [%rd10+12288];
$L__BB5_22:
	add.s32 	%r1896, %r2874, 3584;
	setp.lt.s32 	%p595, %r1896, %r3;
	@%p595 bra 	$L__BB5_24;
	ld.global.u32 	%r2676, [%rd12+14336];
	bra.uni 	$L__BB5_25;
$L__BB5_24:
	ld.global.u32 	%r2676, [%rd10+14336];
$L__BB5_25:
	or.b32  	%r1897, %r2874, 4096;
	setp.lt.s32 	%p596, %r1897, %r3;
	@%p596 bra 	$L__BB5_27;
	ld.global.u32 	%r2677, [%rd12+16384];
	bra.uni 	$L__BB5_28;
$L__BB5_27:
	ld.global.u32 	%r2677, [%rd10+16384];
$L__BB5_28:
	add.s32 	%r1898, %r2874, 4608;
	setp.lt.s32 	%p597, %r1898, %r3;
	@%p597 bra 	$L__BB5_30;
	ld.global.u32 	%r2678, [%rd12+18432];
	bra.uni 	$L__BB5_31;
$L__BB5_30:
	ld.global.u32 	%r2678, [%rd10+18432];
$L__BB5_31:
	or.b32  	%r1899, %r2874, 5120;
	setp.lt.s32 	%p598, %r1899, %r3;
	@%p598 bra 	$L__BB5_33;
	ld.global.u32 	%r2679, [%rd12+20480];
	bra.uni 	$L__BB5_34;
$L__BB5_33:
	ld.global.u32 	%r2679, [%rd10+20480];
$L__BB5_34:
	add.s32 	%r1900, %r2874, 5632;
	setp.lt.s32 	%p599, %r1900, %r3;
	@%p599 bra 	$L__BB5_36;
	ld.global.u32 	%r2680, [%rd12+22528];
	bra.uni 	$L__BB5_37;
$L__BB5_36:
	ld.global.u32 	%r2680, [%rd10+22528];
$L__BB5_37:
	or.b32  	%r1901, %r2874, 6144;
	setp.lt.s32 	%p600, %r1901, %r3;
	@%p600 bra 	$L__BB5_39;
	ld.global.u32 	%r2681, [%rd12+24576];
	bra.uni 	$L__BB5_40;
$L__BB5_39:
	ld.global.u32 	%r2681, [%rd10+24576];
$L__BB5_40:
	add.s32 	%r1902, %r2874, 6656;
	setp.lt.s32 	%p601, %r1902, %r3;
	@%p601 bra 	$L__BB5_42;
	ld.global.u32 	%r2682, [%rd12+26624];
	bra.uni 	$L__BB5_43;
$L__BB5_42:
	ld.global.u32 	%r2682, [%rd10+26624];
$L__BB5_43:
	or.b32  	%r1903, %r2874, 7168;
	setp.lt.s32 	%p602, %r1903, %r3;
	@%p602 bra 	$L__BB5_45;
	ld.global.u32 	%r2683, [%rd12+28672];
	bra.uni 	$L__BB5_46;
$L__BB5_45:
	ld.global.u32 	%r2683, [%rd10+28672];
$L__BB5_46:
	add.s32 	%r1904, %r2874, 7680;
	setp.lt.s32 	%p603, %r1904, %r3;
	@%p603 bra 	$L__BB5_48;
	ld.global.u32 	%r2684, [%rd12+30720];
	bra.uni 	$L__BB5_49;
$L__BB5_48:
	ld.global.u32 	%r2684, [%rd10+30720];
$L__BB5_49:
	or.b32  	%r1905, %r2874, 8192;
	setp.lt.s32 	%p604, %r1905, %r3;
	@%p604 bra 	$L__BB5_51;
	ld.global.u32 	%r2685, [%rd12+32768];
	bra.uni 	$L__BB5_52;
$L__BB5_51:
	ld.global.u32 	%r2685, [%rd10+32768];
$L__BB5_52:
	add.s32 	%r1906, %r2874, 8704;
	setp.lt.s32 	%p605, %r1906, %r3;
	@%p605 bra 	$L__BB5_54;
	ld.global.u32 	%r2686, [%rd12+34816];
	bra.uni 	$L__BB5_55;
$L__BB5_54:
	ld.global.u32 	%r2686, [%rd10+34816];
$L__BB5_55:
	or.b32  	%r63, %r2874, 9216;
	add.s32 	%r64, %r4, %r3;
	setp.ge.s32 	%p606, %r63, %r64;
	@%p606 bra 	$L__BB5_59;
	setp.ge.s32 	%p607, %r63, %r3;
	@%p607 bra 	$L__BB5_58;
	ld.global.u32 	%r2687, [%rd10+36864];
	bra.uni 	$L__BB5_59;
$L__BB5_58:
	ld.global.u32 	%r2687, [%rd12+36864];
$L__BB5_59:
	mov.u32 	%r1908, _ZN6thrust24THRUST_300001_SM_1000_NS8cuda_cub4core6detail5shmemE;
	add.s32 	%r1909, %r1908, 2048;
	shl.b32 	%r1911, %r2874, 2;
	add.s32 	%r68, %r1909, %r1911;
	st.shared.u32 	[%r68], %r2669;
	st.shared.u32 	[%r68+2048], %r2670;
	st.shared.u32 	[%r68+4096], %r2671;
	st.shared.u32 	[%r68+6144], %r2672;
	st.shared.u32 	[%r68+8192], %r2673;
	st.shared.u32 	[%r68+10240], %r2674;
	st.shared.u32 	[%r68+12288], %r2675;
	st.shared.u32 	[%r68+14336], %r2676;
	st.shared.u32 	[%r68+16384], %r2677;
	st.shared.u32 	[%r68+18432], %r2678;
	st.shared.u32 	[%r68+20480], %r2679;
	st.shared.u32 	[%r68+22528], %r2680;
	st.shared.u32 	[%r68+24576], %r2681;
	st.shared.u32 	[%r68+26624], %r2682;
	st.shared.u32 	[%r68+28672], %r2683;
	st.shared.u32 	[%r68+30720], %r2684;
	st.shared.u32 	[%r68+32768], %r2685;
	st.shared.u32 	[%r68+34816], %r2686;
	st.shared.u32 	[%r68+36864], %r2687;
	bar.sync 	0;
	mul.lo.s32 	%r1912, %r2874, 19;
	min.s32 	%r69, %r64, %r1912;
	shl.b32 	%r1913, %r3, 2;
	add.s32 	%r70, %r1909, %r1913;
	sub.s32 	%r1914, %r69, %r4;
	max.s32 	%r2690, %r1914, 0;
	min.s32 	%r2689, %r69, %r3;
	setp.ge.s32 	%p608, %r2690, %r2689;
	@%p608 bra 	$L__BB5_61;
$L__BB5_60:
	add.s32 	%r1915, %r2690, %r2689;
	shr.s32 	%r1916, %r1915, 1;
	shl.b32 	%r1917, %r1916, 2;
	add.s32 	%r1919, %r1908, %r1917;
	ld.shared.u32 	%r1920, [%r1919+2048];
	not.b32 	%r1921, %r1916;
	add.s32 	%r1922, %r69, %r1921;
	shl.b32 	%r1923, %r1922, 2;
	add.s32 	%r1924, %r70, %r1923;
	ld.shared.u32 	%r1925, [%r1924];
	setp.lt.s32 	%p609, %r1925, %r1920;
	add.s32 	%r1926, %r1916, 1;
	selp.b32 	%r2690, %r2690, %r1926, %p609;
	selp.b32 	%r2689, %r1916, %r2689, %p609;
	setp.lt.s32 	%p610, %r2690, %r2689;
	@%p610 bra 	$L__BB5_60;
$L__BB5_61:
	sub.s32 	%r78, %r69, %r2690;
	setp.ge.s32 	%p611, %r78, %r4;
	mov.b32 	%r2717, 0;
	@%p611 bra 	$L__BB5_86;
	shl.b32 	%r1930, %r78, 2;
	add.s32 	%r79, %r70, %r1930;
	ld.shared.u32 	%r80, [%r79];
	setp.lt.s32 	%p612, %r2690, 1;
	mov.b32 	%r2694, 0;
	mov.u32 	%r2693, %r2690;
	@%p612 bra 	$L__BB5_64;
	mul.lo.s32 	%r1931, %r2690, 511;
	shr.s32 	%r1932, %r1931, 9;
	shl.b32 	%r1933, %r1932, 2;
	add.s32 	%r1935, %r1908, %r1933;
	ld.shared.u32 	%r1936, [%r1935+2048];
	setp.lt.s32 	%p613, %r1936, %r80;
	add.s32 	%r1937, %r1932, 1;
	selp.b32 	%r2693, %r2690, %r1932, %p613;
	selp.b32 	%r2694, %r1937, 0, %p613;
$L__BB5_64:
	setp.ge.s32 	%p614, %r2694, %r2693;
	@%p614 bra 	$L__BB5_66;
	mad.lo.s32 	%r1938, %r2693, 127, %r2694;
	shr.s32 	%r1939, %r1938, 7;
	shl.b32 	%r1940, %r1939, 2;
	add.s32 	%r1942, %r1908, %r1940;
	ld.shared.u32 	%r1943, [%r1942+2048];
	setp.lt.s32 	%p615, %r1943, %r80;
	add.s32 	%r1944, %r1939, 1;
	selp.b32 	%r2693, %r2693, %r1939, %p615;
	selp.b32 	%r2694, %r1944, %r2694, %p615;
$L__BB5_66:
	setp.ge.s32 	%p616, %r2694, %r2693;
	@%p616 bra 	$L__BB5_68;
	mad.lo.s32 	%r1945, %r2693, 31, %r2694;
	shr.s32 	%r1946, %r1945, 5;
	shl.b32 	%r1947, %r1946, 2;
	add.s32 	%r1949, %r1908, %r1947;
	ld.shared.u32 	%r1950, [%r1949+2048];
	setp.lt.s32 	%p617, %r1950, %r80;
	add.s32 	%r1951, %r1946, 1;
	selp.b32 	%r2693, %r2693, %r1946, %p617;
	selp.b32 	%r2694, %r1951, %r2694, %p617;
$L__BB5_68:
	setp.ge.s32 	%p618, %r2694, %r2693;
	@%p618 bra 	$L__BB5_70;
	mad.lo.s32 	%r1952, %r2693, 15, %r2694;
	shr.s32 	%r1953, %r1952, 4;
	shl.b32 	%r1954, %r1953, 2;
	add.s32 	%r1956, %r1908, %r1954;
	ld.shared.u32 	%r1957, [%r1956+2048];
	setp.lt.s32 	%p619, %r1957, %r80;
	add.s32 	%r1958, %r1953, 1;
	selp.b32 	%r2693, %r2693, %r1953, %p619;
	selp.b32 	%r2694, %r1958, %r2694, %p619;
$L__BB5_70:
	setp.ge.s32 	%p620, %r2694, %r2693;
	@%p620 bra 	$L__BB5_72;
$L__BB5_71:
	add.s32 	%r1960, %r2694, %r2693;
	shr.s32 	%r1961, %r1960, 1;
	shl.b32 	%r1962, %r1961, 2;
	add.s32 	%r1964, %r1908, %r1962;
	ld.shared.u32 	%r1965, [%r1964+2048];
	setp.lt.s32 	%p621, %r1965, %r80;
	add.s32 	%r1966, %r1961, 1;
	selp.b32 	%r2693, %r2693, %r1961, %p621;
	selp.b32 	%r2694, %r1966, %r2694, %p621;
	setp.lt.s32 	%p622, %r2694, %r2693;
	@%p622 bra 	$L__BB5_71;
$L__BB5_72:
	setp.lt.s32 	%p623, %r78, 1;
	mov.b32 	%r2705, 0;
	mov.u32 	%r2704, %r78;
	@%p623 bra 	$L__BB5_74;
	mul.lo.s32 	%r1969, %r78, 511;
	shr.s32 	%r1970, %r1969, 9;
	shl.b32 	%r1971, %r1970, 2;
	add.s32 	%r1972, %r70, %r1971;
	ld.shared.u32 	%r1973, [%r1972];
	setp.lt.s32 	%p624, %r1973, %r80;
	add.s32 	%r1974, %r1970, 1;
	selp.b32 	%r2704, %r78, %r1970, %p624;
	selp.b32 	%r2705, %r1974, 0, %p624;
$L__BB5_74:
	setp.ge.s32 	%p625, %r2705, %r2704;
	@%p625 bra 	$L__BB5_76;
	mad.lo.s32 	%r1976, %r2704, 127, %r2705;
	shr.s32 	%r1977, %r1976, 7;
	shl.b32 	%r1978, %r1977, 2;
	add.s32 	%r1979, %r70, %r1978;
	ld.shared.u32 	%r1980, [%r1979];
	setp.lt.s32 	%p626, %r1980, %r80;
	add.s32 	%r1981, %r1977, 1;
	selp.b32 	%r2704, %r2704, %r1977, %p626;
	selp.b32 	%r2705, %r1981, %r2705, %p626;
$L__BB5_76:
	setp.ge.s32 	%p627, %r2705, %r2704;
	@%p627 bra 	$L__BB5_78;
	mad.lo.s32 	%r1982, %r2704, 31, %r2705;
	shr.s32 	%r1983, %r1982, 5;
	shl.b32 	%r1984, %r1983, 2;
	add.s32 	%r1985, %r70, %r1984;
	ld.shared.u32 	%r1986, [%r1985];
	setp.lt.s32 	%p628, %r1986, %r80;
	add.s32 	%r1987, %r1983, 1;
	selp.b32 	%r2704, %r2704, %r1983, %p628;
	selp.b32 	%r2705, %r1987, %r2705, %p628;
$L__BB5_78:
	setp.ge.s32 	%p629, %r2705, %r2704;
	@%p629 bra 	$L__BB5_80;
	mad.lo.s32 	%r1988, %r2704, 15, %r2705;
	shr.s32 	%r1989, %r1988, 4;
	shl.b32 	%r1990, %r1989, 2;
	add.s32 	%r1991, %r70, %r1990;
	ld.shared.u32 	%r1992, [%r1991];
	setp.lt.s32 	%p630, %r1992, %r80;
	add.s32 	%r1993, %r1989, 1;
	selp.b32 	%r2704, %r2704, %r1989, %p630;
	selp.b32 	%r2705, %r1993, %r2705, %p630;
$L__BB5_80:
	setp.ge.s32 	%p631, %r2705, %r2704;
	@%p631 bra 	$L__BB5_82;
$L__BB5_81:
	add.s32 	%r1995, %r2705, %r2704;
	shr.s32 	%r1996, %r1995, 1;
	shl.b32 	%r1997, %r1996, 2;
	add.s32 	%r1998, %r70, %r1997;
	ld.shared.u32 	%r1999, [%r1998];
	setp.lt.s32 	%p632, %r1999, %r80;
	add.s32 	%r2000, %r1996, 1;
	selp.b32 	%r2704, %r2704, %r1996, %p632;
	selp.b32 	%r2705, %r2000, %r2705, %p632;
	setp.lt.s32 	%p633, %r2705, %r2704;
	@%p633 bra 	$L__BB5_81;
$L__BB5_82:
	sub.s32 	%r2003, %r2690, %r2694;
	sub.s32 	%r125, %r78, %r2705;
	add.s32 	%r126, %r125, %r2003;
	shr.s32 	%r2004, %r126, 1;
	max.s32 	%r127, %r2004, %r125;
	add.s32 	%r2006, %r2705, %r127;
	add.s32 	%r2007, %r2006, 1;
	min.s32 	%r2008, %r2007, %r4;
	sub.s32 	%r2714, %r2008, %r78;
	setp.lt.s32 	%p634, %r2714, 1;
	mov.b32 	%r2715, 0;
	@%p634 bra 	$L__BB5_85;
	mov.b32 	%r2715, 0;
$L__BB5_84:
	add.s32 	%r2010, %r2715, %r2714;
	shr.s32 	%r2011, %r2010, 1;
	shl.b32 	%r2012, %r2011, 2;
	add.s32 	%r2013, %r79, %r2012;
	ld.shared.u32 	%r2014, [%r2013];
	setp.lt.s32 	%p635, %r80, %r2014;
	add.s32 	%r2015, %r2011, 1;
	selp.b32 	%r2714, %r2011, %r2714, %p635;
	selp.b32 	%r2715, %r2715, %r2015, %p635;
	setp.lt.s32 	%p636, %r2715, %r2714;
	@%p636 bra 	$L__BB5_84;
$L__BB5_85:
	add.s32 	%r2016, %r125, %r2715;
	min.s32 	%r2017, %r2016, %r127;
	sub.s32 	%r2018, %r126, %r2017;
	add.s32 	%r2019, %r2017, 1;
	setp.eq.s32 	%p637, %r2018, %r2019;
	setp.lt.s32 	%p638, %r127, %r2016;
	and.pred  	%p639, %p637, %p638;
	add.s32 	%r2690, %r2018, %r2694;
	selp.u32 	%r2717, 1, 0, %p639;
$L__BB5_86:
	sub.s32 	%r2020, %r69, %r2690;
	add.s32 	%r2021, %r2020, %r2717;
	setp.eq.s32 	%p640, %r2874, 0;
	shl.b32 	%r2022, %r3, 16;
	or.b32  	%r2023, %r2022, %r4;
	shl.b32 	%r2024, %r2690, 16;
	or.b32  	%r2025, %r2021, %r2024;
	selp.b32 	%r2026, %r2023, %r2025, %p640;
	add.s32 	%r2027, %r2874, -1;
	selp.b32 	%r2028, 511, %r2027, %p640;
	shl.b32 	%r2029, %r2028, 2;
	add.s32 	%r2031, %r1908, %r2029;
	st.shared.u32 	[%r2031], %r2026;
	bar.sync 	0;
	ld.shared.u32 	%r2032, [%r68+-2048];
	shr.s32 	%r138, %r2032, 16;
	and.b32  	%r2033, %r2032, 65535;
	add.s32 	%r139, %r2021, %r3;
	add.s32 	%r140, %r2033, %r3;
	add.s32 	%r141, %r140, %r138;
	shl.b32 	%r2034, %r139, 2;
	add.s32 	%r142, %r1909, %r2034;
	ld.shared.u32 	%r143, [%r142];
	shl.b32 	%r2036, %r2690, 2;
	add.s32 	%r144, %r1909, %r2036;
	ld.shared.u32 	%r145, [%r144];
	setp.ge.s32 	%p900, %r2690, %r138;
	setp.lt.s32 	%p641, %r2690, %r138;
	setp.ge.s32 	%p642, %r139, %r140;
	and.pred  	%p901, %p642, %p641;
	or.pred  	%p643, %p900, %p642;
	@%p643 bra 	$L__BB5_88;
	setp.lt.s32 	%p901, %r145, %r143;
	setp.lt.s32 	%p900, %r143, %r145;
$L__BB5_88:
	add.s32 	%r2037, %r139, %r2690;
	setp.lt.s32 	%p644, %r2037, %r141;
	xor.pred  	%p645, %p900, %p901;
	and.pred  	%p7, %p644, %p645;
	mov.u32 	%r2718, %r145;
	mov.u32 	%r2719, %r2690;
	@%p900 bra 	$L__BB5_90;
	add.s32 	%r2719, %r2690, 1;
	ld.shared.u32 	%r2718, [%r144+4];
$L__BB5_90:
	mov.u32 	%r2720, %r143;
	mov.u32 	%r2721, %r139;
	@%p901 bra 	$L__BB5_92;
	add.s32 	%r2721, %r139, 1;
	ld.shared.u32 	%r2720, [%r142+4];
$L__BB5_92:
	setp.ge.s32 	%p902, %r2719, %r138;
	setp.lt.s32 	%p646, %r2719, %r138;
	setp.ge.s32 	%p647, %r2721, %r140;
	and.pred  	%p903, %p647, %p646;
	or.pred  	%p648, %p902, %p647;
	@%p648 bra 	$L__BB5_94;
	setp.lt.s32 	%p903, %r2718, %r2720;
	setp.lt.s32 	%p902, %r2720, %r2718;
$L__BB5_94:
	add.s32 	%r2038, %r2721, %r2719;
	setp.lt.s32 	%p649, %r2038, %r141;
	xor.pred  	%p650, %p902, %p903;
	and.pred  	%p14, %p649, %p650;
	mov.u32 	%r2722, %r2718;
	mov.u32 	%r2723, %r2719;
	@%p902 bra 	$L__BB5_96;
	add.s32 	%r2723, %r2719, 1;
	shl.b32 	%r2039, %r2719, 2;
	add.s32 	%r2041, %r1908, %r2039;
	ld.shared.u32 	%r2722, [%r2041+2052];
$L__BB5_96:
	mov.u32 	%r2724, %r2720;
	mov.u32 	%r2725, %r2721;
	@%p903 bra 	$L__BB5_98;
	add.s32 	%r2725, %r2721, 1;
	shl.b32 	%r2042, %r2721, 2;
	add.s32 	%r2044, %r1908, %r2042;
	ld.shared.u32 	%r2724, [%r2044+2052];
$L__BB5_98:
	setp.ge.s32 	%p904, %r2723, %r138;
	setp.lt.s32 	%p651, %r2723, %r138;
	setp.ge.s32 	%p652, %r2725, %r140;
	and.pred  	%p905, %p652, %p651;
	or.pred  	%p653, %p904, %p652;
	@%p653 bra 	$L__BB5_100;
	setp.lt.s32 	%p905, %r2722, %r2724;
	setp.lt.s32 	%p904, %r2724, %r2722;
$L__BB5_100:
	add.s32 	%r2045, %r2725, %r2723;
	setp.lt.s32 	%p654, %r2045, %r141;
	xor.pred  	%p655, %p904, %p905;
	and.pred  	%p21, %p654, %p655;
	mov.u32 	%r2726, %r2722;
	mov.u32 	%r2727, %r2723;
	@%p904 bra 	$L__BB5_102;
	add.s32 	%r2727, %r2723, 1;
	shl.b32 	%r2046, %r2723, 2;
	mov.u32 	%r2047, _ZN6thrust24THRUST_300001_SM_1000_NS8cuda_cub4core6detail5shmemE;
	add.s32 	%r2048, %r2047, %r2046;
	ld.shared.u32 	%r2726, [%r2048+2052];
$L__BB5_102:
	mov.u32 	%r2728, %r2724;
	mov.u32 	%r2729, %r2725;
	@%p905 bra 	$L__BB5_104;
	add.s32 	%r2729, %r2725, 1;
	shl.b32 	%r2049, %r2725, 2;
	mov.u32 	%r2050, _ZN6thrust24THRUST_300001_SM_1000_NS8cuda_cub4core6detail5shmemE;
	add.s32 	%r2051, %r2050, %r2049;
	ld.shared.u32 	%r2728, [%r2051+2052];
$L__BB5_104:
	setp.ge.s32 	%p906, %r2727, %r138;
	setp.lt.s32 	%p656, %r2727, %r138;
	setp.ge.s32 	%p657, %r2729, %r140;
	and.pred  	%p907, %p657, %p656;
	or.pred  	%p658, %p906, %p657;
	@%p658 bra 	$L__BB5_106;
	setp.lt.s32 	%p907, %r2726, %r2728;
	setp.lt.s32 	%p906, %r2728, %r2726;
$L__BB5_106:
	add.s32 	%r2052, %r2729, %r2727;
	setp.lt.s32 	%p659, %r2052, %r141;
	xor.pred  	%p660, %p906, %p907;
	and.pred  	%p28, %p659, %p660;
	mov.u32 	%r2730, %r2726;
	mov.u32 	%r2731, %r2727;
	@%p906 bra 	$L__BB5_108;
	add.s32 	%r2731, %r2727, 1;
	shl.b32 	%r2053, %r2727, 2;
	mov.u32 	%r2054, _ZN6thrust24THRUST_300001_SM_1000_NS8cuda_cub4core6detail5shmemE;
	add.s32 	%r2055, %r2054, %r2053;
	ld.shared.u32 	%r2730, [%r2055+2052];
$L__BB5_108:
	mov.u32 	%r2732, %r2728;
	mov.u32 	%r2733, %r2729;
	@%p907 bra 	$L__BB5_110;
	add.s32 	%r2733, %r2729, 1;
	shl.b32 	%r2056, %r2729, 2;
	mov.u32 	%r2057, _ZN6thrust24THRUST_300001_SM_1000_NS8cuda_cub4core6detail5shmemE;
	add.s32 	%r2058, %r2057, %r2056;
	ld.shared.u32 	%r2732, [%r2058+2052];
$L__BB5_110:
	setp.ge.s32 	%p908, %r2731, %r138;
	setp.lt.s32 	%p661, %r2731, %r138;
	setp.ge.s32 	%p662, %r2733, %r140;
	and.pred  	%p909, %p662, %p661;
	or.pred  	%p663, %p908, %p662;
	@%p663 bra 	$L__BB5_112;
	setp.lt.s32 	%p909, %r2730, %r2732;
	setp.lt.s32 	%p908, %r2732, %r2730;
$L__BB5_112:
	add.s32 	%r2059, %r2733, %r2731;
	setp.lt.s32 	%p664, %r2059, %r141;
	xor.pred  	%p665, %p908, %p909;
	and.pred  	%p35, %p664, %p665;
	mov.u32 	%r2738, %r2730;
	mov.u32 	%r2739, %r2731;
	@%p908 bra 	$L__BB5_114;
	add.s32 	%r2739, %r2731, 1;
	shl.b32 	%r2060, %r2731, 2;
	mov.u32 	%r2061, _ZN6thrust24THRUST_300001_SM_1000_NS8cuda_cub4core6detail5shmemE;
	add.s32 	%r2062, %r2061, %r2060;
	ld.shared.u32 	%r2738, [%r2062+2052];
$L__BB5_114:
	mov.u32 	%r2740, %r2732;
	mov.u32 	%r2741, %r2733;
	@%p909 bra 	$L__BB5_116;
	add.s32 	%r2741, %r2733, 1;
	shl.b32 	%r2063, %r2733, 2;
	mov.u32 	%r2064, _ZN6thrust24THRUST_300001_SM_1000_NS8cuda_cub4core6detail5shmemE;
	add.s32 	%r2065, %r2064, %r2063;
	ld.shared.u32 	%r2740, [%r2065+2052];
$L__BB5_116:
	setp.ge.s32 	%p910, %r2739, %r138;
	setp.lt.s32 	%p666, %r2739, %r138;
	setp.ge.s32 	%p667, %r2741, %r140;
	and.pred  	%p911, %p667, %p666;
	or.pred  	%p668, %p910, %p667;
	@%p668 bra 	$L__BB5_118;
	setp.lt.s32 	%p911, %r2738, %r2740;
	setp.lt.s32 	%p910, %r2740, %r2738;
$L__BB5_118:
	selp.b32 	%r186, %r2738, %r2740, %p911;
	selp.b32 	%r187, %r2739, %r2741, %p911;
	add.s32 	%r2066, %r2741, %r2739;
	setp.lt.s32 	%p669, %r2066, %r141;
	xor.pred  	%p670, %p910, %p911;
	selp.b32 	%r2067, 32, 0, %p670;
	selp.b32 	%r188, %r2067, 0, %p669;
	@%p910 bra 	$L__BB5_120;
	add.s32 	%r189, %r2739, 1;
	shl.b32 	%r2068, %r2739, 2;
	mov.u32 	%r2069, _ZN6thrust24THRUST_300001_SM_1000_NS8cuda_cub4core6detail5shmemE;
	add.s32 	%r2070, %r2069, %r2068;
	ld.shared.u32 	%r2738, [%r2070+2052];
	mov.u32 	%r2739, %r189;
$L__BB5_120:
	@%p911 bra 	$L__BB5_122;
	add.s32 	%r193, %r2741, 1;
	shl.b32 	%r2071, %r2741, 2;
	mov.u32 	%r2072, _ZN6thrust24THRUST_300001_SM_1000_NS8cuda_cub4core6detail5shmemE;
	add.s32 	%r2073, %r2072, %r2071;
	ld.shared.u32 	%r2740, [%r2073+2052];
	mov.u32 	%r2741, %r193;
$L__BB5_122:
	setp.ge.s32 	%p912, %r2739, %r138;
	setp.lt.s32 	%p671, %r2739, %r138;
	setp.ge.s32 	%p672, %r2741, %r140;
	and.pred  	%p913, %p672, %p671;
	or.pred  	%p673, %p912, %p672;
	@%p673 bra 	$L__BB5_124;
	setp.lt.s32 	%p913, %r2738, %r2740;
	setp.lt.s32 	%p912, %r2740, %r2738;
$L__BB5_124:
	add.s32 	%r2074, %r2741, %r2739;
	setp.lt.s32 	%p674, %r2074, %r141;
	xor.pred  	%p675, %p912, %p913;
	selp.b32 	%r2075, 64, 0, %p675;
	selp.b32 	%r2076, %r2075, 0, %p674;
	or.b32  	%r2077, %r188, %r2076;
	selp.b32 	%r2078, 8, 0, %p28;
	selp.b32 	%r2079, 4, 0, %p21;
	selp.u32 	%r2080, 1, 0, %p7;
	selp.b32 	%r2081, 2, 0, %p14;
	or.b32  	%r2082, %r2081, %r2080;
	or.b32  	%r2083, %r2082, %r2079;
	or.b32  	%r2084, %r2083, %r2078;
	selp.b32 	%r2085, 16, 0, %p35;
	or.b32  	%r2086, %r2084, %r2085;
	or.b32  	%r197, %r2077, %r2086;
	mov.u32 	%r2746, %r2738;
	mov.u32 	%r2747, %r2739;
	@%p912 bra 	$L__BB5_126;
	add.s32 	%r2747, %r2739, 1;
	shl.b32 	%r2087, %r2739, 2;
	mov.u32 	%r2088, _ZN6thrust24THRUST_300001_SM_1000_NS8cuda_cub4core6detail5shmemE;
	add.s32 	%r2089, %r2088, %r2087;
	ld.shared.u32 	%r2746, [%r2089+2052];
$L__BB5_126:
	mov.u32 	%r2748, %r2740;
	mov.u32 	%r2749, %r2741;
	@%p913 bra 	$L__BB5_128;
	add.s32 	%r2749, %r2741, 1;
	shl.b32 	%r2090, %r2741, 2;
	mov.u32 	%r2091, _ZN6thrust24THRUST_300001_SM_1000_NS8cuda_cub4core6detail5shmemE;
	add.s32 	%r2092, %r2091, %r2090;
	ld.shared.u32 	%r2748, [%r2092+2052];
$L__BB5_128:
	setp.ge.s32 	%p914, %r2747, %r138;
	setp.lt.s32 	%p676, %r2747, %r138;
	setp.ge.s32 	%p677, %r2749, %r140;
	and.pred  	%p915, %p677, %p676;
	or.pred  	%p678, %p914, %p677;
	@%p678 bra 	$L__BB5_130;
	setp.lt.s32 	%p915, %r2746, %r2748;
	setp.lt.s32 	%p914, %r2748, %r2746;
$L__BB5_130:
	selp.b32 	%r206, %r2746, %r2748, %p915;
	selp.b32 	%r207, %r2747, %r2749, %p915;
	add.s32 	%r2093, %r2749, %r2747;
	setp.lt.s32 	%p679, %r2093, %r141;
	xor.pred  	%p680, %p914, %p915;
	selp.b32 	%r2094, 128, 0, %p680;
	selp.b32 	%r208, %r2094, 0, %p679;
	@%p914 bra 	$L__BB5_132;
	add.s32 	%r209, %r2747, 1;
	shl.b32 	%r2095, %r2747, 2;
	mov.u32 	%r2096, _ZN6thrust24THRUST_300001_SM_1000_NS8cuda_cub4core6detail5shmemE;
	add.s32 	%r2097, %r2096, %r2095;
	ld.shared.u32 	%r2746, [%r2097+2052];
	mov.u32 	%r2747, %r209;
$L__BB5_132:
	@%p915 bra 	$L__BB5_134;
	add.s32 	%r213, %r2749, 1;
	shl.b32 	%r2098, %r2749, 2;
	mov.u32 	%r2099, _ZN6thrust24THRUST_300001_SM_1000_NS8cuda_cub4core6detail5shmemE;
	add.s32 	%r2100, %r2099, %r2098;
	ld.shared.u32 	%r2748, [%r2100+2052];
	mov.u32 	%r2749, %r213;
$L__BB5_134:
	setp.ge.s32 	%p916, %r2747, %r138;
	setp.lt.s32 	%p681, %r2747, %r138;
	setp.ge.s32 	%p682, %r2749, %r140;
	and.pred  	%p917, %p682, %p681;
	or.pred  	%p683, %p916, %p682;
	@%p683 bra 	$L__BB5_136;
	setp.lt.s32 	%p917, %r2746, %r2748;
	setp.lt.s32 	%p916, %r2748, %r2746;
$L__BB5_136:
	add.s32 	%r2101, %r2749, %r2747;
	setp.lt.s32 	%p684, %r2101, %r141;
	xor.pred  	%p685, %p916, %p917;
	selp.b32 	%r2102, 256, 0, %p685;
	selp.b32 	%r2103, %r2102, 0, %p684;
	or.b32  	%r2104, %r208, %r2103;
	or.b32  	%r217, %r2104, %r197;
	mov.u32 	%r2754, %r2746;
	mov.u32 	%r2755, %r2747;
	@%p916 bra 	$L__BB5_138;
	add.s32 	%r2755, %r2747, 1;
	shl.b32 	%r2105, %r2747, 2;
	mov.u32 	%r2106, _ZN6thrust24THRUST_300001_SM_1000_NS8cuda_cub4core6detail5shmemE;
	add.s32 	%r2107, %r2106, %r2105;
	ld.shared.u32 	%r2754, [%r2107+2052];
$L__BB5_138:
	mov.u32 	%r2756, %r2748;
	mov.u32 	%r2757, %r2749;
	@%p917 bra 	$L__BB5_140;
	add.s32 	%r2757, %r2749, 1;
	shl.b32 	%r2108, %r2749, 2;
	mov.u32 	%r2109, _ZN6thrust24THRUST_300001_SM_1000_NS8cuda_cub4core6detail5shmemE;
	add.s32 	%r2110, %r2109, %r2108;
	ld.shared.u32 	%r2756, [%r2110+2052];
$L__BB5_140:
	setp.ge.s32 	%p918, %r2755, %r138;
	setp.lt.s32 	%p686, %r2755, %r138;
	setp.ge.s32 	%p687, %r2757, %r140;
	and.pred  	%p919, %p687, %p686;
	or.pred  	%p688, %p918, %p687;
	@%p688 bra 	$L__BB5_142;
	setp.lt.s32 	%p919, %r2754, %r2756;
	setp.lt.s32 	%p918, %r2756, %r2754;
$L__BB5_142:
	selp.b32 	%r226, %r2754, %r2756, %p919;
	selp.b32 	%r227, %r2755, %r2757, %p919;
	add.s32 	%r2111, %r2757, %r2755;
	setp.lt.s32 	%p689, %r2111, %r141;
	xor.pred  	%p690, %p918, %p919;
	selp.b32 	%r2112, 512, 0, %p690;
	selp.b32 	%r228, %r2112, 0, %p689;
	@%p918 bra 	$L__BB5_144;
	add.s32 	%r229, %r2755, 1;
	shl.b32 	%r2113, %r2755, 2;
	mov.u32 	%r2114, _ZN6thrust24THRUST_300001_SM_1000_NS8cuda_cub4core6detail5shmemE;
	add.s32 	%r2115, %r2114, %r2113;
	ld.shared.u32 	%r2754, [%r2115+2052];
	mov.u32 	%r2755, %r229;
$L__BB5_144:
	@%p919 bra 	$L__BB5_146;
	add.s32 	%r233, %r2757, 1;
	shl.b32 	%r2116, %r2757, 2;
	mov.u32 	%r2117, _ZN6thrust24THRUST_300001_SM_1000_NS8cuda_cub4core6detail5shmemE;
	add.s32 	%r2118, %r2117, %r2116;
	ld.shared.u32 	%r2756, [%r2118+2052];
	mov.u32 	%r2757, %r233;
$L__BB5_146:
	setp.ge.s32 	%p920, %r2755, %r138;
	setp.lt.s32 	%p691, %r2755, %r138;
	setp.ge.s32 	%p692, %r2757, %r140;
	and.pred  	%p921, %p692, %p691;
	or.pred  	%p693, %p920, %p692;
	@%p693 bra 	$L__BB5_148;
	setp.lt.s32 	%p921, %r2754, %r2756;
	setp.lt.s32 	%p920, %r2756, %r2754;
$L__BB5_148:
	add.s32 	%r2119, %r2757, %r2755;
	setp.lt.s32 	%p694, %r2119, %r141;
	xor.pred  	%p695, %p920, %p921;
	selp.b32 	%r2120, 1024, 0, %p695;
	selp.b32 	%r2121, %r2120, 0, %p694;
	or.b32  	%r2122, %r228, %r2121;
	or.b32  	%r237, %r2122, %r217;
	mov.u32 	%r2762, %r2754;
	mov.u32 	%r2763, %r2755;
	@%p920 bra 	$L__BB5_150;
	add.s32 	%r2763, %r2755, 1;
	shl.b32 	%r2123, %r2755, 2;
	mov.u32 	%r2124, _ZN6thrust24THRUST_300001_SM_1000_NS8cuda_cub4core6detail5shmemE;
	add.s32 	%r2125, %r2124, %r2123;
	ld.shared.u32 	%r2762, [%r2125+2052];
$L__BB5_150:
	mov.u32 	%r2764, %r2756;
	mov.u32 	%r2765, %r2757;
	@%p921 bra 	$L__BB5_152;
	add.s32 	%r2765, %r2757, 1;
	shl.b32 	%r2126, %r2757, 2;
	mov.u32 	%r2127, _ZN6thrust24THRUST_300001_SM_1000_NS8cuda_cub4core6detail5shmemE;
	add.s32 	%r2128, %r2127, %r2126;
	ld.shared.u32 	%r2764, [%r2128+2052];
$L__BB5_152:
	setp.ge.s32 	%p922, %r2763, %r138;
	setp.lt.s32 	%p696, %r2763, %r138;
	setp.ge.s32 	%p697, %r2765, %r140;
	and.pred  	%p923, %p697, %p696;
	or.pred  	%p698, %p922, %p697;
	@%p698 bra 	$L__BB5_154;
	setp.lt.s32 	%p923, %r2762, %r2764;
	setp.lt.s32 	%p922, %r2764, %r2762;
$L__BB5_154:
	selp.b32 	%r246, %r2762, %r2764, %p923;
	selp.b32 	%r247, %r2763, %r2765, %p923;
	add.s32 	%r2129, %r2765, %r2763;
	setp.lt.s32 	%p699, %r2129, %r141;
	xor.pred  	%p700, %p922, %p923;
	selp.b32 	%r2130, 2048, 0, %p700;
	selp.b32 	%r248, %r2130, 0, %p699;
	@%p922 bra 	$L__BB5_156;
	add.s32 	%r249, %r2763, 1;
	shl.b32 	%r2131, %r2763, 2;
	mov.u32 	%r2132, _ZN6thrust24THRUST_300001_SM_1000_NS8cuda_cub4core6detail5shmemE;
	add.s32 	%r2133, %r2132, %r2131;
	ld.shared.u32 	%r2762, [%r2133+2052];
	mov.u32 	%r2763, %r249;
$L__BB5_156:
	@%p923 bra 	$L__BB5_158;
	add.s32 	%r253, %r2765, 1;
	shl.b32 	%r2134, %r2765, 2;
	mov.u32 	%r2135, _ZN6thrust24THRUST_300001_SM_1000_NS8cuda_cub4core6detail5shmemE;
	add.s32 	%r2136, %r2135, %r2134;
	ld.shared.u32 	%r2764, [%r2136+2052];
	mov.u32 	%r2765, %r253;
$L__BB5_158:
	setp.ge.s32 	%p924, %r2763, %r138;
	setp.lt.s32 	%p701, %r2763, %r138;
	setp.ge.s32 	%p702, %r2765, %r140;
	and.pred  	%p925, %p702, %p701;
	or.pred  	%p703, %p924, %p702;
	@%p703 bra 	$L__BB5_160;
	setp.lt.s32 	%p925, %r2762, %r2764;
	setp.lt.s32 	%p924, %r2764, %r2762;
$L__BB5_160:
	add.s32 	%r2137, %r2765, %r2763;
	setp.lt.s32 	%p704, %r2137, %r141;
	xor.pred  	%p705, %p924, %p925;
	selp.b32 	%r2138, 4096, 0, %p705;
	selp.b32 	%r2139, %r2138, 0, %p704;
	or.b32  	%r2140, %r248, %r2139;
	or.b32  	%r257, %r2140, %r237;
	mov.u32 	%r2770, %r2762;
	mov.u32 	%r2771, %r2763;
	@%p924 bra 	$L__BB5_162;
	add.s32 	%r2771, %r2763, 1;
	shl.b32 	%r2141, %r2763, 2;
	mov.u32 	%r2142, _ZN6thrust24THRUST_300001_SM_1000_NS8cuda_cub4core6detail5shmemE;
	add.s32 	%r2143, %r2142, %r2141;
	ld.shared.u32 	%r2770, [%r2143+2052];
$L__BB5_162:
	mov.u32 	%r2772, %r2764;
	mov.u32 	%r2773, %r2765;
	@%p925 bra 	$L__BB5_164;
	add.s32 	%r2773, %r2765, 1;
	shl.b32 	%r2144, %r2765, 2;
	mov.u32 	%r2145, _ZN6thrust24THRUST_300001_SM_1000_NS8cuda_cub4core6detail5shmemE;
	add.s32 	%r2146, %r2145, %r2144;
	ld.shared.u32 	%r2772, [%r2146+2052];
$L__BB5_164:
	setp.ge.s32 	%p926, %r2771, %r138;
	setp.lt.s32 	%p706, %r2771, %r138;
	setp.ge.s32 	%p707, %r2773, %r140;
	and.pred  	%p927, %p707, %p706;
	or.pred  	%p708, %p926, %p707;
	@%p708 bra 	$L__BB5_166;
	setp.lt.s32 	%p927, %r2770, %r2772;
	setp.lt.s32 	%p926, %r2772, %r2770;
$L__BB5_166:
	selp.b32 	%r266, %r2770, %r2772, %p927;
	selp.b32 	%r267, %r2771, %r2773, %p927;
	add.s32 	%r2147, %r2773, %r2771;
	setp.lt.s32 	%p709, %r2147, %r141;
	xor.pred  	%p710, %p926, %p927;
	selp.b32 	%r2148, 8192, 0, %p710;
	selp.b32 	%r268, %r2148, 0, %p709;
	@%p926 bra 	$L__BB5_168;
	add.s32 	%r269, %r2771, 1;
	shl.b32 	%r2149, %r2771, 2;
	mov.u32 	%r2150, _ZN6thrust24THRUST_300001_SM_1000_NS8cuda_cub4core6detail5shmemE;
	add.s32 	%r2151, %r2150, %r2149;
	ld.shared.u32 	%r2770, [%r2151+2052];
	mov.u32 	%r2771, %r269;
$L__BB5_168:
	@%p927 bra 	$L__BB5_170;
	add.s32 	%r273, %r2773, 1;
	shl.b32 	%r2152, %r2773, 2;
	mov.u32 	%r2153, _ZN6thrust24THRUST_300001_SM_1000_NS8cuda_cub4core6detail5shmemE;
	add.s32 	%r2154, %r2153, %r2152;
	ld.shared.u32 	%r2772, [%r2154+2052];
	mov.u32 	%r2773, %r273;
$L__BB5_170:
	setp.ge.s32 	%p928, %r2771, %r138;
	setp.lt.s32 	%p711, %r2771, %r138;
	setp.ge.s32 	%p712, %r2773, %r140;
	and.pred  	%p929, %p712, %p711;
	or.pred  	%p713, %p928, %p712;
	@%p713 bra 	$L__BB5_172;
	setp.lt.s32 	%p929, %r2770, %r2772;
	setp.lt.s32 	%p928, %r2772, %r2770;
$L__BB5_172:
	add.s32 	%r2155, %r2773, %r2771;
	setp.lt.s32 	%p714, %r2155, %r141;
	xor.pred  	%p715, %p928, %p929;
	selp.b32 	%r2156, 16384, 0, %p715;
	selp.b32 	%r2157, %r2156, 0, %p714;
	or.b32  	%r2158, %r268, %r2157;
	or.b32  	%r277, %r2158, %r257;
	mov.u32 	%r2778, %r2770;
	mov.u32 	%r2779, %r2771;
	@%p928 bra 	$L__BB5_174;
	add.s32 	%r2779, %r2771, 1;
	shl.b32 	%r2159, %r2771, 2;
	mov.u32 	%r2160, _ZN6thrust24THRUST_300001_SM_1000_NS8cuda_cub4core6detail5shmemE;
	add.s32 	%r2161, %r2160, %r2159;
	ld.shared.u32 	%r2778, [%r2161+2052];
$L__BB5_174:
	mov.u32 	%r2780, %r2772;
	mov.u32 	%r2781, %r2773;
	@%p929 bra 	$L__BB5_176;
	add.s32 	%r2781, %r2773, 1;
	shl.b32 	%r2162, %r2773, 2;
	mov.u32 	%r2163, _ZN6thrust24THRUST_300001_SM_1000_NS8cuda_cub4core6detail5shmemE;
	add.s32 	%r2164, %r2163, %r2162;
	ld.shared.u32 	%r2780, [%r2164+2052];
$L__BB5_176:
	setp.ge.s32 	%p930, %r2779, %r138;
	setp.lt.s32 	%p716, %r2779, %r138;
	setp.ge.s32 	%p717, %r2781, %r140;
	and.pred  	%p931, %p717, %p716;
	or.pred  	%p718, %p930, %p717;
	@%p718 bra 	$L__BB5_178;
	setp.lt.s32 	%p931, %r2778, %r2780;
	setp.lt.s32 	%p930, %r2780, %r2778;
$L__BB5_178:
	selp.b32 	%r286, %r2778, %r2780, %p931;
	selp.b32 	%r287, %r2779, %r2781, %p931;
	add.s32 	%r2165, %r2781, %r2779;
	setp.lt.s32 	%p719, %r2165, %r141;
	xor.pred  	%p720, %p930, %p931;
	selp.b32 	%r2166, 32768, 0, %p720;
	selp.b32 	%r288, %r2166, 0, %p719;
	@%p930 bra 	$L__BB5_180;
	add.s32 	%r289, %r2779, 1;
	shl.b32 	%r2167, %r2779, 2;
	mov.u32 	%r2168, _ZN6thrust24THRUST_300001_SM_1000_NS8cuda_cub4core6detail5shmemE;
	add.s32 	%r2169, %r2168, %r2167;
	ld.shared.u32 	%r2778, [%r2169+2052];
	mov.u32 	%r2779, %r289;
$L__BB5_180:
	@%p931 bra 	$L__BB5_182;
	add.s32 	%r293, %r2781, 1;
	shl.b32 	%r2170, %r2781, 2;
	mov.u32 	%r2171, _ZN6thrust24THRUST_300001_SM_1000_NS8cuda_cub4core6detail5shmemE;
	add.s32 	%r2172, %r2171, %r2170;
	ld.shared.u32 	%r2780, [%r2172+2052];
	mov.u32 	%r2781, %r293;
$L__BB5_182:
	setp.ge.s32 	%p932, %r2779, %r138;
	setp.lt.s32 	%p721, %r2779, %r138;
	setp.ge.s32 	%p722, %r2781, %r140;
	and.pred  	%p933, %p722, %p721;
	or.pred  	%p723, %p932, %p722;
	@%p723 bra 	$L__BB5_184;
	setp.lt.s32 	%p933, %r2778, %r2780;
	setp.lt.s32 	%p932, %r2780, %r2778;
$L__BB5_184:
	add.s32 	%r2173, %r2781, %r2779;
	setp.lt.s32 	%p724, %r2173, %r141;
	xor.pred  	%p725, %p932, %p933;
	selp.b32 	%r2174, 65536, 0, %p725;
	selp.b32 	%r2175, %r2174, 0, %p724;
	or.b32  	%r2176, %r288, %r2175;
	or.b32  	%r297, %r2176, %r277;
	mov.u32 	%r2786, %r2778;
	mov.u32 	%r2787, %r2779;
	@%p932 bra 	$L__BB5_186;
	add.s32 	%r2787, %r2779, 1;
	shl.b32 	%r2177, %r2779, 2;
	mov.u32 	%r2178, _ZN6thrust24THRUST_300001_SM_1000_NS8cuda_cub4core6detail5shmemE;
	add.s32 	%r2179, %r2178, %r2177;
	ld.shared.u32 	%r2786, [%r2179+2052];
$L__BB5_186:
	mov.u32 	%r2788, %r2780;
	mov.u32 	%r2789, %r2781;
	@%p933 bra 	$L__BB5_188;
	add.s32 	%r2789, %r2781, 1;
	shl.b32 	%r2180, %r2781, 2;
	mov.u32 	%r2181, _ZN6thrust24THRUST_300001_SM_1000_NS8cuda_cub4core6detail5shmemE;
	add.s32 	%r2182, %r2181, %r2180;
	ld.shared.u32 	%r2788, [%r2182+2052];
$L__BB5_188:
	setp.ge.s32 	%p934, %r2787, %r138;
	setp.lt.s32 	%p726, %r2787, %r138;
	setp.ge.s32 	%p727, %r2789, %r140;
	and.pred  	%p935, %p727, %p726;
	or.pred  	%p728, %p934, %p727;
	@%p728 bra 	$L__BB5_190;
	setp.lt.s32 	%p935, %r2786, %r2788;
	setp.lt.s32 	%p934, %r2788, %r2786;
$L__BB5_190:
	selp.b32 	%r306, %r2786, %r2788, %p935;
	selp.b32 	%r307, %r2787, %r2789, %p935;
	add.s32 	%r2183, %r2789, %r2787;
	setp.lt.s32 	%p729, %r2183, %r141;
	xor.pred  	%p730, %p934, %p935;
	selp.b32 	%r2184, 131072, 0, %p730;
	selp.b32 	%r308, %r2184, 0, %p729;
	@%p934 bra 	$L__BB5_192;
	add.s32 	%r309, %r2787, 1;
	shl.b32 	%r2185, %r2787, 2;
	mov.u32 	%r2186, _ZN6thrust24THRUST_300001_SM_1000_NS8cuda_cub4core6detail5shmemE;
	add.s32 	%r2187, %r2186, %r2185;
	ld.shared.u32 	%r2786, [%r2187+2052];
	mov.u32 	%r2787, %r309;
$L__BB5_192:
	@%p935 bra 	$L__BB5_194;
	add.s32 	%r313, %r2789, 1;
	shl.b32 	%r2188, %r2789, 2;
	mov.u32 	%r2189, _ZN6thrust24THRUST_300001_SM_1000_NS8cuda_cub4core6detail5shmemE;
	add.s32 	%r2190, %r2189, %r2188;
	ld.shared.u32 	%r2788, [%r2190+2052];
	mov.u32 	%r2789, %r313;
$L__BB5_194:
	setp.ge.s32 	%p936, %r2787, %r138;
	setp.lt.s32 	%p731, %r2787, %r138;
	setp.ge.s32 	%p732, %r2789, %r140;
	and.pred  	%p937, %p732, %p731;
	or.pred  	%p733, %p936, %p732;
	@%p733 bra 	$L__BB5_196;
	setp.lt.s32 	%p937, %r2786, %r2788;
	setp.lt.s32 	%p936, %r2788, %r2786;
$L__BB5_196:
	selp.b32 	%r317, %r2786, %r2788, %p937;
	selp.b32 	%r318, %r2787, %r2789, %p937;
	add.s32 	%r2191, %r2789, %r2787;
	setp.lt.s32 	%p734, %r2191, %r141;
	xor.pred  	%p735, %p936, %p937;
	selp.b32 	%r2192, 262144, 0, %p735;
	selp.b32 	%r2193, %r2192, 0, %p734;
	or.b32  	%r2194, %r308, %r2193;
	or.b32  	%r319, %r2194, %r297;
	bar.sync 	0;
	popc.b32 	%r2195, %r319;
	cvt.u64.u32 	%rd13, %r2195;
	setp.ne.s32 	%p736, %r1, 0;
	@%p736 bra 	$L__BB5_201;
	shr.u32 	%r320, %r2874, 5;
	// begin inline asm
	mov.u32 %r2372, %laneid;
	// end inline asm
	mov.b64 	{%r2374, %r2379}, %rd13;
	mov.b32 	%r2380, 1;
	mov.b32 	%r2421, 0;
	mov.b32 	%r2422, -1;
	// begin inline asm
	shfl.sync.up.b32 %r2373, %r2374, %r2380, %r2421, %r2422;
	// end inline asm
	// begin inline asm
	shfl.sync.up.b32 %r2378, %r2379, %r2380, %r2421, %r2422;
	// end inline asm
	mov.b64 	%rd464, {%r2373, %r2378};
	setp.lt.s32 	%p790, %r2372, 1;
	selp.b64 	%rd465, 0, %rd464, %p790;
	add.s64 	%rd466, %rd465, %rd13;
	mov.b64 	{%r2384, %r2389}, %rd466;
	mov.b32 	%r2390, 2;
	// begin inline asm
	shfl.sync.up.b32 %r2383, %r2384, %r2390, %r2421, %r2422;
	// end inline asm
	// begin inline asm
	shfl.sync.up.b32 %r2388, %r2389, %r2390, %r2421, %r2422;
	// end inline asm
	mov.b64 	%rd467, {%r2383, %r2388};
	setp.lt.s32 	%p791, %r2372, 2;
	selp.b64 	%rd468, 0, %rd467, %p791;
	add.s64 	%rd469, %rd468, %rd466;
	mov.b64 	{%r2394, %r2399}, %rd469;
	mov.b32 	%r2400, 4;
	// begin inline asm
	shfl.sync.up.b32 %r2393, %r2394, %r2400, %r2421, %r2422;
	// end inline asm
	// begin inline asm
	shfl.sync.up.b32 %r2398, %r2399, %r2400, %r2421, %r2422;
	// end inline asm
	mov.b64 	%rd470, {%r2393, %r2398};
	setp.lt.s32 	%p792, %r2372, 4;
	selp.b64 	%rd471, 0, %rd470, %p792;
	add.s64 	%rd472, %rd471, %rd469;
	mov.b64 	{%r2404, %r2409}, %rd472;
	mov.b32 	%r2410, 8;
	// begin inline asm
	shfl.sync.up.b32 %r2403, %r2404, %r2410, %r2421, %r2422;
	// end inline asm
	// begin inline asm
	shfl.sync.up.b32 %r2408, %r2409, %r2410, %r2421, %r2422;
	// end inline asm
	mov.b64 	%rd473, {%r2403, %r2408};
	setp.lt.s32 	%p793, %r2372, 8;
	selp.b64 	%rd474, 0, %rd473, %p793;
	add.s64 	%rd475, %rd474, %rd472;
	mov.b64 	{%r2414, %r2419}, %rd475;
	mov.b32 	%r2420, 16;
	// begin inline asm
	shfl.sync.up.b32 %r2413, %r2414, %r2420, %r2421, %r2422;
	// end inline asm
	// begin inline asm
	shfl.sync.up.b32 %r2418, %r2419, %r2420, %r2421, %r2422;
	// end inline asm
	mov.b64 	%rd476, {%r2413, %r2418};
	setp.lt.s32 	%p794, %r2372, 16;
	selp.b64 	%rd477, 0, %rd476, %p794;
	add.s64 	%rd14, %rd477, %rd475;
	setp.ne.s32 	%p795, %r2372, 31;
	@%p795 bra 	$L__BB5_199;
	shl.b32 	%r2423, %r320, 3;
	mov.u32 	%r2424, _ZN6thrust24THRUST_300001_SM_1000_NS8cuda_cub4core6detail5shmemE;
	add.s32 	%r2425, %r2424, %r2423;
	st.shared.u64 	[%r2425], %rd14;
$L__BB5_199:
	setp.ne.s32 	%p796, %r2874, 0;
	bar.sync 	0;
	ld.shared.v2.u64 	{%rd479, %rd480}, [_ZN6thrust24THRUST_300001_SM_1000_NS8cuda_cub4core6detail5shmemE];
	add.s64 	%rd481, %rd480, %rd479;
	setp.eq.s32 	%p797, %r320, 2;
	selp.b64 	%rd482, %rd481, %rd479, %p797;
	ld.shared.v2.u64 	{%rd483, %rd484}, [_ZN6thrust24THRUST_300001_SM_1000_NS8cuda_cub4core6detail5shmemE+16];
	add.s64 	%rd485, %rd481, %rd483;
	setp.eq.s32 	%p798, %r320, 3;
	selp.b64 	%rd486, %rd485, %rd482, %p798;
	add.s64 	%rd487, %rd485, %rd484;
	setp.eq.s32 	%p799, %r320, 4;
	selp.b64 	%rd488, %rd487, %rd486, %p799;
	ld.shared.v2.u64 	{%rd489, %rd490}, [_ZN6thrust24THRUST_300001_SM_1000_NS8cuda_cub4core6detail5shmemE+32];
	add.s64 	%rd491, %rd487, %rd489;
	setp.eq.s32 	%p800, %r320, 5;
	selp.b64 	%rd492, %rd491, %rd488, %p800;
	add.s64 	%rd493, %rd491, %rd490;
	setp.eq.s32 	%p801, %r320, 6;
	selp.b64 	%rd494, %rd493, %rd492, %p801;
	ld.shared.v2.u64 	{%rd495, %rd496}, [_ZN6thrust24THRUST_300001_SM_1000_NS8cuda_cub4core6detail5shmemE+48];
	add.s64 	%rd497, %rd493, %rd495;
	setp.eq.s32 	%p802, %r320, 7;
	selp.b64 	%rd498, %rd497, %rd494, %p802;
	add.s64 	%rd499, %rd497, %rd496;
	setp.eq.s32 	%p803, %r320, 8;
	selp.b64 	%rd500, %rd499, %rd498, %p803;
	ld.shared.v2.u64 	{%rd501, %rd502}, [_ZN6thrust24THRUST_300001_SM_1000_NS8cuda_cub4core6detail5shmemE+64];
	add.s64 	%rd503, %rd499, %rd501;
	setp.eq.s32 	%p804, %r320, 9;
	selp.b64 	%rd504, %rd503, %rd500, %p804;
	add.s64 	%rd505, %rd503, %rd502;
	setp.eq.s32 	%p805, %r320, 10;
	selp.b64 	%rd506, %rd505, %rd504, %p805;
	ld.shared.v2.u64 	{%rd507, %rd508}, [_ZN6thrust24THRUST_300001_SM_1000_NS8cuda_cub4core6detail5shmemE+80];
	add.s64 	%rd509, %rd505, %rd507;
	setp.eq.s32 	%p806, %r320, 11;
	selp.b64 	%rd510, %rd509, %rd506, %p806;
	add.s64 	%rd511, %rd509, %rd508;
	setp.eq.s32 	%p807, %r320, 12;
	selp.b64 	%rd512, %rd511, %rd510, %p807;
	ld.shared.v2.u64 	{%rd513, %rd514}, [_ZN6thrust24THRUST_300001_SM_1000_NS8cuda_cub4core6detail5shmemE+96];
	add.s64 	%rd515, %rd511, %rd513;
	setp.eq.s32 	%p808, %r320, 13;
	selp.b64 	%rd516, %rd515, %rd512, %p808;
	add.s64 	%rd517, %rd515, %rd514;
	setp.eq.s32 	%p809, %r320, 14;
	selp.b64 	%rd518, %rd517, %rd516, %p809;
	ld.shared.v2.u64 	{%rd519, %rd520}, [_ZN6thrust24THRUST_300001_SM_1000_NS8cuda_cub4core6detail5shmemE+112];
	add.s64 	%rd521, %rd517, %rd519;
	setp.eq.s32 	%p810, %r320, 15;
	selp.b64 	%rd522, %rd521, %rd518, %p810;
	add.s64 	%rd553, %rd521, %rd520;
	setp.lt.u32 	%p811, %r2874, 32;
	selp.b64 	%rd523, 0, %rd522, %p811;
	setp.eq.s32 	%p812, %r2372, 0;
	sub.s64 	%rd524, %rd14, %rd13;
	selp.b64 	%rd525, 0, %rd524, %p812;
	add.s64 	%rd551, %rd523, %rd525;
	mov.b64 	%rd555, 0;
	@%p796 bra 	$L__BB5_231;
	add.s64 	%rd526, %rd2, 512;
	mov.b64 	%rd527, 101;
	// begin inline asm
	st.relaxed.gpu.v2.u64 [%rd526], {%rd527, %rd553};
	// end inline asm
	bra.uni 	$L__BB5_231;
$L__BB5_201:
	shr.u32 	%r322, %r2874, 5;
	// begin inline asm
	mov.u32 %r2196, %laneid;
	// end inline asm
	mov.b64 	{%r2198, %r2203}, %rd13;
	mov.b32 	%r2204, 1;
	mov.b32 	%r2245, 0;
	mov.b32 	%r2246, -1;
	// begin inline asm
	shfl.sync.up.b32 %r2197, %r2198, %r2204, %r2245, %r2246;
	// end inline asm
	// begin inline asm
	shfl.sync.up.b32 %r2202, %r2203, %r2204, %r2245, %r2246;
	// end inline asm
	mov.b64 	%rd351, {%r2197, %r2202};
	setp.lt.s32 	%p737, %r2196, 1;
	selp.b64 	%rd352, 0, %rd351, %p737;
	add.s64 	%rd353, %rd352, %rd13;
	mov.b64 	{%r2208, %r2213}, %rd353;
	mov.b32 	%r2214, 2;
	// begin inline asm
	shfl.sync.up.b32 %r2207, %r2208, %r2214, %r2245, %r2246;
	// end inline asm
	// begin inline asm
	shfl.sync.up.b32 %r2212, %r2213, %r2214, %r2245, %r2246;
	// end inline asm
	mov.b64 	%rd354, {%r2207, %r2212};
	setp.lt.s32 	%p738, %r2196, 2;
	selp.b64 	%rd355, 0, %rd354, %p738;
	add.s64 	%rd356, %rd355, %rd353;
	mov.b64 	{%r2218, %r2223}, %rd356;
	mov.b32 	%r2224, 4;
	// begin inline asm
	shfl.sync.up.b32 %r2217, %r2218, %r2224, %r2245, %r2246;
	// end inline asm
	// begin inline asm
	shfl.sync.up.b32 %r2222, %r2223, %r2224, %r2245, %r2246;
	// end inline asm
	mov.b64 	%rd357, {%r2217, %r2222};
	setp.lt.s32 	%p739, %r2196, 4;
	selp.b64 	%rd358, 0, %rd357, %p739;
	add.s64 	%rd359, %rd358, %rd356;
	mov.b64 	{%r2228, %r2233}, %rd359;
	mov.b32 	%r2234, 8;
	// begin inline asm
	shfl.sync.up.b32 %r2227, %r2228, %r2234, %r2245, %r2246;
	// end inline asm
	// begin inline asm
	shfl.sync.up.b32 %r2232, %r2233, %r2234, %r2245, %r2246;
	// end inline asm
	mov.b64 	%rd360, {%r2227, %r2232};
	setp.lt.s32 	%p740, %r2196, 8;
	selp.b64 	%rd361, 0, %rd360, %p740;
	add.s64 	%rd362, %rd361, %rd359;
	mov.b64 	{%r2238, %r2243}, %rd362;
	mov.b32 	%r2244, 16;
	// begin inline asm
	shfl.sync.up.b32 %r2237, %r2238, %r2244, %r2245, %r2246;
	// end inline asm
	// begin inline asm
	shfl.sync.up.b32 %r2242, %r2243, %r2244, %r2245, %r2246;
	// end inline asm
	mov.b64 	%rd363, {%r2237, %r2242};
	setp.lt.s32 	%p741, %r2196, 16;
	selp.b64 	%rd364, 0, %rd363, %p741;
	add.s64 	%rd17, %rd364, %rd362;
	setp.ne.s32 	%p742, %r2196, 31;
	@%p742 bra 	$L__BB5_203;
	shl.b32 	%r2247, %r322, 3;
	mov.u32 	%r2248, _ZN6thrust24THRUST_300001_SM_1000_NS8cuda_cub4core6detail5shmemE;
	add.s32 	%r2249, %r2248, %r2247;
	st.shared.u64 	[%r2249], %rd17;
$L__BB5_203:
	sub.s64 	%rd365, %rd17, %rd13;
	bar.sync 	0;
	ld.shared.v2.u64 	{%rd366, %rd367}, [_ZN6thrust24THRUST_300001_SM_1000_NS8cuda_cub4core6detail5shmemE];
	add.s64 	%rd368, %rd367, %rd366;
	setp.eq.s32 	%p743, %r322, 2;
	selp.b64 	%rd369, %rd368, %rd366, %p743;
	ld.shared.v2.u64 	{%rd370, %rd371}, [_ZN6thrust24THRUST_300001_SM_1000_NS8cuda_cub4core6detail5shmemE+16];
	add.s64 	%rd372, %rd368, %rd370;
	setp.eq.s32 	%p744, %r322, 3;
	selp.b64 	%rd373, %rd372, %rd369, %p744;
	add.s64 	%rd374, %rd372, %rd371;
	setp.eq.s32 	%p745, %r322, 4;
	selp.b64 	%rd375, %rd374, %rd373, %p745;
	ld.shared.v2.u64 	{%rd376, %rd377}, [_ZN6thrust24THRUST_300001_SM_1000_NS8cuda_cub4core6detail5shmemE+32];
	add.s64 	%rd378, %rd374, %rd376;
	setp.eq.s32 	%p746, %r322, 5;
	selp.b64 	%rd379, %rd378, %rd375, %p746;
	add.s64 	%rd380, %rd378, %rd377;
	setp.eq.s32 	%p747, %r322, 6;
	selp.b64 	%rd381, %rd380, %rd379, %p747;
	ld.shared.v2.u64 	{%rd382, %rd383}, [_ZN6thrust24THRUST_300001_SM_1000_NS8cuda_cub4core6detail5shmemE+48];
	add.s64 	%rd384, %rd380, %rd382;
	setp.eq.s32 	%p748, %r322, 7;
	selp.b64 	%rd385, %rd384, %rd381, %p748;
	add.s64 	%rd386, %rd384, %rd383;
	setp.eq.s32 	%p749, %r322, 8;
	selp.b64 	%rd387, %rd386, %rd385, %p749;
	ld.shared.v2.u64 	{%rd388, %rd389}, [_ZN6thrust24THRUST_300001_SM_1000_NS8cuda_cub4core6detail5shmemE+64];
	add.s64 	%rd390, %rd386, %rd388;
	setp.eq.s32 	%p750, %r322, 9;
	selp.b64 	%rd391, %rd390, %rd387, %p750;
	add.s64 	%rd392, %rd390, %rd389;
	setp.eq.s32 	%p751, %r322, 10;
	selp.b64 	%rd393, %rd392, %rd391, %p751;
	ld.shared.v2.u64 	{%rd394, %rd395}, [_ZN6thrust24THRUST_300001_SM_1000_NS8cuda_cub4core6detail5shmemE+80];
	add.s64 	%rd396, %rd392, %rd394;
	setp.eq.s32 	%p752, %r322, 11;
	selp.b64 	%rd397, %rd396, %rd393, %p752;
	add.s64 	%rd398, %rd396, %rd395;
	setp.eq.s32 	%p753, %r322, 12;
	selp.b64 	%rd399, %rd398, %rd397, %p753;
	ld.shared.v2.u64 	{%rd400, %rd401}, [_ZN6thrust24THRUST_300001_SM_1000_NS8cuda_cub4core6detail5shmemE+96];
	add.s64 	%rd402, %rd398, %rd400;
	setp.eq.s32 	%p754, %r322, 13;
	selp.b64 	%rd403, %rd402, %rd399, %p754;
	add.s64 	%rd404, %rd402, %rd401;
	setp.eq.s32 	%p755, %r322, 14;
	selp.b64 	%rd405, %rd404, %rd403, %p755;
	ld.shared.v2.u64 	{%rd406, %rd407}, [_ZN6thrust24THRUST_300001_SM_1000_NS8cuda_cub4core6detail5shmemE+112];
	add.s64 	%rd408, %rd404, %rd406;
	setp.eq.s32 	%p756, %r322, 15;
	selp.b64 	%rd409, %rd408, %rd405, %p756;
	add.s64 	%rd18, %rd408, %rd407;
	setp.gt.u32 	%p757, %r2874, 31;
	setp.lt.u32 	%p758, %r2874, 32;
	setp.eq.s32 	%p759, %r2196, 0;
	selp.b64 	%rd410, 0, %rd365, %p759;
	add.s64 	%rd551, %rd409, %rd410;
	selp.b64 	%rd20, %rd365, %rd551, %p758;
	@%p757 bra 	$L__BB5_228;
	setp.ne.s32 	%p760, %r2874, 0;
	mul.wide.u32 	%rd411, %r1, 16;
	add.s64 	%rd21, %rd2, %rd411;
	@%p760 bra 	$L__BB5_206;
	st.shared.u64 	[_ZN6thrust24THRUST_300001_SM_1000_NS8cuda_cub4core6detail5shmemE+184], %rd18;
	add.s64 	%rd412, %rd21, 512;
	mov.b64 	%rd413, 100;
	// begin inline asm
	st.relaxed.gpu.v2.u64 [%rd412], {%rd413, %rd18};
	// end inline asm
$L__BB5_206:
	not.b32 	%r324, %r2874;
	setp.gt.u32 	%p761, %r2, 499;
	@%p761 bra 	$L__BB5_208;
	membar.cta;
	bra.uni 	$L__BB5_209;
$L__BB5_208:
	mov.b32 	%r2250, 450;
	// begin inline asm
	nanosleep.u32 %r2250;
	// end inline asm
$L__BB5_209:
	mul.wide.s32 	%rd418, %r324, 16;
	add.s64 	%rd419, %rd21, %rd418;
	add.s64 	%rd417, %rd419, 512;
	// begin inline asm
	ld.relaxed.gpu.v2.u64 {%rd549, %rd546}, [%rd417];
	// end inline asm
$L__BB5_210:
	setp.eq.s64 	%p762, %rd549, 99;
	mov.b32 	%r2251, -1;
	vote.sync.any.pred 	%p763, %p762, %r2251;
	not.pred 	%p764, %p763;
	@%p764 bra 	$L__BB5_215;
	setp.gt.u32 	%p789, %r2, 499;
	@%p789 bra 	$L__BB5_213;
	membar.cta;
	bra.uni 	$L__BB5_214;
$L__BB5_213:
	mov.b32 	%r2371, 350;
	// begin inline asm
	nanosleep.u32 %r2371;
	// end inline asm
$L__BB5_214:
	// begin inline asm
	ld.relaxed.gpu.v2.u64 {%rd549, %rd546}, [%rd417];
	// end inline asm
	bra.uni 	$L__BB5_210;
$L__BB5_215:
	setp.eq.s64 	%p765, %rd549, 101;
	mov.b32 	%r2303, -1;
	vote.sync.ballot.b32 	%r2304, %p765, %r2303;
	// begin inline asm
	mov.u32 %r2253, %lanemask_ge;
	// end inline asm
	and.b32  	%r2305, %r2304, %r2253;
	or.b32  	%r2306, %r2305, -2147483648;
	add.s32 	%r2307, %r2306, -1;
	not.b32 	%r2308, %r2306;
	and.b32  	%r2309, %r2308, %r2307;
	popc.b32 	%r2257, %r2309;
	mov.b64 	{%r2255, %r2260}, %rd546;
	mov.b32 	%r2261, 1;
	// begin inline asm
	shfl.sync.down.b32 %r2254, %r2255, %r2261, %r2257, %r2303;
	// end inline asm
	// begin inline asm
	shfl.sync.down.b32 %r2259, %r2260, %r2261, %r2257, %r2303;
	// end inline asm
	mov.b64 	%rd420, {%r2254, %r2259};
	setp.lt.s32 	%p767, %r2196, %r2257;
	selp.b64 	%rd421, %rd420, 0, %p767;
	add.s64 	%rd422, %rd421, %rd546;
	mov.b64 	{%r2265, %r2270}, %rd422;
	mov.b32 	%r2271, 2;
	// begin inline asm
	shfl.sync.down.b32 %r2264, %r2265, %r2271, %r2257, %r2303;
	// end inline asm
	// begin inline asm
	shfl.sync.down.b32 %r2269, %r2270, %r2271, %r2257, %r2303;
	// end inline asm
	mov.b64 	%rd423, {%r2264, %r2269};
	add.s32 	%r326, %r2196, 2;
	setp.gt.s32 	%p768, %r326, %r2257;
	selp.b64 	%rd424, 0, %rd423, %p768;
	add.s64 	%rd425, %rd424, %rd422;
	mov.b64 	{%r2275, %r2280}, %rd425;
	mov.b32 	%r2281, 4;
	// begin inline asm
	shfl.sync.down.b32 %r2274, %r2275, %r2281, %r2257, %r2303;
	// end inline asm
	// begin inline asm
	shfl.sync.down.b32 %r2279, %r2280, %r2281, %r2257, %r2303;
	// end inline asm
	mov.b64 	%rd426, {%r2274, %r2279};
	add.s32 	%r327, %r2196, 4;
	setp.gt.s32 	%p769, %r327, %r2257;
	selp.b64 	%rd427, 0, %rd426, %p769;
	add.s64 	%rd428, %rd427, %rd425;
	mov.b64 	{%r2285, %r2290}, %rd428;
	mov.b32 	%r2291, 8;
	// begin inline asm
	shfl.sync.down.b32 %r2284, %r2285, %r2291, %r2257, %r2303;
	// end inline asm
	// begin inline asm
	shfl.sync.down.b32 %r2289, %r2290, %r2291, %r2257, %r2303;
	// end inline asm
	mov.b64 	%rd429, {%r2284, %r2289};
	add.s32 	%r328, %r2196, 8;
	setp.gt.s32 	%p770, %r328, %r2257;
	selp.b64 	%rd430, 0, %rd429, %p770;
	add.s64 	%rd431, %rd430, %rd428;
	mov.b64 	{%r2295, %r2300}, %rd431;
	mov.b32 	%r2301, 16;
	// begin inline asm
	shfl.sync.down.b32 %r2294, %r2295, %r2301, %r2257, %r2303;
	// end inline asm
	// begin inline asm
	shfl.sync.down.b32 %r2299, %r2300, %r2301, %r2257, %r2303;
	// end inline asm
	mov.b64 	%rd432, {%r2294, %r2299};
	add.s32 	%r329, %r2196, 16;
	setp.gt.s32 	%p771, %r329, %r2257;
	selp.b64 	%rd433, 0, %rd432, %p771;
	add.s64 	%rd548, %rd433, %rd431;
	add.s32 	%r2790, %r1, %r324;
	add.s64 	%rd32, %rd2, 512;
$L__BB5_216:
	setp.ne.s64 	%p772, %rd549, 101;
	mov.b32 	%r2310, -1;
	vote.sync.all.pred 	%p773, %p772, %r2310;
	not.pred 	%p774, %p773;
	@%p774 bra 	$L__BB5_224;
	mul.wide.s32 	%rd441, %r2790, 16;
	add.s64 	%rd442, %rd32, %rd441;
	add.s64 	%rd440, %rd442, -512;
	// begin inline asm
	ld.relaxed.gpu.v2.u64 {%rd549, %rd550}, [%rd440];
	// end inline asm
$L__BB5_218:
	setp.eq.s64 	%p778, %rd549, 99;
	mov.b32 	%r2312, -1;
	vote.sync.any.pred 	%p779, %p778, %r2312;
	not.pred 	%p780, %p779;
	@%p780 bra 	$L__BB5_223;
	setp.gt.u32 	%p788, %r2, 499;
	@%p788 bra 	$L__BB5_221;
	membar.cta;
	bra.uni 	$L__BB5_222;
$L__BB5_221:
	mov.b32 	%r2370, 350;
	// begin inline asm
	nanosleep.u32 %r2370;
	// end inline asm
$L__BB5_222:
	// begin inline asm
	ld.relaxed.gpu.v2.u64 {%rd549, %rd550}, [%rd440];
	// end inline asm
	bra.uni 	$L__BB5_218;
$L__BB5_223:
	setp.eq.s64 	%p781, %rd549, 101;
	mov.b32 	%r2363, -1;
	vote.sync.ballot.b32 	%r2364, %p781, %r2363;
	and.b32  	%r2365, %r2364, %r2253;
	or.b32  	%r2366, %r2365, -2147483648;
	add.s32 	%r2367, %r2366, -1;
	not.b32 	%r2368, %r2366;
	and.b32  	%r2369, %r2368, %r2367;
	popc.b32 	%r2317, %r2369;
	mov.b64 	{%r2315, %r2320}, %rd550;
	mov.b32 	%r2321, 1;
	// begin inline asm
	shfl.sync.down.b32 %r2314, %r2315, %r2321, %r2317, %r2363;
	// end inline asm
	// begin inline asm
	shfl.sync.down.b32 %r2319, %r2320, %r2321, %r2317, %r2363;
	// end inline asm
	mov.b64 	%rd443, {%r2314, %r2319};
	setp.lt.s32 	%p783, %r2196, %r2317;
	selp.b64 	%rd444, %rd443, 0, %p783;
	add.s64 	%rd445, %rd444, %rd550;
	mov.b64 	{%r2325, %r2330}, %rd445;
	mov.b32 	%r2331, 2;
	// begin inline asm
	shfl.sync.down.b32 %r2324, %r2325, %r2331, %r2317, %r2363;
	// end inline asm
	// begin inline asm
	shfl.sync.down.b32 %r2329, %r2330, %r2331, %r2317, %r2363;
	// end inline asm
	mov.b64 	%rd446, {%r2324, %r2329};
	setp.gt.s32 	%p784, %r326, %r2317;
	selp.b64 	%rd447, 0, %rd446, %p784;
	add.s64 	%rd448, %rd445, %rd447;
	mov.b64 	{%r2335, %r2340}, %rd448;
	mov.b32 	%r2341, 4;
	// begin inline asm
	shfl.sync.down.b32 %r2334, %r2335, %r2341, %r2317, %r2363;
	// end inline asm
	// begin inline asm
	shfl.sync.down.b32 %r2339, %r2340, %r2341, %r2317, %r2363;
	// end inline asm
	mov.b64 	%rd449, {%r2334, %r2339};
	setp.gt.s32 	%p785, %r327, %r2317;
	selp.b64 	%rd450, 0, %rd449, %p785;
	add.s64 	%rd451, %rd450, %rd448;
	mov.b64 	{%r2345, %r2350}, %rd451;
	mov.b32 	%r2351, 8;
	// begin inline asm
	shfl.sync.down.b32 %r2344, %r2345, %r2351, %r2317, %r2363;
	// end inline asm
	// begin inline asm
	shfl.sync.down.b32 %r2349, %r2350, %r2351, %r2317, %r2363;
	// end inline asm
	mov.b64 	%rd452, {%r2344, %r2349};
	setp.gt.s32 	%p786, %r328, %r2317;
	selp.b64 	%rd453, 0, %rd452, %p786;
	add.s64 	%rd454, %rd453, %rd451;
	mov.b64 	{%r2355, %r2360}, %rd454;
	mov.b32 	%r2361, 16;
	// begin inline asm
	shfl.sync.down.b32 %r2354, %r2355, %r2361, %r2317, %r2363;
	// end inline asm
	// begin inline asm
	shfl.sync.down.b32 %r2359, %r2360, %r2361, %r2317, %r2363;
	// end inline asm
	mov.b64 	%rd455, {%r2354, %r2359};
	setp.gt.s32 	%p787, %r329, %r2317;
	selp.b64 	%rd456, 0, %rd455, %p787;
	add.s64 	%rd457, %rd454, %rd548;
	add.s64 	%rd548, %rd457, %rd456;
	add.s32 	%r2790, %r2790, -32;
	bra.uni 	$L__BB5_216;
$L__BB5_224:
	setp.ne.s32 	%p775, %r2874, 0;
	@%p775 bra 	$L__BB5_226;
	add.s64 	%rd436, %rd548, %rd18;
	add.s64 	%rd434, %rd21, 512;
	mov.b64 	%rd435, 101;
	// begin inline asm
	st.relaxed.gpu.v2.u64 [%rd434], {%rd435, %rd436};
	// end inline asm
	st.shared.u64 	[_ZN6thrust24THRUST_300001_SM_1000_NS8cuda_cub4core6detail5shmemE+168], %rd548;
	st.shared.u64 	[_ZN6thrust24THRUST_300001_SM_1000_NS8cuda_cub4core6detail5shmemE+176], %rd436;
$L__BB5_226:
	setp.ne.s32 	%p776, %r2196, 0;
	mov.u64 	%rd551, %rd20;
	@%p776 bra 	$L__BB5_228;
	st.shared.u64 	[_ZN6thrust24THRUST_300001_SM_1000_NS8cuda_cub4core6detail5shmemE+144], %rd548;
	mov.u64 	%rd551, %rd548;
$L__BB5_228:
	setp.eq.s32 	%p777, %r2874, 0;
	bar.sync 	0;
	@%p777 bra 	$L__BB5_230;
	ld.shared.u64 	%rd437, [_ZN6thrust24THRUST_300001_SM_1000_NS8cuda_cub4core6detail5shmemE+144];
	add.s64 	%rd551, %rd437, %rd551;
$L__BB5_230:
	ld.shared.u64 	%rd553, [_ZN6thrust24THRUST_300001_SM_1000_NS8cuda_cub4core6detail5shmemE+184];
	ld.shared.u64 	%rd555, [_ZN6thrust24THRUST_300001_SM_1000_NS8cuda_cub4core6detail5shmemE+168];
$L__BB5_231:
	bar.sync 	0;
	cvt.u32.u64 	%r333, %rd553;
	cvt.u32.u64 	%r2426, %rd555;
	cvt.u32.u64 	%r2427, %rd551;
	sub.s32 	%r2853, %r2427, %r2426;
	shl.b32 	%r2428, %r2853, 2;
	mov.u32 	%r2429, _ZN6thrust24THRUST_300001_SM_1000_NS8cuda_cub4core6detail5shmemE;
	add.s32 	%r2430, %r2429, %r2428;
	add.s32 	%r335, %r2430, 2048;
	not.pred 	%p813, %p7;
	mov.u32 	%r2792, %r2853;
	@%p813 bra 	$L__BB5_233;
	add.s32 	%r2792, %r2853, 1;
	selp.b32 	%r2431, %r145, %r143, %p901;
	st.shared.u32 	[%r335], %r2431;
$L__BB5_233:
	not.pred 	%p814, %p14;
	@%p814 bra 	$L__BB5_235;
	add.s32 	%r338, %r2792, 1;
	shl.b32 	%r2432, %r2792, 2;
	mov.u32 	%r2433, _ZN6thrust24THRUST_300001_SM_1000_NS8cuda_cub4core6detail5shmemE;
	add.s32 	%r2434, %r2433, %r2432;
	selp.b32 	%r2435, %r2718, %r2720, %p903;
	st.shared.u32 	[%r2434+2048], %r2435;
	mov.u32 	%r2792, %r338;
$L__BB5_235:
	not.pred 	%p815, %p21;
	@%p815 bra 	$L__BB5_237;
	add.s32 	%r340, %r2792, 1;
	shl.b32 	%r2436, %r2792, 2;
	mov.u32 	%r2437, _ZN6thrust24THRUST_300001_SM_1000_NS8cuda_cub4core6detail5shmemE;
	add.s32 	%r2438, %r2437, %r2436;
	selp.b32 	%r2439, %r2722, %r2724, %p905;
	st.shared.u32 	[%r2438+2048], %r2439;
	mov.u32 	%r2792, %r340;
$L__BB5_237:
	not.pred 	%p816, %p28;
	@%p816 bra 	$L__BB5_239;
	add.s32 	%r342, %r2792, 1;
	shl.b32 	%r2440, %r2792, 2;
	mov.u32 	%r2441, _ZN6thrust24THRUST_300001_SM_1000_NS8cuda_cub4core6detail5shmemE;
	add.s32 	%r2442, %r2441, %r2440;
	selp.b32 	%r2443, %r2726, %r2728, %p907;
	st.shared.u32 	[%r2442+2048], %r2443;
	mov.u32 	%r2792, %r342;
$L__BB5_239:
	not.pred 	%p817, %p35;
	@%p817 bra 	$L__BB5_241;
	add.s32 	%r344, %r2792, 1;
	shl.b32 	%r2444, %r2792, 2;
	mov.u32 	%r2445, _ZN6thrust24THRUST_300001_SM_1000_NS8cuda_cub4core6detail5shmemE;
	add.s32 	%r2446, %r2445, %r2444;
	selp.b32 	%r2447, %r2730, %r2732, %p909;
	st.shared.u32 	[%r2446+2048], %r2447;
	mov.u32 	%r2792, %r344;
$L__BB5_241:
	and.b32  	%r346, %r197, 32;
	setp.eq.s32 	%p818, %r346, 0;
	@%p818 bra 	$L__BB5_243;
	add.s32 	%r347, %r2792, 1;
	shl.b32 	%r2448, %r2792, 2;
	mov.u32 	%r2449, _ZN6thrust24THRUST_300001_SM_1000_NS8cuda_cub4core6detail5shmemE;
	add.s32 	%r2450, %r2449, %r2448;
	st.shared.u32 	[%r2450+2048], %r186;
	mov.u32 	%r2792, %r347;
$L__BB5_243:
	and.b32  	%r349, %r197, 64;
	setp.eq.s32 	%p819, %r349, 0;
	@%p819 bra 	$L__BB5_245;
	add.s32 	%r350, %r2792, 1;
	shl.b32 	%r2451, %r2792, 2;
	mov.u32 	%r2452, _ZN6thrust24THRUST_300001_SM_1000_NS8cuda_cub4core6detail5shmemE;
	add.s32 	%r2453, %r2452, %r2451;
	selp.b32 	%r2454, %r2738, %r2740, %p913;
	st.shared.u32 	[%r2453+2048], %r2454;
	mov.u32 	%r2792, %r350;
$L__BB5_245:
	and.b32  	%r352, %r217, 128;
	setp.eq.s32 	%p820, %r352, 0;
	@%p820 bra 	$L__BB5_247;
	add.s32 	%r353, %r2792, 1;
	shl.b32 	%r2455, %r2792, 2;
	mov.u32 	%r2456, _ZN6thrust24THRUST_300001_SM_1000_NS8cuda_cub4core6detail5shmemE;
	add.s32 	%r2457, %r2456, %r2455;
	st.shared.u32 	[%r2457+2048], %r206;
	mov.u32 	%r2792, %r353;
$L__BB5_247:
	and.b32  	%r355, %r217, 256;
	setp.eq.s32 	%p821, %r355, 0;
	@%p821 bra 	$L__BB5_249;
	add.s32 	%r356, %r2792, 1;
	shl.b32 	%r2458, %r2792, 2;
	mov.u32 	%r2459, _ZN6thrust24THRUST_300001_SM_1000_NS8cuda_cub4core6detail5shmemE;
	add.s32 	%r2460, %r2459, %r2458;
	selp.b32 	%r2461, %r2746, %r2748, %p917;
	st.shared.u32 	[%r2460+2048], %r2461;
	mov.u32 	%r2792, %r356;
$L__BB5_249:
	and.b32  	%r358, %r237, 512;
	setp.eq.s32 	%p822, %r358, 0;
	@%p822 bra 	$L__BB5_251;
	add.s32 	%r359, %r2792, 1;
	shl.b32 	%r2462, %r2792, 2;
	mov.u32 	%r2463, _ZN6thrust24THRUST_300001_SM_1000_NS8cuda_cub4core6detail5shmemE;
	add.s32 	%r2464, %r2463, %r2462;
	st.shared.u32 	[%r2464+2048], %r226;
	mov.u32 	%r2792, %r359;
$L__BB5_251:
	and.b32  	%r361, %r237, 1024;
	setp.eq.s32 	%p823, %r361, 0;
	@%p823 bra 	$L__BB5_253;
	add.s32 	%r362, %r2792, 1;
	shl.b32 	%r2465, %r2792, 2;
	mov.u32 	%r2466, _ZN6thrust24THRUST_300001_SM_1000_NS8cuda_cub4core6detail5shmemE;
	add.s32 	%r2467, %r2466, %r2465;
	selp.b32 	%r2468, %r2754, %r2756, %p921;
	st.shared.u32 	[%r2467+2048], %r2468;
	mov.u32 	%r2792, %r362;
$L__BB5_253:
	and.b32  	%r364, %r257, 2048;
	setp.eq.s32 	%p824, %r364, 0;
	@%p824 bra 	$L__BB5_255;
	add.s32 	%r365, %r2792, 1;
	shl.b32 	%r2469, %r2792, 2;
	mov.u32 	%r2470, _ZN6thrust24THRUST_300001_SM_1000_NS8cuda_cub4core6detail5shmemE;
	add.s32 	%r2471, %r2470, %r2469;
	st.shared.u32 	[%r2471+2048], %r246;
	mov.u32 	%r2792, %r365;
$L__BB5_255:
	and.b32  	%r367, %r257, 4096;
	setp.eq.s32 	%p825, %r367, 0;
	@%p825 bra 	$L__BB5_257;
	add.s32 	%r368, %r2792, 1;
	shl.b32 	%r2472, %r2792, 2;
	mov.u32 	%r2473, _ZN6thrust24THRUST_300001_SM_1000_NS8cuda_cub4core6detail5shmemE;
	add.s32 	%r2474, %r2473, %r2472;
	selp.b32 	%r2475, %r2762, %r2764, %p925;
	st.shared.u32 	[%r2474+2048], %r2475;
	mov.u32 	%r2792, %r368;
$L__BB5_257:
	and.b32  	%r370, %r277, 8192;
	setp.eq.s32 	%p826, %r370, 0;
	@%p826 bra 	$L__BB5_259;
	add.s32 	%r371, %r2792, 1;
	shl.b32 	%r2476, %r2792, 2;
	mov.u32 	%r2477, _ZN6thrust24THRUST_300001_SM_1000_NS8cuda_cub4core6detail5shmemE;
	add.s32 	%r2478, %r2477, %r2476;
	st.shared.u32 	[%r2478+2048], %r266;
	mov.u32 	%r2792, %r371;
$L__BB5_259:
	and.b32  	%r373, %r277, 16384;
	setp.eq.s32 	%p827, %r373, 0;
	@%p827 bra 	$L__BB5_261;
	add.s32 	%r374, %r2792, 1;
	shl.b32 	%r2479, %r2792, 2;
	mov.u32 	%r2480, _ZN6thrust24THRUST_300001_SM_1000_NS8cuda_cub4core6detail5shmemE;
	add.s32 	%r2481, %r2480, %r2479;
	selp.b32 	%r2482, %r2770, %r2772, %p929;
	st.shared.u32 	[%r2481+2048], %r2482;
	mov.u32 	%r2792, %r374;
$L__BB5_261:
	and.b32  	%r376, %r297, 32768;
	setp.eq.s32 	%p828, %r376, 0;
	@%p828 bra 	$L__BB5_263;
	add.s32 	%r377, %r2792, 1;
	shl.b32 	%r2483, %r2792, 2;
	mov.u32 	%r2484, _ZN6thrust24THRUST_300001_SM_1000_NS8cuda_cub4core6detail5shmemE;
	add.s32 	%r2485, %r2484, %r2483;
	st.shared.u32 	[%r2485+2048], %r286;
	mov.u32 	%r2792, %r377;
$L__BB5_263:
	and.b32  	%r379, %r297, 65536;
	setp.eq.s32 	%p829, %r379, 0;
	@%p829 bra 	$L__BB5_265;
	add.s32 	%r380, %r2792, 1;
	shl.b32 	%r2486, %r2792, 2;
	mov.u32 	%r2487, _ZN6thrust24THRUST_300001_SM_1000_NS8cuda_cub4core6detail5shmemE;
	add.s32 	%r2488, %r2487, %r2486;
	selp.b32 	%r2489, %r2778, %r2780, %p933;
	st.shared.u32 	[%r2488+2048], %r2489;
	mov.u32 	%r2792, %r380;
$L__BB5_265:
	and.b32  	%r382, %r319, 131072;
	setp.eq.s32 	%p830, %r382, 0;
	@%p830 bra 	$L__BB5_267;
	add.s32 	%r383, %r2792, 1;
	shl.b32 	%r2490, %r2792, 2;
	mov.u32 	%r2491, _ZN6thrust24THRUST_300001_SM_1000_NS8cuda_cub4core6detail5shmemE;
	add.s32 	%r2492, %r2491, %r2490;
	st.shared.u32 	[%r2492+2048], %r306;
	mov.u32 	%r2792, %r383;
$L__BB5_267:
	and.b32  	%r385, %r319, 262144;
	setp.eq.s32 	%p831, %r385, 0;
	@%p831 bra 	$L__BB5_269;
	shl.b32 	%r2493, %r2792, 2;
	mov.u32 	%r2494, _ZN6thrust24THRUST_300001_SM_1000_NS8cuda_cub4core6detail5shmemE;
	add.s32 	%r2495, %r2494, %r2493;
	st.shared.u32 	[%r2495+2048], %r317;
$L__BB5_269:
	cvt.u64.u32 	%rd53, %r2874;
	bar.sync 	0;
	setp.ge.s32 	%p832, %r2874, %r333;
	@%p832 bra 	$L__BB5_276;
	not.b32 	%r2496, %r2874;
	add.s32 	%r386, %r2496, %r333;
	and.b32  	%r2497, %r386, 1536;
	setp.eq.s32 	%p833, %r2497, 1536;
	mov.u32 	%r2813, %r2874;
	@%p833 bra 	$L__BB5_273;
	shr.u32 	%r2498, %r386, 9;
	add.s32 	%r2499, %r2498, 1;
	and.b32  	%r2500, %r2499, 3;
	shl.b32 	%r2501, %r2874, 2;
	mov.u32 	%r2502, _ZN6thrust24THRUST_300001_SM_1000_NS8cuda_cub4core6detail5shmemE;
	add.s32 	%r2503, %r2501, %r2502;
	add.s32 	%r2810, %r2503, 2048;
	add.s64 	%rd530, %rd555, %rd53;
	shl.b64 	%rd531, %rd530, 2;
	add.s64 	%rd556, %rd7, %rd531;
	neg.s32 	%r2809, %r2500;
	shl.b32 	%r2504, %r2499, 9;
	and.b32  	%r2505, %r2504, 1536;
	add.s32 	%r2813, %r2874, %r2505;
$L__BB5_272:
	.pragma "nounroll";
	ld.shared.u32 	%r2506, [%r2810];
	st.global.u32 	[%rd556], %r2506;
	add.s32 	%r2810, %r2810, 2048;
	add.s64 	%rd556, %rd556, 2048;
	add.s32 	%r2809, %r2809, 1;
	setp.ne.s32 	%p834, %r2809, 0;
	@%p834 bra 	$L__BB5_272;
$L__BB5_273:
	setp.lt.u32 	%p835, %r386, 1536;
	@%p835 bra 	$L__BB5_276;
	cvt.u64.u32 	%rd532, %r2813;
	add.s64 	%rd533, %rd555, %rd532;
	shl.b64 	%rd534, %rd533, 2;
	add.s64 	%rd535, %rd534, %rd7;
	add.s64 	%rd557, %rd535, 4096;
	shl.b32 	%r2507, %r2813, 2;
	mov.u32 	%r2508, _ZN6thrust24THRUST_300001_SM_1000_NS8cuda_cub4core6detail5shmemE;
	add.s32 	%r2509, %r2507, %r2508;
	add.s32 	%r2812, %r2509, 8192;
$L__BB5_275:
	ld.shared.u32 	%r2510, [%r2812+-6144];
	st.global.u32 	[%rd557+-4096], %r2510;
	ld.shared.u32 	%r2511, [%r2812+-4096];
	st.global.u32 	[%rd557+-2048], %r2511;
	ld.shared.u32 	%r2512, [%r2812+-2048];
	st.global.u32 	[%rd557], %r2512;
	ld.shared.u32 	%r2513, [%r2812];
	st.global.u32 	[%rd557+2048], %r2513;
	add.s32 	%r2813, %r2813, 2048;
	add.s64 	%rd557, %rd557, 8192;
	add.s32 	%r2812, %r2812, 8192;
	setp.lt.s32 	%p836, %r2813, %r333;
	@%p836 bra 	$L__BB5_275;
$L__BB5_276:
	setp.ge.s32 	%p837, %r2874, %r3;
	add.s64 	%rd60, %rd5, %rd348;
	add.s64 	%rd61, %rd6, %rd350;
	@%p837 bra 	$L__BB5_278;
	ld.global.u32 	%r2833, [%rd60];
	bra.uni 	$L__BB5_279;
$L__BB5_278:
	ld.global.u32 	%r2833, [%rd61];
$L__BB5_279:
	setp.lt.s32 	%p838, %r9, %r3;
	@%p838 bra 	$L__BB5_281;
	ld.global.u32 	%r2834, [%rd61+2048];
	bra.uni 	$L__BB5_282;
$L__BB5_281:
	ld.global.u32 	%r2834, [%rd60+2048];
$L__BB5_282:
	or.b32  	%r2514, %r2874, 1024;
	setp.lt.s32 	%p839, %r2514, %r3;
	@%p839 bra 	$L__BB5_284;
	ld.global.u32 	%r2835, [%rd61+4096];
	bra.uni 	$L__BB5_285;
$L__BB5_284:
	ld.global.u32 	%r2835, [%rd60+4096];
$L__BB5_285:
	setp.lt.s32 	%p840, %r16, %r3;
	@%p840 bra 	$L__BB5_287;
	ld.global.u32 	%r2836, [%rd61+6144];
	bra.uni 	$L__BB5_288;
$L__BB5_287:
	ld.global.u32 	%r2836, [%rd60+6144];
$L__BB5_288:
	or.b32  	%r2515, %r2874, 2048;
	setp.lt.s32 	%p841, %r2515, %r3;
	@%p841 bra 	$L__BB5_290;
	ld.global.u32 	%r2837, [%rd61+8192];
	bra.uni 	$L__BB5_291;
$L__BB5_290:
	ld.global.u32 	%r2837, [%rd60+8192];
$L__BB5_291:
	setp.lt.s32 	%p842, %r23, %r3;
	@%p842 bra 	$L__BB5_293;
	ld.global.u32 	%r2838, [%rd61+10240];
	bra.uni 	$L__BB5_294;
$L__BB5_293:
	ld.global.u32 	%r2838, [%rd60+10240];
$L__BB5_294:
	or.b32  	%r2516, %r2874, 3072;
	setp.lt.s32 	%p843, %r2516, %r3;
	@%p843 bra 	$L__BB5_296;
	ld.global.u32 	%r2839, [%rd61+12288];
	bra.uni 	$L__BB5_297;
$L__BB5_296:
	ld.global.u32 	%r2839, [%rd60+12288];
$L__BB5_297:
	add.s32 	%r2517, %r2874, 3584;
	setp.lt.s32 	%p844, %r2517, %r3;
	@%p844 bra 	$L__BB5_299;
	ld.global.u32 	%r2840, [%rd61+14336];
	bra.uni 	$L__BB5_300;
$L__BB5_299:
	ld.global.u32 	%r2840, [%rd60+14336];
$L__BB5_300:
	or.b32  	%r2518, %r2874, 4096;
	setp.lt.s32 	%p845, %r2518, %r3;
	@%p845 bra 	$L__BB5_302;
	ld.global.u32 	%r2841, [%rd61+16384];
	bra.uni 	$L__BB5_303;
$L__BB5_302:
	ld.global.u32 	%r2841, [%rd60+16384];
$L__BB5_303:
	add.s32 	%r2519, %r2874, 4608;
	setp.lt.s32 	%p846, %r2519, %r3;
	@%p846 bra 	$L__BB5_305;
	ld.global.u32 	%r2842, [%rd61+18432];
	bra.uni 	$L__BB5_306;
$L__BB5_305:
	ld.global.u32 	%r2842, [%rd60+18432];
$L__BB5_306:
	or.b32  	%r2520, %r2874, 5120;
	setp.lt.s32 	%p847, %r2520, %r3;
	@%p847 bra 	$L__BB5_308;
	ld.global.u32 	%r2843, [%rd61+20480];
	bra.uni 	$L__BB5_309;
$L__BB5_308:
	ld.global.u32 	%r2843, [%rd60+20480];
$L__BB5_309:
	add.s32 	%r2521, %r2874, 5632;
	setp.lt.s32 	%p848, %r2521, %r3;
	@%p848 bra 	$L__BB5_311;
	ld.global.u32 	%r2844, [%rd61+22528];
	bra.uni 	$L__BB5_312;
$L__BB5_311:
	ld.global.u32 	%r2844, [%rd60+22528];
$L__BB5_312:
	or.b32  	%r2522, %r2874, 6144;
	setp.lt.s32 	%p849, %r2522, %r3;
	@%p849 bra 	$L__BB5_314;
	ld.global.u32 	%r2845, [%rd61+24576];
	bra.uni 	$L__BB5_315;
$L__BB5_314:
	ld.global.u32 	%r2845, [%rd60+24576];
$L__BB5_315:
	add.s32 	%r2523, %r2874, 6656;
	setp.lt.s32 	%p850, %r2523, %r3;
	@%p850 bra 	$L__BB5_317;
	ld.global.u32 	%r2846, [%rd61+26624];
	bra.uni 	$L__BB5_318;
$L__BB5_317:
	ld.global.u32 	%r2846, [%rd60+26624];
$L__BB5_318:
	or.b32  	%r2524, %r2874, 7168;
	setp.lt.s32 	%p851, %r2524, %r3;
	@%p851 bra 	$L__BB5_320;
	ld.global.u32 	%r2847, [%rd61+28672];
	bra.uni 	$L__BB5_321;
$L__BB5_320:
	ld.global.u32 	%r2847, [%rd60+28672];
$L__BB5_321:
	add.s32 	%r2525, %r2874, 7680;
	setp.lt.s32 	%p852, %r2525, %r3;
	@%p852 bra 	$L__BB5_323;
	ld.global.u32 	%r2848, [%rd61+30720];
	bra.uni 	$L__BB5_324;
$L__BB5_323:
	ld.global.u32 	%r2848, [%rd60+30720];
$L__BB5_324:
	or.b32  	%r2526, %r2874, 8192;
	setp.lt.s32 	%p853, %r2526, %r3;
	@%p853 bra 	$L__BB5_326;
	ld.global.u32 	%r2849, [%rd61+32768];
	bra.uni 	$L__BB5_327;
$L__BB5_326:
	ld.global.u32 	%r2849, [%rd60+32768];
$L__BB5_327:
	add.s32 	%r2527, %r2874, 8704;
	setp.lt.s32 	%p854, %r2527, %r3;
	@%p854 bra 	$L__BB5_329;
	ld.global.u32 	%r2850, [%rd61+34816];
	bra.uni 	$L__BB5_330;
$L__BB5_329:
	ld.global.u32 	%r2850, [%rd60+34816];
$L__BB5_330:
	setp.ge.s32 	%p855, %r63, %r64;
	@%p855 bra 	$L__BB5_334;
	setp.ge.s32 	%p856, %r63, %r3;
	@%p856 bra 	$L__BB5_333;
	ld.global.u32 	%r2832, [%rd60+36864];
	bra.uni 	$L__BB5_334;
$L__BB5_333:
	ld.global.u32 	%r2832, [%rd61+36864];
$L__BB5_334:
	bar.sync 	0;
	st.shared.u32 	[%r68], %r2833;
	st.shared.u32 	[%r68+2048], %r2834;
	st.shared.u32 	[%r68+4096], %r2835;
	st.shared.u32 	[%r68+6144], %r2836;
	st.shared.u32 	[%r68+8192], %r2837;
	st.shared.u32 	[%r68+10240], %r2838;
	st.shared.u32 	[%r68+12288], %r2839;
	st.shared.u32 	[%r68+14336], %r2840;
	st.shared.u32 	[%r68+16384], %r2841;
	st.shared.u32 	[%r68+18432], %r2842;
	st.shared.u32 	[%r68+20480], %r2843;
	st.shared.u32 	[%r68+22528], %r2844;
	st.shared.u32 	[%r68+24576], %r2845;
	st.shared.u32 	[%r68+26624], %r2846;
	st.shared.u32 	[%r68+28672], %r2847;
	st.shared.u32 	[%r68+30720], %r2848;
	st.shared.u32 	[%r68+32768], %r2849;
	st.shared.u32 	[%r68+34816], %r2850;
	st.shared.u32 	[%r68+36864], %r2832;
	bar.sync 	0;
	not.pred 	%p857, %p7;
	@%p857 bra 	$L__BB5_336;
	selp.b32 	%r2529, %r2690, %r139, %p901;
	shl.b32 	%r2530, %r2529, 2;
	mov.u32 	%r2531, _ZN6thrust24THRUST_300001_SM_1000_NS8cuda_cub4core6detail5shmemE;
	add.s32 	%r2532, %r2531, %r2530;
	ld.shared.u32 	%r2833, [%r2532+2048];
$L__BB5_336:
	not.pred 	%p858, %p14;
	@%p858 bra 	$L__BB5_338;
	selp.b32 	%r2533, %r2719, %r2721, %p903;
	shl.b32 	%r2534, %r2533, 2;
	mov.u32 	%r2535, _ZN6thrust24THRUST_300001_SM_1000_NS8cuda_cub4core6detail5shmemE;
	add.s32 	%r2536, %r2535, %r2534;
	ld.shared.u32 	%r2834, [%r2536+2048];
$L__BB5_338:
	not.pred 	%p859, %p21;
	@%p859 bra 	$L__BB5_340;
	selp.b32 	%r2537, %r2723, %r2725, %p905;
	shl.b32 	%r2538, %r2537, 2;
	mov.u32 	%r2539, _ZN6thrust24THRUST_300001_SM_1000_NS8cuda_cub4core6detail5shmemE;
	add.s32 	%r2540, %r2539, %r2538;
	ld.shared.u32 	%r2835, [%r2540+2048];
$L__BB5_340:
	not.pred 	%p860, %p28;
	@%p860 bra 	$L__BB5_342;
	selp.b32 	%r2541, %r2727, %r2729, %p907;
	shl.b32 	%r2542, %r2541, 2;
	mov.u32 	%r2543, _ZN6thrust24THRUST_300001_SM_1000_NS8cuda_cub4core6detail5shmemE;
	add.s32 	%r2544, %r2543, %r2542;
	ld.shared.u32 	%r2836, [%r2544+2048];
$L__BB5_342:
	not.pred 	%p861, %p35;
	@%p861 bra 	$L__BB5_344;
	selp.b32 	%r2545, %r2731, %r2733, %p909;
	shl.b32 	%r2546, %r2545, 2;
	mov.u32 	%r2547, _ZN6thrust24THRUST_300001_SM_1000_NS8cuda_cub4core6detail5shmemE;
	add.s32 	%r2548, %r2547, %r2546;
	ld.shared.u32 	%r2837, [%r2548+2048];
$L__BB5_344:
	setp.eq.s32 	%p862, %r346, 0;
	@%p862 bra 	$L__BB5_346;
	shl.b32 	%r2549, %r187, 2;
	mov.u32 	%r2550, _ZN6thrust24THRUST_300001_SM_1000_NS8cuda_cub4core6detail5shmemE;
	add.s32 	%r2551, %r2550, %r2549;
	ld.shared.u32 	%r2838, [%r2551+2048];
$L__BB5_346:
	setp.eq.s32 	%p863, %r349, 0;
	@%p863 bra 	$L__BB5_348;
	selp.b32 	%r2552, %r2739, %r2741, %p913;
	shl.b32 	%r2553, %r2552, 2;
	mov.u32 	%r2554, _ZN6thrust24THRUST_300001_SM_1000_NS8cuda_cub4core6detail5shmemE;
	add.s32 	%r2555, %r2554, %r2553;
	ld.shared.u32 	%r2839, [%r2555+2048];
$L__BB5_348:
	setp.eq.s32 	%p864, %r352, 0;
	@%p864 bra 	$L__BB5_350;
	shl.b32 	%r2556, %r207, 2;
	mov.u32 	%r2557, _ZN6thrust24THRUST_300001_SM_1000_NS8cuda_cub4core6detail5shmemE;
	add.s32 	%r2558, %r2557, %r2556;
	ld.shared.u32 	%r2840, [%r2558+2048];
$L__BB5_350:
	setp.eq.s32 	%p865, %r355, 0;
	@%p865 bra 	$L__BB5_352;
	selp.b32 	%r2559, %r2747, %r2749, %p917;
	shl.b32 	%r2560, %r2559, 2;
	mov.u32 	%r2561, _ZN6thrust24THRUST_300001_SM_1000_NS8cuda_cub4core6detail5shmemE;
	add.s32 	%r2562, %r2561, %r2560;
	ld.shared.u32 	%r2841, [%r2562+2048];
$L__BB5_352:
	setp.eq.s32 	%p866, %r358, 0;
	@%p866 bra 	$L__BB5_354;
	shl.b32 	%r2563, %r227, 2;
	mov.u32 	%r2564, _ZN6thrust24THRUST_300001_SM_1000_NS8cuda_cub4core6detail5shmemE;
	add.s32 	%r2565, %r2564, %r2563;
	ld.shared.u32 	%r2842, [%r2565+2048];
$L__BB5_354:
	setp.eq.s32 	%p867, %r361, 0;
	@%p867 bra 	$L__BB5_356;
	selp.b32 	%r2566, %r2755, %r2757, %p921;
	shl.b32 	%r2567, %r2566, 2;
	mov.u32 	%r2568, _ZN6thrust24THRUST_300001_SM_1000_NS8cuda_cub4core6detail5shmemE;
	add.s32 	%r2569, %r2568, %r2567;
	ld.shared.u32 	%r2843, [%r2569+2048];
$L__BB5_356:
	setp.eq.s32 	%p868, %r364, 0;
	@%p868 bra 	$L__BB5_358;
	shl.b32 	%r2570, %r247, 2;
	mov.u32 	%r2571, _ZN6thrust24THRUST_300001_SM_1000_NS8cuda_cub4core6detail5shmemE;
	add.s32 	%r2572, %r2571, %r2570;
	ld.shared.u32 	%r2844, [%r2572+2048];
$L__BB5_358:
	setp.eq.s32 	%p869, %r367, 0;
	@%p869 bra 	$L__BB5_360;
	selp.b32 	%r2573, %r2763, %r2765, %p925;
	shl.b32 	%r2574, %r2573, 2;
	mov.u32 	%r2575, _ZN6thrust24THRUST_300001_SM_1000_NS8cuda_cub4core6detail5shmemE;
	add.s32 	%r2576, %r2575, %r2574;
	ld.shared.u32 	%r2845, [%r2576+2048];
$L__BB5_360:
	setp.eq.s32 	%p870, %r370, 0;
	@%p870 bra 	$L__BB5_362;
	shl.b32 	%r2577, %r267, 2;
	mov.u32 	%r2578, _ZN6thrust24THRUST_300001_SM_1000_NS8cuda_cub4core6detail5shmemE;
	add.s32 	%r2579, %r2578, %r2577;
	ld.shared.u32 	%r2846, [%r2579+2048];
$L__BB5_362:
	setp.eq.s32 	%p871, %r373, 0;
	@%p871 bra 	$L__BB5_364;
	selp.b32 	%r2580, %r2771, %r2773, %p929;
	shl.b32 	%r2581, %r2580, 2;
	mov.u32 	%r2582, _ZN6thrust24THRUST_300001_SM_1000_NS8cuda_cub4core6detail5shmemE;
	add.s32 	%r2583, %r2582, %r2581;
	ld.shared.u32 	%r2847, [%r2583+2048];
$L__BB5_364:
	setp.eq.s32 	%p872, %r376, 0;
	@%p872 bra 	$L__BB5_366;
	shl.b32 	%r2584, %r287, 2;
	mov.u32 	%r2585, _ZN6thrust24THRUST_300001_SM_1000_NS8cuda_cub4core6detail5shmemE;
	add.s32 	%r2586, %r2585, %r2584;
	ld.shared.u32 	%r2848, [%r2586+2048];
$L__BB5_366:
	setp.eq.s32 	%p873, %r379, 0;
	@%p873 bra 	$L__BB5_368;
	selp.b32 	%r2587, %r2779, %r2781, %p933;
	shl.b32 	%r2588, %r2587, 2;
	mov.u32 	%r2589, _ZN6thrust24THRUST_300001_SM_1000_NS8cuda_cub4core6detail5shmemE;
	add.s32 	%r2590, %r2589, %r2588;
	ld.shared.u32 	%r2849, [%r2590+2048];
$L__BB5_368:
	setp.eq.s32 	%p874, %r382, 0;
	@%p874 bra 	$L__BB5_370;
	shl.b32 	%r2591, %r307, 2;
	mov.u32 	%r2592, _ZN6thrust24THRUST_300001_SM_1000_NS8cuda_cub4core6detail5shmemE;
	add.s32 	%r2593, %r2592, %r2591;
	ld.shared.u32 	%r2850, [%r2593+2048];
$L__BB5_370:
	setp.eq.s32 	%p875, %r385, 0;
	@%p875 bra 	$L__BB5_372;
	shl.b32 	%r2594, %r318, 2;
	mov.u32 	%r2595, _ZN6thrust24THRUST_300001_SM_1000_NS8cuda_cub4core6detail5shmemE;
	add.s32 	%r2596, %r2595, %r2594;
	ld.shared.u32 	%r2832, [%r2596+2048];
$L__BB5_372:
	bar.sync 	0;
	not.pred 	%p876, %p7;
	@%p876 bra 	$L__BB5_374;
	add.s32 	%r2853, %r2853, 1;
	st.shared.u32 	[%r335], %r2833;
$L__BB5_374:
	not.pred 	%p877, %p14;
	@%p877 bra 	$L__BB5_376;
	add.s32 	%r497, %r2853, 1;
	shl.b32 	%r2597, %r2853, 2;
	mov.u32 	%r2598, _ZN6thrust24THRUST_300001_SM_1000_NS8cuda_cub4core6detail5shmemE;
	add.s32 	%r2599, %r2598, %r2597;
	st.shared.u32 	[%r2599+2048], %r2834;
	mov.u32 	%r2853, %r497;
$L__BB5_376:
	not.pred 	%p878, %p21;
	@%p878 bra 	$L__BB5_378;
	add.s32 	%r499, %r2853, 1;
	shl.b32 	%r2600, %r2853, 2;
	mov.u32 	%r2601, _ZN6thrust24THRUST_300001_SM_1000_NS8cuda_cub4core6detail5shmemE;
	add.s32 	%r2602, %r2601, %r2600;
	st.shared.u32 	[%r2602+2048], %r2835;
	mov.u32 	%r2853, %r499;
$L__BB5_378:
	not.pred 	%p879, %p28;
	@%p879 bra 	$L__BB5_380;
	add.s32 	%r501, %r2853, 1;
	shl.b32 	%r2603, %r2853, 2;
	mov.u32 	%r2604, _ZN6thrust24THRUST_300001_SM_1000_NS8cuda_cub4core6detail5shmemE;
	add.s32 	%r2605, %r2604, %r2603;
	st.shared.u32 	[%r2605+2048], %r2836;
	mov.u32 	%r2853, %r501;
$L__BB5_380:
	not.pred 	%p880, %p35;
	@%p880 bra 	$L__BB5_382;
	add.s32 	%r503, %r2853, 1;
	shl.b32 	%r2606, %r2853, 2;
	mov.u32 	%r2607, _ZN6thrust24THRUST_300001_SM_1000_NS8cuda_cub4core6detail5shmemE;
	add.s32 	%r2608, %r2607, %r2606;
	st.shared.u32 	[%r2608+2048], %r2837;
	mov.u32 	%r2853, %r503;
$L__BB5_382:
	setp.eq.s32 	%p881, %r346, 0;
	@%p881 bra 	$L__BB5_384;
	add.s32 	%r505, %r2853, 1;
	shl.b32 	%r2609, %r2853, 2;
	mov.u32 	%r2610, _ZN6thrust24THRUST_300001_SM_1000_NS8cuda_cub4core6detail5shmemE;
	add.s32 	%r2611, %r2610, %r2609;
	st.shared.u32 	[%r2611+2048], %r2838;
	mov.u32 	%r2853, %r505;
$L__BB5_384:
	setp.eq.s32 	%p882, %r349, 0;
	@%p882 bra 	$L__BB5_386;
	add.s32 	%r507, %r2853, 1;
	shl.b32 	%r2612, %r2853, 2;
	mov.u32 	%r2613, _ZN6thrust24THRUST_300001_SM_1000_NS8cuda_cub4core6detail5shmemE;
	add.s32 	%r2614, %r2613, %r2612;
	st.shared.u32 	[%r2614+2048], %r2839;
	mov.u32 	%r2853, %r507;
$L__BB5_386:
	setp.eq.s32 	%p883, %r352, 0;
	@%p883 bra 	$L__BB5_388;
	add.s32 	%r509, %r2853, 1;
	shl.b32 	%r2615, %r2853, 2;
	mov.u32 	%r2616, _ZN6thrust24THRUST_300001_SM_1000_NS8cuda_cub4core6detail5shmemE;
	add.s32 	%r2617, %r2616, %r2615;
	st.shared.u32 	[%r2617+2048], %r2840;
	mov.u32 	%r2853, %r509;
$L__BB5_388:
	setp.eq.s32 	%p884, %r355, 0;
	@%p884 bra 	$L__BB5_390;
	add.s32 	%r511, %r2853, 1;
	shl.b32 	%r2618, %r2853, 2;
	mov.u32 	%r2619, _ZN6thrust24THRUST_300001_SM_1000_NS8cuda_cub4core6detail5shmemE;
	add.s32 	%r2620, %r2619, %r2618;
	st.shared.u32 	[%r2620+2048], %r2841;
	mov.u32 	%r2853, %r511;
$L__BB5_390:
	setp.eq.s32 	%p885, %r358, 0;
	@%p885 bra 	$L__BB5_392;
	add.s32 	%r513, %r2853, 1;
	shl.b32 	%r2621, %r2853, 2;
	mov.u32 	%r2622, _ZN6thrust24THRUST_300001_SM_1000_NS8cuda_cub4core6detail5shmemE;
	add.s32 	%r2623, %r2622, %r2621;
	st.shared.u32 	[%r2623+2048], %r2842;
	mov.u32 	%r2853, %r513;
$L__BB5_392:
	setp.eq.s32 	%p886, %r361, 0;
	@%p886 bra 	$L__BB5_394;
	add.s32 	%r515, %r2853, 1;
	shl.b32 	%r2624, %r2853, 2;
	mov.u32 	%r2625, _ZN6thrust24THRUST_300001_SM_1000_NS8cuda_cub4core6detail5shmemE;
	add.s32 	%r2626, %r2625, %r2624;
	st.shared.u32 	[%r2626+2048], %r2843;
	mov.u32 	%r2853, %r515;
$L__BB5_394:
	setp.eq.s32 	%p887, %r364, 0;
	@%p887 bra 	$L__BB5_396;
	add.s32 	%r517, %r2853, 1;
	shl.b32 	%r2627, %r2853, 2;
	mov.u32 	%r2628, _ZN6thrust24THRUST_300001_SM_1000_NS8cuda_cub4core6detail5shmemE;
	add.s32 	%r2629, %r2628, %r2627;
	st.shared.u32 	[%r2629+2048], %r2844;
	mov.u32 	%r2853, %r517;
$L__BB5_396:
	setp.eq.s32 	%p888, %r367, 0;
	@%p888 bra 	$L__BB5_398;
	add.s32 	%r519, %r2853, 1;
	shl.b32 	%r2630, %r2853, 2;
	mov.u32 	%r2631, _ZN6thrust24THRUST_300001_SM_1000_NS8cuda_cub4core6detail5shmemE;
	add.s32 	%r2632, %r2631, %r2630;
	st.shared.u32 	[%r2632+2048], %r2845;
	mov.u32 	%r2853, %r519;
$L__BB5_398:
	setp.eq.s32 	%p889, %r370, 0;
	@%p889 bra 	$L__BB5_400;
	add.s32 	%r521, %r2853, 1;
	shl.b32 	%r2633, %r2853, 2;
	mov.u32 	%r2634, _ZN6thrust24THRUST_300001_SM_1000_NS8cuda_cub4core6detail5shmemE;
	add.s32 	%r2635, %r2634, %r2633;
	st.shared.u32 	[%r2635+2048], %r2846;
	mov.u32 	%r2853, %r521;
$L__BB5_400:
	setp.eq.s32 	%p890, %r373, 0;
	@%p890 bra 	$L__BB5_402;
	add.s32 	%r523, %r2853, 1;
	shl.b32 	%r2636, %r2853, 2;
	mov.u32 	%r2637, _ZN6thrust24THRUST_300001_SM_1000_NS8cuda_cub4core6detail5shmemE;
	add.s32 	%r2638, %r2637, %r2636;
	st.shared.u32 	[%r2638+2048], %r2847;
	mov.u32 	%r2853, %r523;
$L__BB5_402:
	setp.eq.s32 	%p891, %r376, 0;
	@%p891 bra 	$L__BB5_404;
	add.s32 	%r525, %r2853, 1;
	shl.b32 	%r2639, %r2853, 2;
	mov.u32 	%r2640, _ZN6thrust24THRUST_300001_SM_1000_NS8cuda_cub4core6detail5shmemE;
	add.s32 	%r2641, %r2640, %r2639;
	st.shared.u32 	[%r2641+2048], %r2848;
	mov.u32 	%r2853, %r525;
$L__BB5_404:
	setp.eq.s32 	%p892, %r379, 0;
	@%p892 bra 	$L__BB5_406;
	add.s32 	%r527, %r2853, 1;
	shl.b32 	%r2642, %r2853, 2;
	mov.u32 	%r2643, _ZN6thrust24THRUST_300001_SM_1000_NS8cuda_cub4core6detail5shmemE;
	add.s32 	%r2644, %r2643, %r2642;
	st.shared.u32 	[%r2644+2048], %r2849;
	mov.u32 	%r2853, %r527;
$L__BB5_406:
	setp.eq.s32 	%p893, %r382, 0;
	@%p893 bra 	$L__BB5_408;
	add.s32 	%r529, %r2853, 1;
	shl.b32 	%r2645, %r2853, 2;
	mov.u32 	%r2646, _ZN6thrust24THRUST_300001_SM_1000_NS8cuda_cub4core6detail5shmemE;
	add.s32 	%r2647, %r2646, %r2645;
	st.shared.u32 	[%r2647+2048], %r2850;
	mov.u32 	%r2853, %r529;
$L__BB5_408:
	setp.eq.s32 	%p894, %r385, 0;
	@%p894 bra 	$L__BB5_410;
	shl.b32 	%r2648, %r2853, 2;
	mov.u32 	%r2649, _ZN6thrust24THRUST_300001_SM_1000_NS8cuda_cub4core6detail5shmemE;
	add.s32 	%r2650, %r2649, %r2648;
	st.shared.u32 	[%r2650+2048], %r2832;
$L__BB5_410:
	setp.ge.s32 	%p895, %r2874, %r333;
	bar.sync 	0;
	@%p895 bra 	$L__BB5_870;
	not.b32 	%r2651, %r2874;
	add.s32 	%r531, %r2651, %r333;
	and.b32  	%r2652, %r531, 1536;
	setp.eq.s32 	%p896, %r2652, 1536;
	@%p896 bra 	$L__BB5_414;
	shr.u32 	%r2653, %r531, 9;
	add.s32 	%r2654, %r2653, 1;
	and.b32  	%r2655, %r2654, 3;
	shl.b32 	%r2656, %r2874, 2;
	mov.u32 	%r2657, _ZN6thrust24THRUST_300001_SM_1000_NS8cuda_cub4core6detail5shmemE;
	add.s32 	%r2658, %r2656, %r2657;
	add.s32 	%r2871, %r2658, 2048;
	add.s64 	%rd538, %rd555, %rd53;
	shl.b64 	%rd539, %rd538, 2;
	add.s64 	%rd558, %rd8, %rd539;
	neg.s32 	%r2870, %r2655;
	shl.b32 	%r2659, %r2654, 9;
	and.b32  	%r2660, %r2659, 1536;
	add.s32 	%r2874, %r2874, %r2660;
$L__BB5_413:
	.pragma "nounroll";
	ld.shared.u32 	%r2661, [%r2871];
	st.global.u32 	[%rd558], %r2661;
	add.s32 	%r2871, %r2871, 2048;
	add.s64 	%rd558, %rd558, 2048;
	add.s32 	%r2870, %r2870, 1;
	setp.ne.s32 	%p897, %r2870, 0;
	@%p897 bra 	$L__BB5_413;
$L__BB5_414:
	setp.lt.u32 	%p898, %r531, 1536;
	@%p898 bra 	$L__BB5_870;
	cvt.u64.u32 	%rd540, %r2874;
	add.s64 	%rd541, %rd555, %rd540;
	shl.b64 	%rd542, %rd541, 2;
	add.s64 	%rd543, %rd542, %rd8;
	add.s64 	%rd559, %rd543, 4096;
	shl.b32 	%r2662, %r2874, 2;
	mov.u32 	%r2663, _ZN6thrust24THRUST_300001_SM_1000_NS8cuda_cub4core6detail5shmemE;
	add.s32 	%r2664, %r2662, %r2663;
	add.s32 	%r2873, %r2664, 8192;
$L__BB5_416:
	ld.shared.u32 	%r2665, [%r2873+-6144];
	st.global.u32 	[%rd559+-4096], %r2665;
	ld.shared.u32 	%r2666, [%r2873+-4096];
	st.global.u32 	[%rd559+-2048], %r2666;
	ld.shared.u32 	%r2667, [%r2873+-2048];
	st.global.u32 	[%rd559], %r2667;
	ld.shared.u32 	%r2668, [%r2873];
	st.global.u32 	[%rd559+2048], %r2668;
	add.s32 	%r2874, %r2874, 2048;
	add.s64 	%rd559, %rd559, 8192;
	add.s32 	%r2873, %r2873, 8192;
	setp.lt.s32 	%p899, %r2874, %r333;
	@%p899 bra 	$L__BB5_416;
	bra.uni 	$L__BB5_870;
$L__BB5_417:
	mul.wide.u32 	%rd135, %r1, 16;
	add.s64 	%rd136, %rd1, %rd135;
	ld.global.u64 	%rd137, [%rd136];
	ld.global.u64 	%rd138, [%rd136+8];
	ld.global.u64 	%rd139, [%rd136+16];
	ld.global.u64 	%rd140, [%rd136+24];
	cvt.u32.u64 	%r1101, %rd137;
	cvt.u32.u64 	%r1102, %rd139;
	sub.s32 	%r545, %r1102, %r1101;
	sub.s64 	%rd141, %rd140, %rd138;
	cvt.u32.u64 	%r546, %rd141;
	mov.u32 	%r547, %tid.x;
	add.s32 	%r548, %r546, %r545;
	setp.ge.s32 	%p240, %r547, %r548;
	cvt.u64.u32 	%rd143, %r547;
	add.s64 	%rd68, %rd137, %rd143;
	shl.b64 	%rd144, %rd68, 2;
	add.s64 	%rd69, %rd3, %rd144;
	sub.s32 	%r1103, %r547, %r545;
	cvt.s64.s32 	%rd145, %r1103;
	add.s64 	%rd70, %rd138, %rd145;
	shl.b64 	%rd146, %rd70, 2;
	add.s64 	%rd71, %rd4, %rd146;
	@%p240 bra 	$L__BB5_421;
	setp.ge.s32 	%p241, %r547, %r545;
	@%p241 bra 	$L__BB5_420;
	ld.global.u32 	%r2875, [%rd69];
	bra.uni 	$L__BB5_421;
$L__BB5_420:
	ld.global.u32 	%r2875, [%rd71];
$L__BB5_421:
	add.s32 	%r552, %r547, 512;
	setp.ge.s32 	%p242, %r552, %r548;
	@%p242 bra 	$L__BB5_425;
	setp.lt.s32 	%p243, %r552, %r545;
	@%p243 bra 	$L__BB5_424;
	ld.global.u32 	%r2876, [%rd71+2048];
	bra.uni 	$L__BB5_425;
$L__BB5_424:
	ld.global.u32 	%r2876, [%rd69+2048];
$L__BB5_425:
	or.b32  	%r556, %r547, 1024;
	setp.ge.s32 	%p244, %r556, %r548;
	@%p244 bra 	$L__BB5_429;
	setp.lt.s32 	%p245, %r556, %r545;
	@%p245 bra 	$L__BB5_428;
	ld.global.u32 	%r2877, [%rd71+4096];
	bra.uni 	$L__BB5_429;
$L__BB5_428:
	ld.global.u32 	%r2877, [%rd69+4096];
$L__BB5_429:
	add.s32 	%r560, %r547, 1536;
	setp.ge.s32 	%p246, %r560, %r548;
	@%p246 bra 	$L__BB5_433;
	setp.lt.s32 	%p247, %r560, %r545;
	@%p247 bra 	$L__BB5_432;
	ld.global.u32 	%r2878, [%rd71+6144];
	bra.uni 	$L__BB5_433;
$L__BB5_432:
	ld.global.u32 	%r2878, [%rd69+6144];
$L__BB5_433:
	or.b32  	%r564, %r547, 2048;
	setp.ge.s32 	%p248, %r564, %r548;
	@%p248 bra 	$L__BB5_437;
	setp.lt.s32 	%p249, %r564, %r545;
	@%p249 bra 	$L__BB5_436;
	ld.global.u32 	%r2879, [%rd71+8192];
	bra.uni 	$L__BB5_437;
$L__BB5_436:
	ld.global.u32 	%r2879, [%rd69+8192];
$L__BB5_437:
	add.s32 	%r568, %r547, 2560;
	setp.ge.s32 	%p250, %r568, %r548;
	@%p250 bra 	$L__BB5_441;
	setp.lt.s32 	%p251, %r568, %r545;
	@%p251 bra 	$L__BB5_440;
	ld.global.u32 	%r2880, [%rd71+10240];
	bra.uni 	$L__BB5_441;
$L__BB5_440:
	ld.global.u32 	%r2880, [%rd69+10240];
$L__BB5_441:
	or.b32  	%r572, %r547, 3072;
	setp.ge.s32 	%p252, %r572, %r548;
	@%p252 bra 	$L__BB5_445;
	setp.lt.s32 	%p253, %r572, %r545;
	@%p253 bra 	$L__BB5_444;
	ld.global.u32 	%r2881, [%rd71+12288];
	bra.uni 	$L__BB5_445;
$L__BB5_444:
	ld.global.u32 	%r2881, [%rd69+12288];
$L__BB5_445:
	add.s32 	%r576, %r547, 3584;
	setp.ge.s32 	%p254, %r576, %r548;
	@%p254 bra 	$L__BB5_449;
	setp.lt.s32 	%p255, %r576, %r545;
	@%p255 bra 	$L__BB5_448;
	ld.global.u32 	%r2882, [%rd71+14336];
	bra.uni 	$L__BB5_449;
$L__BB5_448:
	ld.global.u32 	%r2882, [%rd69+14336];
$L__BB5_449:
	or.b32  	%r580, %r547, 4096;
	setp.ge.s32 	%p256, %r580, %r548;
	@%p256 bra 	$L__BB5_453;
	setp.lt.s32 	%p257, %r580, %r545;
	@%p257 bra 	$L__BB5_452;
	ld.global.u32 	%r2883, [%rd71+16384];
	bra.uni 	$L__BB5_453;
$L__BB5_452:
	ld.global.u32 	%r2883, [%rd69+16384];
$L__BB5_453:
	add.s32 	%r584, %r547, 4608;
	setp.ge.s32 	%p258, %r584, %r548;
	@%p258 bra 	$L__BB5_457;
	setp.lt.s32 	%p259, %r584, %r545;
	@%p259 bra 	$L__BB5_456;
	ld.global.u32 	%r2884, [%rd71+18432];
	bra.uni 	$L__BB5_457;
$L__BB5_456:
	ld.global.u32 	%r2884, [%rd69+18432];
$L__BB5_457:
	or.b32  	%r588, %r547, 5120;
	setp.ge.s32 	%p260, %r588, %r548;
	@%p260 bra 	$L__BB5_461;
	setp.lt.s32 	%p261, %r588, %r545;
	@%p261 bra 	$L__BB5_460;
	ld.global.u32 	%r2885, [%rd71+20480];
	bra.uni 	$L__BB5_461;
$L__BB5_460:
	ld.global.u32 	%r2885, [%rd69+20480];
$L__BB5_461:
	add.s32 	%r592, %r547, 5632;
	setp.ge.s32 	%p262, %r592, %r548;
	@%p262 bra 	$L__BB5_465;
	setp.lt.s32 	%p263, %r592, %r545;
	@%p263 bra 	$L__BB5_464;
	ld.global.u32 	%r2886, [%rd71+22528];
	bra.uni 	$L__BB5_465;
$L__BB5_464:
	ld.global.u32 	%r2886, [%rd69+22528];
$L__BB5_465:
	or.b32  	%r596, %r547, 6144;
	setp.ge.s32 	%p264, %r596, %r548;
	@%p264 bra 	$L__BB5_469;
	setp.lt.s32 	%p265, %r596, %r545;
	@%p265 bra 	$L__BB5_468;
	ld.global.u32 	%r2887, [%rd71+24576];
	bra.uni 	$L__BB5_469;
$L__BB5_468:
	ld.global.u32 	%r2887, [%rd69+24576];
$L__BB5_469:
	add.s32 	%r600, %r547, 6656;
	setp.ge.s32 	%p266, %r600, %r548;
	@%p266 bra 	$L__BB5_473;
	setp.lt.s32 	%p267, %r600, %r545;
	@%p267 bra 	$L__BB5_472;
	ld.global.u32 	%r2888, [%rd71+26624];
	bra.uni 	$L__BB5_473;
$L__BB5_472:
	ld.global.u32 	%r2888, [%rd69+26624];
$L__BB5_473:
	or.b32  	%r604, %r547, 7168;
	setp.ge.s32 	%p268, %r604, %r548;
	@%p268 bra 	$L__BB5_477;
	setp.lt.s32 	%p269, %r604, %r545;
	@%p269 bra 	$L__BB5_476;
	ld.global.u32 	%r2889, [%rd71+28672];
	bra.uni 	$L__BB5_477;
$L__BB5_476:
	ld.global.u32 	%r2889, [%rd69+28672];
$L__BB5_477:
	add.s32 	%r608, %r547, 7680;
	setp.ge.s32 	%p270, %r608, %r548;
	@%p270 bra 	$L__BB5_481;
	setp.lt.s32 	%p271, %r608, %r545;
	@%p271 bra 	$L__BB5_480;
	ld.global.u32 	%r2890, [%rd71+30720];
	bra.uni 	$L__BB5_481;
$L__BB5_480:
	ld.global.u32 	%r2890, [%rd69+30720];
$L__BB5_481:
	or.b32  	%r612, %r547, 8192;
	setp.ge.s32 	%p272, %r612, %r548;
	@%p272 bra 	$L__BB5_485;
	setp.lt.s32 	%p273, %r612, %r545;
	@%p273 bra 	$L__BB5_484;
	ld.global.u32 	%r2891, [%rd71+32768];
	bra.uni 	$L__BB5_485;
$L__BB5_484:
	ld.global.u32 	%r2891, [%rd69+32768];
$L__BB5_485:
	add.s32 	%r616, %r547, 8704;
	setp.ge.s32 	%p274, %r616, %r548;
	@%p274 bra 	$L__BB5_489;
	setp.lt.s32 	%p275, %r616, %r545;
	@%p275 bra 	$L__BB5_488;
	ld.global.u32 	%r2892, [%rd71+34816];
	bra.uni 	$L__BB5_489;
$L__BB5_488:
	ld.global.u32 	%r2892, [%rd69+34816];
$L__BB5_489:
	or.b32  	%r620, %r547, 9216;
	setp.ge.s32 	%p276, %r620, %r548;
	@%p276 bra 	$L__BB5_493;
	setp.lt.s32 	%p277, %r620, %r545;
	@%p277 bra 	$L__BB5_492;
	ld.global.u32 	%r2893, [%rd71+36864];
	bra.uni 	$L__BB5_493;
$L__BB5_492:
	ld.global.u32 	%r2893, [%rd69+36864];
$L__BB5_493:
	mov.u32 	%r1122, _ZN6thrust24THRUST_300001_SM_1000_NS8cuda_cub4core6detail5shmemE;
	add.s32 	%r1123, %r1122, 2048;
	shl.b32 	%r1125, %r547, 2;
	add.s32 	%r624, %r1123, %r1125;
	st.shared.u32 	[%r624], %r2875;
	st.shared.u32 	[%r624+2048], %r2876;
	st.shared.u32 	[%r624+4096], %r2877;
	st.shared.u32 	[%r624+6144], %r2878;
	st.shared.u32 	[%r624+8192], %r2879;
	st.shared.u32 	[%r624+10240], %r2880;
	st.shared.u32 	[%r624+12288], %r2881;
	st.shared.u32 	[%r624+14336], %r2882;
	st.shared.u32 	[%r624+16384], %r2883;
	st.shared.u32 	[%r624+18432], %r2884;
	st.shared.u32 	[%r624+20480], %r2885;
	st.shared.u32 	[%r624+22528], %r2886;
	st.shared.u32 	[%r624+24576], %r2887;
	st.shared.u32 	[%r624+26624], %r2888;
	st.shared.u32 	[%r624+28672], %r2889;
	st.shared.u32 	[%r624+30720], %r2890;
	st.shared.u32 	[%r624+32768], %r2891;
	st.shared.u32 	[%r624+34816], %r2892;
	st.shared.u32 	[%r624+36864], %r2893;
	bar.sync 	0;
	mul.lo.s32 	%r1126, %r547, 19;
	min.s32 	%r625, %r548, %r1126;
	shl.b32 	%r1127, %r545, 2;
	add.s32 	%r626, %r1123, %r1127;
	sub.s32 	%r1128, %r625, %r546;
	max.s32 	%r2896, %r1128, 0;
	min.s32 	%r2895, %r625, %r545;
	setp.ge.s32 	%p278, %r2896, %r2895;
	@%p278 bra 	$L__BB5_495;
$L__BB5_494:
	add.s32 	%r1129, %r2896, %r2895;
	shr.s32 	%r1130, %r1129, 1;
	shl.b32 	%r1131, %r1130, 2;
	add.s32 	%r1133, %r1122, %r1131;
	ld.shared.u32 	%r1134, [%r1133+2048];
	not.b32 	%r1135, %r1130;
	add.s32 	%r1136, %r625, %r1135;
	shl.b32 	%r1137, %r1136, 2;
	add.s32 	%r1138, %r626, %r1137;
	ld.shared.u32 	%r1139, [%r1138];
	setp.lt.s32 	%p279, %r1139, %r1134;
	add.s32 	%r1140, %r1130, 1;
	selp.b32 	%r2896, %r2896, %r1140, %p279;
	selp.b32 	%r2895, %r1130, %r2895, %p279;
	setp.lt.s32 	%p280, %r2896, %r2895;
	@%p280 bra 	$L__BB5_494;
$L__BB5_495:
	sub.s32 	%r634, %r625, %r2896;
	setp.ge.s32 	%p281, %r634, %r546;
	mov.b32 	%r2923, 0;
	@%p281 bra 	$L__BB5_520;
	shl.b32 	%r1144, %r634, 2;
	add.s32 	%r635, %r626, %r1144;
	ld.shared.u32 	%r636, [%r635];
	setp.lt.s32 	%p282, %r2896, 1;
	mov.b32 	%r2900, 0;
	mov.u32 	%r2899, %r2896;
	@%p282 bra 	$L__BB5_498;
	mul.lo.s32 	%r1145, %r2896, 511;
	shr.s32 	%r1146, %r1145, 9;
	shl.b32 	%r1147, %r1146, 2;
	add.s32 	%r1149, %r1122, %r1147;
	ld.shared.u32 	%r1150, [%r1149+2048];
	setp.lt.s32 	%p283, %r1150, %r636;
	add.s32 	%r1151, %r1146, 1;
	selp.b32 	%r2899, %r2896, %r1146, %p283;
	selp.b32 	%r2900, %r1151, 0, %p283;
$L__BB5_498:
	setp.ge.s32 	%p284, %r2900, %r2899;
	@%p284 bra 	$L__BB5_500;
	mad.lo.s32 	%r1152, %r2899, 127, %r2900;
	shr.s32 	%r1153, %r1152, 7;
	shl.b32 	%r1154, %r1153, 2;
	add.s32 	%r1156, %r1122, %r1154;
	ld.shared.u32 	%r1157, [%r1156+2048];
	setp.lt.s32 	%p285, %r1157, %r636;
	add.s32 	%r1158, %r1153, 1;
	selp.b32 	%r2899, %r2899, %r1153, %p285;
	selp.b32 	%r2900, %r1158, %r2900, %p285;
$L__BB5_500:
	setp.ge.s32 	%p286, %r2900, %r2899;
	@%p286 bra 	$L__BB5_502;
	mad.lo.s32 	%r1159, %r2899, 31, %r2900;
	shr.s32 	%r1160, %r1159, 5;
	shl.b32 	%r1161, %r1160, 2;
	add.s32 	%r1163, %r1122, %r1161;
	ld.shared.u32 	%r1164, [%r1163+2048];
	setp.lt.s32 	%p287, %r1164, %r636;
	add.s32 	%r1165, %r1160, 1;
	selp.b32 	%r2899, %r2899, %r1160, %p287;
	selp.b32 	%r2900, %r1165, %r2900, %p287;
$L__BB5_502:
	setp.ge.s32 	%p288, %r2900, %r2899;
	@%p288 bra 	$L__BB5_504;
	mad.lo.s32 	%r1166, %r2899, 15, %r2900;
	shr.s32 	%r1167, %r1166, 4;
	shl.b32 	%r1168, %r1167, 2;
	add.s32 	%r1170, %r1122, %r1168;
	ld.shared.u32 	%r1171, [%r1170+2048];
	setp.lt.s32 	%p289, %r1171, %r636;
	add.s32 	%r1172, %r1167, 1;
	selp.b32 	%r2899, %r2899, %r1167, %p289;
	selp.b32 	%r2900, %r1172, %r2900, %p289;
$L__BB5_504:
	setp.ge.s32 	%p290, %r2900, %r2899;
	@%p290 bra 	$L__BB5_506;
$L__BB5_505:
	add.s32 	%r1174, %r2900, %r2899;
	shr.s32 	%r1175, %r1174, 1;
	shl.b32 	%r1176, %r1175, 2;
	add.s32 	%r1178, %r1122, %r1176;
	ld.shared.u32 	%r1179, [%r1178+2048];
	setp.lt.s32 	%p291, %r1179, %r636;
	add.s32 	%r1180, %r1175, 1;
	selp.b32 	%r2899, %r2899, %r1175, %p291;
	selp.b32 	%r2900, %r1180, %r2900, %p291;
	setp.lt.s32 	%p292, %r2900, %r2899;
	@%p292 bra 	$L__BB5_505;
$L__BB5_506:
	setp.lt.s32 	%p293, %r634, 1;
	mov.b32 	%r2911, 0;
	mov.u32 	%r2910, %r634;
	@%p293 bra 	$L__BB5_508;
	mul.lo.s32 	%r1183, %r634, 511;
	shr.s32 	%r1184, %r1183, 9;
	shl.b32 	%r1185, %r1184, 2;
	add.s32 	%r1186, %r626, %r1185;
	ld.shared.u32 	%r1187, [%r1186];
	setp.lt.s32 	%p294, %r1187, %r636;
	add.s32 	%r1188, %r1184, 1;
	selp.b32 	%r2910, %r634, %r1184, %p294;
	selp.b32 	%r2911, %r1188, 0, %p294;
$L__BB5_508:
	setp.ge.s32 	%p295, %r2911, %r2910;
	@%p295 bra 	$L__BB5_510;
	mad.lo.s32 	%r1190, %r2910, 127, %r2911;
	shr.s32 	%r1191, %r1190, 7;
	shl.b32 	%r1192, %r1191, 2;
	add.s32 	%r1193, %r626, %r1192;
	ld.shared.u32 	%r1194, [%r1193];
	setp.lt.s32 	%p296, %r1194, %r636;
	add.s32 	%r1195, %r1191, 1;
	selp.b32 	%r2910, %r2910, %r1191, %p296;
	selp.b32 	%r2911, %r1195, %r2911, %p296;
$L__BB5_510:
	setp.ge.s32 	%p297, %r2911, %r2910;
	@%p297 bra 	$L__BB5_512;
	mad.lo.s32 	%r1196, %r2910, 31, %r2911;
	shr.s32 	%r1197, %r1196, 5;
	shl.b32 	%r1198, %r1197, 2;
	add.s32 	%r1199, %r626, %r1198;
	ld.shared.u32 	%r1200, [%r1199];
	setp.lt.s32 	%p298, %r1200, %r636;
	add.s32 	%r1201, %r1197, 1;
	selp.b32 	%r2910, %r2910, %r1197, %p298;
	selp.b32 	%r2911, %r1201, %r2911, %p298;
$L__BB5_512:
	setp.ge.s32 	%p299, %r2911, %r2910;
	@%p299 bra 	$L__BB5_514;
	mad.lo.s32 	%r1202, %r2910, 15, %r2911;
	shr.s32 	%r1203, %r1202, 4;
	shl.b32 	%r1204, %r1203, 2;
	add.s32 	%r1205, %r626, %r1204;
	ld.shared.u32 	%r1206, [%r1205];
	setp.lt.s32 	%p300, %r1206, %r636;
	add.s32 	%r1207, %r1203, 1;
	selp.b32 	%r2910, %r2910, %r1203, %p300;
	selp.b32 	%r2911, %r1207, %r2911, %p300;
$L__BB5_514:
	setp.ge.s32 	%p301, %r2911, %r2910;
	@%p301 bra 	$L__BB5_516;
$L__BB5_515:
	add.s32 	%r1209, %r2911, %r2910;
	shr.s32 	%r1210, %r1209, 1;
	shl.b32 	%r1211, %r1210, 2;
	add.s32 	%r1212, %r626, %r1211;
	ld.shared.u32 	%r1213, [%r1212];
	setp.lt.s32 	%p302, %r1213, %r636;
	add.s32 	%r1214, %r1210, 1;
	selp.b32 	%r2910, %r2910, %r1210, %p302;
	selp.b32 	%r2911, %r1214, %r2911, %p302;
	setp.lt.s32 	%p303, %r2911, %r2910;
	@%p303 bra 	$L__BB5_515;
$L__BB5_516:
	sub.s32 	%r1217, %r2896, %r2900;
	sub.s32 	%r681, %r634, %r2911;
	add.s32 	%r682, %r681, %r1217;
	shr.s32 	%r1218, %r682, 1;
	max.s32 	%r683, %r1218, %r681;
	add.s32 	%r1220, %r2911, %r683;
	add.s32 	%r1221, %r1220, 1;
	min.s32 	%r1222, %r1221, %r546;
	sub.s32 	%r2920, %r1222, %r634;
	setp.lt.s32 	%p304, %r2920, 1;
	mov.b32 	%r2921, 0;
	@%p304 bra 	$L__BB5_519;
	mov.b32 	%r2921, 0;
$L__BB5_518:
	add.s32 	%r1224, %r2921, %r2920;
	shr.s32 	%r1225, %r1224, 1;
	shl.b32 	%r1226, %r1225, 2;
	add.s32 	%r1227, %r635, %r1226;
	ld.shared.u32 	%r1228, [%r1227];
	setp.lt.s32 	%p305, %r636, %r1228;
	add.s32 	%r1229, %r1225, 1;
	selp.b32 	%r2920, %r1225, %r2920, %p305;
	selp.b32 	%r2921, %r2921, %r1229, %p305;
	setp.lt.s32 	%p306, %r2921, %r2920;
	@%p306 bra 	$L__BB5_518;
$L__BB5_519:
	add.s32 	%r1230, %r681, %r2921;
	min.s32 	%r1231, %r1230, %r683;
	sub.s32 	%r1232, %r682, %r1231;
	add.s32 	%r1233, %r1231, 1;
	setp.eq.s32 	%p307, %r1232, %r1233;
	setp.lt.s32 	%p308, %r683, %r1230;
	and.pred  	%p309, %p307, %p308;
	add.s32 	%r2896, %r1232, %r2900;
	selp.u32 	%r2923, 1, 0, %p309;
$L__BB5_520:
	sub.s32 	%r1234, %r625, %r2896;
	add.s32 	%r1235, %r1234, %r2923;
	setp.eq.s32 	%p310, %r547, 0;
	shl.b32 	%r1236, %r545, 16;
	or.b32  	%r1237, %r1236, %r546;
	shl.b32 	%r1238, %r2896, 16;
	or.b32  	%r1239, %r1235, %r1238;
	selp.b32 	%r1240, %r1237, %r1239, %p310;
	add.s32 	%r1241, %r547, -1;
	selp.b32 	%r1242, 511, %r1241, %p310;
	shl.b32 	%r1243, %r1242, 2;
	add.s32 	%r1245, %r1122, %r1243;
	st.shared.u32 	[%r1245], %r1240;
	bar.sync 	0;
	ld.shared.u32 	%r1246, [%r624+-2048];
	shr.s32 	%r694, %r1246, 16;
	and.b32  	%r1247, %r1246, 65535;
	add.s32 	%r695, %r1235, %r545;
	add.s32 	%r696, %r1247, %r545;
	add.s32 	%r697, %r696, %r694;
	shl.b32 	%r1248, %r695, 2;
	add.s32 	%r698, %r1123, %r1248;
	ld.shared.u32 	%r699, [%r698];
	shl.b32 	%r1250, %r2896, 2;
	add.s32 	%r700, %r1123, %r1250;
	ld.shared.u32 	%r701, [%r700];
	setp.ge.s32 	%p938, %r2896, %r694;
	setp.lt.s32 	%p311, %r2896, %r694;
	setp.ge.s32 	%p312, %r695, %r696;
	and.pred  	%p939, %p312, %p311;
	or.pred  	%p313, %p938, %p312;
	@%p313 bra 	$L__BB5_522;
	setp.lt.s32 	%p939, %r701, %r699;
	setp.lt.s32 	%p938, %r699, %r701;
$L__BB5_522:
	add.s32 	%r1251, %r695, %r2896;
	setp.lt.s32 	%p314, %r1251, %r697;
	xor.pred  	%p315, %p938, %p939;
	and.pred  	%p126, %p314, %p315;
	mov.u32 	%r2924, %r701;
	mov.u32 	%r2925, %r2896;
	@%p938 bra 	$L__BB5_524;
	add.s32 	%r2925, %r2896, 1;
	ld.shared.u32 	%r2924, [%r700+4];
$L__BB5_524:
	mov.u32 	%r2926, %r699;
	mov.u32 	%r2927, %r695;
	@%p939 bra 	$L__BB5_526;
	add.s32 	%r2927, %r695, 1;
	ld.shared.u32 	%r2926, [%r698+4];
$L__BB5_526:
	setp.ge.s32 	%p940, %r2925, %r694;
	setp.lt.s32 	%p316, %r2925, %r694;
	setp.ge.s32 	%p317, %r2927, %r696;
	and.pred  	%p941, %p317, %p316;
	or.pred  	%p318, %p940, %p317;
	@%p318 bra 	$L__BB5_528;
	setp.lt.s32 	%p941, %r2924, %r2926;
	setp.lt.s32 	%p940, %r2926, %r2924;
$L__BB5_528:
	add.s32 	%r1252, %r2927, %r2925;
	setp.lt.s32 	%p319, %r1252, %r697;
	xor.pred  	%p320, %p940, %p941;
	and.pred  	%p133, %p319, %p320;
	mov.u32 	%r2928, %r2924;
	mov.u32 	%r2929, %r2925;
	@%p940 bra 	$L__BB5_530;
	add.s32 	%r2929, %r2925, 1;
	shl.b32 	%r1253, %r2925, 2;
	add.s32 	%r1255, %r1122, %r1253;
	ld.shared.u32 	%r2928, [%r1255+2052];
$L__BB5_530:
	mov.u32 	%r2930, %r2926;
	mov.u32 	%r2931, %r2927;
	@%p941 bra 	$L__BB5_532;
	add.s32 	%r2931, %r2927, 1;
	shl.b32 	%r1256, %r2927, 2;
	add.s32 	%r1258, %r1122, %r1256;
	ld.shared.u32 	%r2930, [%r1258+2052];
$L__BB5_532:
	setp.ge.s32 	%p942, %r2929, %r694;
	setp.lt.s32 	%p321, %r2929, %r694;
	setp.ge.s32 	%p322, %r2931, %r696;
	and.pred  	%p943, %p322, %p321;
	or.pred  	%p323, %p942, %p322;
	@%p323 bra 	$L__BB5_534;
	setp.lt.s32 	%p943, %r2928, %r2930;
	setp.lt.s32 	%p942, %r2930, %r2928;
$L__BB5_534:
	add.s32 	%r1259, %r2931, %r2929;
	setp.lt.s32 	%p324, %r1259, %r697;
	xor.pred  	%p325, %p942, %p943;
	and.pred  	%p140, %p324, %p325;
	mov.u32 	%r2932, %r2928;
	mov.u32 	%r2933, %r2929;
	@%p942 bra 	$L__BB5_536;
	add.s32 	%r2933, %r2929, 1;
	shl.b32 	%r1260, %r2929, 2;
	mov.u32 	%r1261, _ZN6thrust24THRUST_300001_SM_1000_NS8cuda_cub4core6detail5shmemE;
	add.s32 	%r1262, %r1261, %r1260;
	ld.shared.u32 	%r2932, [%r1262+2052];
$L__BB5_536:
	mov.u32 	%r2934, %r2930;
	mov.u32 	%r2935, %r2931;
	@%p943 bra 	$L__BB5_538;
	add.s32 	%r2935, %r2931, 1;
	shl.b32 	%r1263, %r2931, 2;
	mov.u32 	%r1264, _ZN6thrust24THRUST_300001_SM_1000_NS8cuda_cub4core6detail5shmemE;
	add.s32 	%r1265, %r1264, %r1263;
	ld.shared.u32 	%r2934, [%r1265+2052];
$L__BB5_538:
	setp.ge.s32 	%p944, %r2933, %r694;
	setp.lt.s32 	%p326, %r2933, %r694;
	setp.ge.s32 	%p327, %r2935, %r696;
	and.pred  	%p945, %p327, %p326;
	or.pred  	%p328, %p944, %p327;
	@%p328 bra 	$L__BB5_540;
	setp.lt.s32 	%p945, %r2932, %r2934;
	setp.lt.s32 	%p944, %r2934, %r2932;
$L__BB5_540:
	add.s32 	%r1266, %r2935, %r2933;
	setp.lt.s32 	%p329, %r1266, %r697;
	xor.pred  	%p330, %p944, %p945;
	and.pred  	%p147, %p329, %p330;
	mov.u32 	%r2936, %r2932;
	mov.u32 	%r2937, %r2933;
	@%p944 bra 	$L__BB5_542;
	add.s32 	%r2937, %r2933, 1;
	shl.b32 	%r1267, %r2933, 2;
	mov.u32 	%r1268, _ZN6thrust24THRUST_300001_SM_1000_NS8cuda_cub4core6detail5shmemE;
	add.s32 	%r1269, %r1268, %r1267;
	ld.shared.u32 	%r2936, [%r1269+2052];
$L__BB5_542:
	mov.u32 	%r2938, %r2934;
	mov.u32 	%r2939, %r2935;
	@%p945 bra 	$L__BB5_544;
	add.s32 	%r2939, %r2935, 1;
	shl.b32 	%r1270, %r2935, 2;
	mov.u32 	%r1271, _ZN6thrust24THRUST_300001_SM_1000_NS8cuda_cub4core6detail5shmemE;
	add.s32 	%r1272, %r1271, %r1270;
	ld.shared.u32 	%r2938, [%r1272+2052];
$L__BB5_544:
	setp.ge.s32 	%p946, %r2937, %r694;
	setp.lt.s32 	%p331, %r2937, %r694;
	setp.ge.s32 	%p332, %r2939, %r696;
	and.pred  	%p947, %p332, %p331;
	or.pred  	%p333, %p946, %p332;
	@%p333 bra 	$L__BB5_546;
	setp.lt.s32 	%p947, %r2936, %r2938;
	setp.lt.s32 	%p946, %r2938, %r2936;
$L__BB5_546:
	add.s32 	%r1273, %r2939, %r2937;
	setp.lt.s32 	%p334, %r1273, %r697;
	xor.pred  	%p335, %p946, %p947;
	and.pred  	%p154, %p334, %p335;
	mov.u32 	%r2944, %r2936;
	mov.u32 	%r2945, %r2937;
	@%p946 bra 	$L__BB5_548;
	add.s32 	%r2945, %r2937, 1;
	shl.b32 	%r1274, %r2937, 2;
	mov.u32 	%r1275, _ZN6thrust24THRUST_300001_SM_1000_NS8cuda_cub4core6detail5shmemE;
	add.s32 	%r1276, %r1275, %r1274;
	ld.shared.u32 	%r2944, [%r1276+2052];
$L__BB5_548:
	mov.u32 	%r2946, %r2938;
	mov.u32 	%r2947, %r2939;
	@%p947 bra 	$L__BB5_550;
	add.s32 	%r2947, %r2939, 1;
	shl.b32 	%r1277, %r2939, 2;
	mov.u32 	%r1278, _ZN6thrust24THRUST_300001_SM_1000_NS8cuda_cub4core6detail5shmemE;
	add.s32 	%r1279, %r1278, %r1277;
	ld.shared.u32 	%r2946, [%r1279+2052];
$L__BB5_550:
	setp.ge.s32 	%p948, %r2945, %r694;
	setp.lt.s32 	%p336, %r2945, %r694;
	setp.ge.s32 	%p337, %r2947, %r696;
	and.pred  	%p949, %p337, %p336;
	or.pred  	%p338, %p948, %p337;
	@%p338 bra 	$L__BB5_552;
	setp.lt.s32 	%p949, %r2944, %r2946;
	setp.lt.s32 	%p948, %r2946, %r2944;
$L__BB5_552:
	selp.b32 	%r742, %r2944, %r2946, %p949;
	selp.b32 	%r743, %r2945, %r2947, %p949;
	add.s32 	%r1280, %r2947, %r2945;
	setp.lt.s32 	%p339, %r1280, %r697;
	xor.pred  	%p340, %p948, %p949;
	selp.b32 	%r1281, 32, 0, %p340;
	selp.b32 	%r744, %r1281, 0, %p339;
	@%p948 bra 	$L__BB5_554;
	add.s32 	%r745, %r2945, 1;
	shl.b32 	%r1282, %r2945, 2;
	mov.u32 	%r1283, _ZN6thrust24THRUST_300001_SM_1000_NS8cuda_cub4core6detail5shmemE;
	add.s32 	%r1284, %r1283, %r1282;
	ld.shared.u32 	%r2944, [%r1284+2052];
	mov.u32 	%r2945, %r745;
$L__BB5_554:
	@%p949 bra 	$L__BB5_556;
	add.s32 	%r749, %r2947, 1;
	shl.b32 	%r1285, %r2947, 2;
	mov.u32 	%r1286, _ZN6thrust24THRUST_300001_SM_1000_NS8cuda_cub4core6detail5shmemE;
	add.s32 	%r1287, %r1286, %r1285;
	ld.shared.u32 	%r2946, [%r1287+2052];
	mov.u32 	%r2947, %r749;
$L__BB5_556:
	setp.ge.s32 	%p950, %r2945, %r694;
	setp.lt.s32 	%p341, %r2945, %r694;
	setp.ge.s32 	%p342, %r2947, %r696;
	and.pred  	%p951, %p342, %p341;
	or.pred  	%p343, %p950, %p342;
	@%p343 bra 	$L__BB5_558;
	setp.lt.s32 	%p951, %r2944, %r2946;
	setp.lt.s32 	%p950, %r2946, %r2944;
$L__BB5_558:
	add.s32 	%r1288, %r2947, %r2945;
	setp.lt.s32 	%p344, %r1288, %r697;
	xor.pred  	%p345, %p950, %p951;
	selp.b32 	%r1289, 64, 0, %p345;
	selp.b32 	%r1290, %r1289, 0, %p344;
	or.b32  	%r1291, %r744, %r1290;
	selp.b32 	%r1292, 8, 0, %p147;
	selp.b32 	%r1293, 4, 0, %p140;
	selp.u32 	%r1294, 1, 0, %p126;
	selp.b32 	%r1295, 2, 0, %p133;
	or.b32  	%r1296, %r1295, %r1294;
	or.b32  	%r1297, %r1296, %r1293;
	or.b32  	%r1298, %r1297, %r1292;
	selp.b32 	%r1299, 16, 0, %p154;
	or.b32  	%r1300, %r1298, %r1299;
	or.b32  	%r753, %r1291, %r1300;
	mov.u32 	%r2952, %r2944;
	mov.u32 	%r2953, %r2945;
	@%p950 bra 	$L__BB5_560;
	add.s32 	%r2953, %r2945, 1;
	shl.b32 	%r1301, %r2945, 2;
	mov.u32 	%r1302, _ZN6thrust24THRUST_300001_SM_1000_NS8cuda_cub4core6detail5shmemE;
	add.s32 	%r1303, %r1302, %r1301;
	ld.shared.u32 	%r2952, [%r1303+2052];
$L__BB5_560:
	mov.u32 	%r2954, %r2946;
	mov.u32 	%r2955, %r2947;
	@%p951 bra 	$L__BB5_562;
	add.s32 	%r2955, %r2947, 1;
	shl.b32 	%r1304, %r2947, 2;
	mov.u32 	%r1305, _ZN6thrust24THRUST_300001_SM_1000_NS8cuda_cub4core6detail5shmemE;
	add.s32 	%r1306, %r1305, %r1304;
	ld.shared.u32 	%r2954, [%r1306+2052];
$L__BB5_562:
	setp.ge.s32 	%p952, %r2953, %r694;
	setp.lt.s32 	%p346, %r2953, %r694;
	setp.ge.s32 	%p347, %r2955, %r696;
	and.pred  	%p953, %p347, %p346;
	or.pred  	%p348, %p952, %p347;
	@%p348 bra 	$L__BB5_564;
	setp.lt.s32 	%p953, %r2952, %r2954;
	setp.lt.s32 	%p952, %r2954, %r2952;
$L__BB5_564:
	selp.b32 	%r762, %r2952, %r2954, %p953;
	selp.b32 	%r763, %r2953, %r2955, %p953;
	add.s32 	%r1307, %r2955, %r2953;
	setp.lt.s32 	%p349, %r1307, %r697;
	xor.pred  	%p350, %p952, %p953;
	selp.b32 	%r1308, 128, 0, %p350;
	selp.b32 	%r764, %r1308, 0, %p349;
	@%p952 bra 	$L__BB5_566;
	add.s32 	%r765, %r2953, 1;
	shl.b32 	%r1309, %r2953, 2;
	mov.u32 	%r1310, _ZN6thrust24THRUST_300001_SM_1000_NS8cuda_cub4core6detail5shmemE;
	add.s32 	%r1311, %r1310, %r1309;
	ld.shared.u32 	%r2952, [%r1311+2052];
	mov.u32 	%r2953, %r765;
$L__BB5_566:
	@%p953 bra 	$L__BB5_568;
	add.s32 	%r769, %r2955, 1;
	shl.b32 	%r1312, %r2955, 2;
	mov.u32 	%r1313, _ZN6thrust24THRUST_300001_SM_1000_NS8cuda_cub4core6detail5shmemE;
	add.s32 	%r1314, %r1313, %r1312;
	ld.shared.u32 	%r2954, [%r1314+2052];
	mov.u32 	%r2955, %r769;
$L__BB5_568:
	setp.ge.s32 	%p954, %r2953, %r694;
	setp.lt.s32 	%p351, %r2953, %r694;
	setp.ge.s32 	%p352, %r2955, %r696;
	and.pred  	%p955, %p352, %p351;
	or.pred  	%p353, %p954, %p352;
	@%p353 bra 	$L__BB5_570;
	setp.lt.s32 	%p955, %r2952, %r2954;
	setp.lt.s32 	%p954, %r2954, %r2952;
$L__BB5_570:
	add.s32 	%r1315, %r2955, %r2953;
	setp.lt.s32 	%p354, %r1315, %r697;
	xor.pred  	%p355, %p954, %p955;
	selp.b32 	%r1316, 256, 0, %p355;
	selp.b32 	%r1317, %r1316, 0, %p354;
	or.b32  	%r1318, %r764, %r1317;
	or.b32  	%r773, %r1318, %r753;
	mov.u32 	%r2960, %r2952;
	mov.u32 	%r2961, %r2953;
	@%p954 bra 	$L__BB5_572;
	add.s32 	%r2961, %r2953, 1;
	shl.b32 	%r1319, %r2953, 2;
	mov.u32 	%r1320, _ZN6thrust24THRUST_300001_SM_1000_NS8cuda_cub4core6detail5shmemE;
	add.s32 	%r1321, %r1320, %r1319;
	ld.shared.u32 	%r2960, [%r1321+2052];
$L__BB5_572:
	mov.u32 	%r2962, %r2954;
	mov.u32 	%r2963, %r2955;
	@%p955 bra 	$L__BB5_574;
	add.s32 	%r2963, %r2955, 1;
	shl.b32 	%r1322, %r2955, 2;
	mov.u32 	%r1323, _ZN6thrust24THRUST_300001_SM_1000_NS8cuda_cub4core6detail5shmemE;
	add.s32 	%r1324, %r1323, %r1322;
	ld.shared.u32 	%r2962, [%r1324+2052];
$L__BB5_574:
	setp.ge.s32 	%p956, %r2961, %r694;
	setp.lt.s32 	%p356, %r2961, %r694;
	setp.ge.s32 	%p357, %r2963, %r696;
	and.pred  	%p957, %p357, %p356;
	or.pred  	%p358, %p956, %p357;
	@%p358 bra 	$L__BB5_576;
	setp.lt.s32 	%p957, %r2960, %r2962;
	setp.lt.s32 	%p956, %r2962, %r2960;
$L__BB5_576:
	selp.b32 	%r782, %r2960, %r2962, %p957;
	selp.b32 	%r783, %r2961, %r2963, %p957;
	add.s32 	%r1325, %r2963, %r2961;
	setp.lt.s32 	%p359, %r1325, %r697;
	xor.pred  	%p360, %p956, %p957;
	selp.b32 	%r1326, 512, 0, %p360;
	selp.b32 	%r784, %r1326, 0, %p359;
	@%p956 bra 	$L__BB5_578;
	add.s32 	%r785, %r2961, 1;
	shl.b32 	%r1327, %r2961, 2;
	mov.u32 	%r1328, _ZN6thrust24THRUST_300001_SM_1000_NS8cuda_cub4core6detail5shmemE;
	add.s32 	%r1329, %r1328, %r1327;
	ld.shared.u32 	%r2960, [%r1329+2052];
	mov.u32 	%r2961, %r785;
$L__BB5_578:
	@%p957 bra 	$L__BB5_580;
	add.s32 	%r789, %r2963, 1;
	shl.b32 	%r1330, %r2963, 2;
	mov.u32 	%r1331, _ZN6thrust24THRUST_300001_SM_1000_NS8cuda_cub4core6detail5shmemE;
	add.s32 	%r1332, %r1331, %r1330;
	ld.shared.u32 	%r2962, [%r1332+2052];
	mov.u32 	%r2963, %r789;
$L__BB5_580:
	setp.ge.s32 	%p958, %r2961, %r694;
	setp.lt.s32 	%p361, %r2961, %r694;
	setp.ge.s32 	%p362, %r2963, %r696;
	and.pred  	%p959, %p362, %p361;
	or.pred  	%p363, %p958, %p362;
	@%p363 bra 	$L__BB5_582;
	setp.lt.s32 	%p959, %r2960, %r2962;
	setp.lt.s32 	%p958, %r2962, %r2960;
$L__BB5_582:
	add.s32 	%r1333, %r2963, %r2961;
	setp.lt.s32 	%p364, %r1333, %r697;
	xor.pred  	%p365, %p958, %p959;
	selp.b32 	%r1334, 1024, 0, %p365;
	selp.b32 	%r1335, %r1334, 0, %p364;
	or.b32  	%r1336, %r784, %r1335;
	or.b32  	%r793, %r1336, %r773;
	mov.u32 	%r2968, %r2960;
	mov.u32 	%r2969, %r2961;
	@%p958 bra 	$L__BB5_584;
	add.s32 	%r2969, %r2961, 1;
	shl.b32 	%r1337, %r2961, 2;
	mov.u32 	%r1338, _ZN6thrust24THRUST_300001_SM_1000_NS8cuda_cub4core6detail5shmemE;
	add.s32 	%r1339, %r1338, %r1337;
	ld.shared.u32 	%r2968, [%r1339+2052];
$L__BB5_584:
	mov.u32 	%r2970, %r2962;
	mov.u32 	%r2971, %r2963;
	@%p959 bra 	$L__BB5_586;
	add.s32 	%r2971, %r2963, 1;
	shl.b32 	%r1340, %r2963, 2;
	mov.u32 	%r1341, _ZN6thrust24THRUST_300001_SM_1000_NS8cuda_cub4core6detail5shmemE;
	add.s32 	%r1342, %r1341, %r1340;
	ld.shared.u32 	%r2970, [%r1342+2052];
$L__BB5_586:
	setp.ge.s32 	%p960, %r2969, %r694;
	setp.lt.s32 	%p366, %r2969, %r694;
	setp.ge.s32 	%p367, %r2971, %r696;
	and.pred  	%p961, %p367, %p366;
	or.pred  	%p368, %p960, %p367;
	@%p368 bra 	$L__BB5_588;
	setp.lt.s32 	%p961, %r2968, %r2970;
	setp.lt.s32 	%p960, %r2970, %r2968;
$L__BB5_588:
	selp.b32 	%r802, %r2968, %r2970, %p961;
	selp.b32 	%r803, %r2969, %r2971, %p961;
	add.s32 	%r1343, %r2971, %r2969;
	setp.lt.s32 	%p369, %r1343, %r697;
	xor.pred  	%p370, %p960, %p961;
	selp.b32 	%r1344, 2048, 0, %p370;
	selp.b32 	%r804, %r1344, 0, %p369;
	@%p960 bra 	$L__BB5_590;
	add.s32 	%r805, %r2969, 1;
	shl.b32 	%r1345, %r2969, 2;
	mov.u32 	%r1346, _ZN6thrust24THRUST_300001_SM_1000_NS8cuda_cub4core6detail5shmemE;
	add.s32 	%r1347, %r1346, %r1345;
	ld.shared.u32 	%r2968, [%r1347+2052];
	mov.u32 	%r2969, %r805;
$L__BB5_590:
	@%p961 bra 	$L__BB5_592;
	add.s32 	%r809, %r2971, 1;
	shl.b32 	%r1348, %r2971, 2;
	mov.u32 	%r1349, _ZN6thrust24THRUST_300001_SM_1000_NS8cuda_cub4core6detail5shmemE;
	add.s32 	%r1350, %r1349, %r1348;
	ld.shared.u32 	%r2970, [%r1350+2052];
	mov.u32 	%r2971, %r809;
$L__BB5_592:
	setp.ge.s32 	%p962, %r2969, %r694;
	setp.lt.s32 	%p371, %r2969, %r694;
	setp.ge.s32 	%p372, %r2971, %r696;
	and.pred  	%p963, %p372, %p371;
	or.pred  	%p373, %p962, %p372;
	@%p373 bra 	$L__BB5_594;
	setp.lt.s32 	%p963, %r2968, %r2970;
	setp.lt.s32 	%p962, %r2970, %r2968;
$L__BB5_594:
	add.s32 	%r1351, %r2971, %r2969;
	setp.lt.s32 	%p374, %r1351, %r697;
	xor.pred  	%p375, %p962, %p963;
	selp.b32 	%r1352, 4096, 0, %p375;
	selp.b32 	%r1353, %r1352, 0, %p374;
	or.b32  	%r1354, %r804, %r1353;
	or.b32  	%r813, %r1354, %r793;
	mov.u32 	%r2976, %r2968;
	mov.u32 	%r2977, %r2969;
	@%p962 bra 	$L__BB5_596;
	add.s32 	%r2977, %r2969, 1;
	shl.b32 	%r1355, %r2969, 2;
	mov.u32 	%r1356, _ZN6thrust24THRUST_300001_SM_1000_NS8cuda_cub4core6detail5shmemE;
	add.s32 	%r1357, %r1356, %r1355;
	ld.shared.u32 	%r2976, [%r1357+2052];
$L__BB5_596:
	mov.u32 	%r2978, %r2970;
	mov.u32 	%r2979, %r2971;
	@%p963 bra 	$L__BB5_598;
	add.s32 	%r2979, %r2971, 1;
	shl.b32 	%r1358, %r2971, 2;
	mov.u32 	%r1359, _ZN6thrust24THRUST_300001_SM_1000_NS8cuda_cub4core6detail5shmemE;
	add.s32 	%r1360, %r1359, %r1358;
	ld.shared.u32 	%r2978, [%r1360+2052];
$L__BB5_598:
	setp.ge.s32 	%p964, %r2977, %r694;
	setp.lt.s32 	%p376, %r2977, %r694;
	setp.ge.s32 	%p377, %r2979, %r696;
	and.pred  	%p965, %p377, %p376;
	or.pred  	%p378, %p964, %p377;
	@%p378 bra 	$L__BB5_600;
	setp.lt.s32 	%p965, %r2976, %r2978;
	setp.lt.s32 	%p964, %r2978, %r2976;
$L__BB5_600:
	selp.b32 	%r822, %r2976, %r2978, %p965;
	selp.b32 	%r823, %r2977, %r2979, %p965;
	add.s32 	%r1361, %r2979, %r2977;
	setp.lt.s32 	%p379, %r1361, %r697;
	xor.pred  	%p380, %p964, %p965;
	selp.b32 	%r1362, 8192, 0, %p380;
	selp.b32 	%r824, %r1362, 0, %p379;
	@%p964 bra 	$L__BB5_602;
	add.s32 	%r825, %r2977, 1;
	shl.b32 	%r1363, %r2977, 2;
	mov.u32 	%r1364, _ZN6thrust24THRUST_300001_SM_1000_NS8cuda_cub4core6detail5shmemE;
	add.s32 	%r1365, %r1364, %r1363;
	ld.shared.u32 	%r2976, [%r1365+2052];
	mov.u32 	%r2977, %r825;
$L__BB5_602:
	@%p965 bra 	$L__BB5_604;
	add.s32 	%r829, %r2979, 1;
	shl.b32 	%r1366, %r2979, 2;
	mov.u32 	%r1367, _ZN6thrust24THRUST_300001_SM_1000_NS8cuda_cub4core6detail5shmemE;
	add.s32 	%r1368, %r1367, %r1366;
	ld.shared.u32 	%r2978, [%r1368+2052];
	mov.u32 	%r2979, %r829;
$L__BB5_604:
	setp.ge.s32 	%p966, %r2977, %r694;
	setp.lt.s32 	%p381, %r2977, %r694;
	setp.ge.s32 	%p382, %r2979, %r696;
	and.pred  	%p967, %p382, %p381;
	or.pred  	%p383, %p966, %p382;
	@%p383 bra 	$L__BB5_606;
	setp.lt.s32 	%p967, %r2976, %r2978;
	setp.lt.s32 	%p966, %r2978, %r2976;
$L__BB5_606:
	add.s32 	%r1369, %r2979, %r2977;
	setp.lt.s32 	%p384, %r1369, %r697;
	xor.pred  	%p385, %p966, %p967;
	selp.b32 	%r1370, 16384, 0, %p385;
	selp.b32 	%r1371, %r1370, 0, %p384;
	or.b32  	%r1372, %r824, %r1371;
	or.b32  	%r833, %r1372, %r813;
	mov.u32 	%r2984, %r2976;
	mov.u32 	%r2985, %r2977;
	@%p966 bra 	$L__BB5_608;
	add.s32 	%r2985, %r2977, 1;
	shl.b32 	%r1373, %r2977, 2;
	mov.u32 	%r1374, _ZN6thrust24THRUST_300001_SM_1000_NS8cuda_cub4core6detail5shmemE;
	add.s32 	%r1375, %r1374, %r1373;
	ld.shared.u32 	%r2984, [%r1375+2052];
$L__BB5_608:
	mov.u32 	%r2986, %r2978;
	mov.u32 	%r2987, %r2979;
	@%p967 bra 	$L__BB5_610;
	add.s32 	%r2987, %r2979, 1;
	shl.b32 	%r1376, %r2979, 2;
	mov.u32 	%r1377, _ZN6thrust24THRUST_300001_SM_1000_NS8cuda_cub4core6detail5shmemE;
	add.s32 	%r1378, %r1377, %r1376;
	ld.shared.u32 	%r2986, [%r1378+2052];
$L__BB5_610:
	setp.ge.s32 	%p968, %r2985, %r694;
	setp.lt.s32 	%p386, %r2985, %r694;
	setp.ge.s32 	%p387, %r2987, %r696;
	and.pred  	%p969, %p387, %p386;
	or.pred  	%p388, %p968, %p387;
	@%p388 bra 	$L__BB5_612;
	setp.lt.s32 	%p969, %r2984, %r2986;
	setp.lt.s32 	%p968, %r2986, %r2984;
$L__BB5_612:
	selp.b32 	%r842, %r2984, %r2986, %p969;
	selp.b32 	%r843, %r2985, %r2987, %p969;
	add.s32 	%r1379, %r2987, %r2985;
	setp.lt.s32 	%p389, %r1379, %r697;
	xor.pred  	%p390, %p968, %p969;
	selp.b32 	%r1380, 32768, 0, %p390;
	selp.b32 	%r844, %r1380, 0, %p389;
	@%p968 bra 	$L__BB5_614;
	add.s32 	%r845, %r2985, 1;
	shl.b32 	%r1381, %r2985, 2;
	mov.u32 	%r1382, _ZN6thrust24THRUST_300001_SM_1000_NS8cuda_cub4core6detail5shmemE;
	add.s32 	%r1383, %r1382, %r1381;
	ld.shared.u32 	%r2984, [%r1383+2052];
	mov.u32 	%r2985, %r845;
$L__BB5_614:
	@%p969 bra 	$L__BB5_616;
	add.s32 	%r849, %r2987, 1;
	shl.b32 	%r1384, %r2987, 2;
	mov.u32 	%r1385, _ZN6thrust24THRUST_300001_SM_1000_NS8cuda_cub4core6detail5shmemE;
	add.s32 	%r1386, %r1385, %r1384;
	ld.shared.u32 	%r2986, [%r1386+2052];
	mov.u32 	%r2987, %r849;
$L__BB5_616:
	setp.ge.s32 	%p970, %r2985, %r694;
	setp.lt.s32 	%p391, %r2985, %r694;
	setp.ge.s32 	%p392, %r2987, %r696;
	and.pred  	%p971, %p392, %p391;
	or.pred  	%p393, %p970, %p392;
	@%p393 bra 	$L__BB5_618;
	setp.lt.s32 	%p971, %r2984, %r2986;
	setp.lt.s32 	%p970, %r2986, %r2984;
$L__BB5_618:
	add.s32 	%r1387, %r2987, %r2985;
	setp.lt.s32 	%p394, %r1387, %r697;
	xor.pred  	%p395, %p970, %p971;
	selp.b32 	%r1388, 65536, 0, %p395;
	selp.b32 	%r1389, %r1388, 0, %p394;
	or.b32  	%r1390, %r844, %r1389;
	or.b32  	%r853, %r1390, %r833;
	mov.u32 	%r2992, %r2984;
	mov.u32 	%r2993, %r2985;
	@%p970 bra 	$L__BB5_620;
	add.s32 	%r2993, %r2985, 1;
	shl.b32 	%r1391, %r2985, 2;
	mov.u32 	%r1392, _ZN6thrust24THRUST_300001_SM_1000_NS8cuda_cub4core6detail5shmemE;
	add.s32 	%r1393, %r1392, %r1391;
	ld.shared.u32 	%r2992, [%r1393+2052];
$L__BB5_620:
	mov.u32 	%r2994, %r2986;
	mov.u32 	%r2995, %r2987;
	@%p971 bra 	$L__BB5_622;
	add.s32 	%r2995, %r2987, 1;
	shl.b32 	%r1394, %r2987, 2;
	mov.u32 	%r1395, _ZN6thrust24THRUST_300001_SM_1000_NS8cuda_cub4core6detail5shmemE;
	add.s32 	%r1396, %r1395, %r1394;
	ld.shared.u32 	%r2994, [%r1396+2052];
$L__BB5_622:
	setp.ge.s32 	%p972, %r2993, %r694;
	setp.lt.s32 	%p396, %r2993, %r694;
	setp.ge.s32 	%p397, %r2995, %r696;
	and.pred  	%p973, %p397, %p396;
	or.pred  	%p398, %p972, %p397;
	@%p398 bra 	$L__BB5_624;
	setp.lt.s32 	%p973, %r2992, %r2994;
	setp.lt.s32 	%p972, %r2994, %r2992;
$L__BB5_624:
	selp.b32 	%r862, %r2992, %r2994, %p973;
	selp.b32 	%r863, %r2993, %r2995, %p973;
	add.s32 	%r1397, %r2995, %r2993;
	setp.lt.s32 	%p399, %r1397, %r697;
	xor.pred  	%p400, %p972, %p973;
	selp.b32 	%r1398, 131072, 0, %p400;
	selp.b32 	%r864, %r1398, 0, %p399;
	@%p972 bra 	$L__BB5_626;
	add.s32 	%r865, %r2993, 1;
	shl.b32 	%r1399, %r2993, 2;
	mov.u32 	%r1400, _ZN6thrust24THRUST_300001_SM_1000_NS8cuda_cub4core6detail5shmemE;
	add.s32 	%r1401, %r1400, %r1399;
	ld.shared.u32 	%r2992, [%r1401+2052];
	mov.u32 	%r2993, %r865;
$L__BB5_626:
	@%p973 bra 	$L__BB5_628;
	add.s32 	%r869, %r2995, 1;
	shl.b32 	%r1402, %r2995, 2;
	mov.u32 	%r1403, _ZN6thrust24THRUST_300001_SM_1000_NS8cuda_cub4core6detail5shmemE;
	add.s32 	%r1404, %r1403, %r1402;
	ld.shared.u32 	%r2994, [%r1404+2052];
	mov.u32 	%r2995, %r869;
$L__BB5_628:
	setp.ge.s32 	%p974, %r2993, %r694;
	setp.lt.s32 	%p401, %r2993, %r694;
	setp.ge.s32 	%p402, %r2995, %r696;
	and.pred  	%p975, %p402, %p401;
	or.pred  	%p403, %p974, %p402;
	@%p403 bra 	$L__BB5_630;
	setp.lt.s32 	%p975, %r2992, %r2994;
	setp.lt.s32 	%p974, %r2994, %r2992;
$L__BB5_630:
	selp.b32 	%r873, %r2992, %r2994, %p975;
	selp.b32 	%r874, %r2993, %r2995, %p975;
	add.s32 	%r1405, %r2995, %r2993;
	setp.lt.s32 	%p404, %r1405, %r697;
	xor.pred  	%p405, %p974, %p975;
	selp.b32 	%r1406, 262144, 0, %p405;
	selp.b32 	%r1407, %r1406, 0, %p404;
	or.b32  	%r1408, %r864, %r1407;
	or.b32  	%r875, %r1408, %r853;
	bar.sync 	0;
	popc.b32 	%r1409, %r875;
	cvt.u64.u32 	%rd72, %r1409;
	setp.ne.s32 	%p406, %r1, 0;
	@%p406 bra 	$L__BB5_634;
	shr.u32 	%r876, %r547, 5;
	// begin inline asm
	mov.u32 %r1589, %laneid;
	// end inline asm
	mov.b64 	{%r1591, %r1596}, %rd72;
	mov.b32 	%r1597, 1;
	mov.b32 	%r1638, 0;
	mov.b32 	%r1639, -1;
	// begin inline asm
	shfl.sync.up.b32 %r1590, %r1591, %r1597, %r1638, %r1639;
	// end inline asm
	// begin inline asm
	shfl.sync.up.b32 %r1595, %r1596, %r1597, %r1638, %r1639;
	// end inline asm
	mov.b64 	%rd261, {%r1590, %r1595};
	setp.lt.s32 	%p460, %r1589, 1;
	selp.b64 	%rd262, 0, %rd261, %p460;
	add.s64 	%rd263, %rd262, %rd72;
	mov.b64 	{%r1601, %r1606}, %rd263;
	mov.b32 	%r1607, 2;
	// begin inline asm
	shfl.sync.up.b32 %r1600, %r1601, %r1607, %r1638, %r1639;
	// end inline asm
	// begin inline asm
	shfl.sync.up.b32 %r1605, %r1606, %r1607, %r1638, %r1639;
	// end inline asm
	mov.b64 	%rd264, {%r1600, %r1605};
	setp.lt.s32 	%p461, %r1589, 2;
	selp.b64 	%rd265, 0, %rd264, %p461;
	add.s64 	%rd266, %rd265, %rd263;
	mov.b64 	{%r1611, %r1616}, %rd266;
	mov.b32 	%r1617, 4;
	// begin inline asm
	shfl.sync.up.b32 %r1610, %r1611, %r1617, %r1638, %r1639;
	// end inline asm
	// begin inline asm
	shfl.sync.up.b32 %r1615, %r1616, %r1617, %r1638, %r1639;
	// end inline asm
	mov.b64 	%rd267, {%r1610, %r1615};
	setp.lt.s32 	%p462, %r1589, 4;
	selp.b64 	%rd268, 0, %rd267, %p462;
	add.s64 	%rd269, %rd268, %rd266;
	mov.b64 	{%r1621, %r1626}, %rd269;
	mov.b32 	%r1627, 8;
	// begin inline asm
	shfl.sync.up.b32 %r1620, %r1621, %r1627, %r1638, %r1639;
	// end inline asm
	// begin inline asm
	shfl.sync.up.b32 %r1625, %r1626, %r1627, %r1638, %r1639;
	// end inline asm
	mov.b64 	%rd270, {%r1620, %r1625};
	setp.lt.s32 	%p463, %r1589, 8;
	selp.b64 	%rd271, 0, %rd270, %p463;
	add.s64 	%rd272, %rd271, %rd269;
	mov.b64 	{%r1631, %r1636}, %rd272;
	mov.b32 	%r1637, 16;
	// begin inline asm
	shfl.sync.up.b32 %r1630, %r1631, %r1637, %r1638, %r1639;
	// end inline asm
	// begin inline asm
	shfl.sync.up.b32 %r1635, %r1636, %r1637, %r1638, %r1639;
	// end inline asm
	mov.b64 	%rd273, {%r1630, %r1635};
	setp.lt.s32 	%p464, %r1589, 16;
	selp.b64 	%rd274, 0, %rd273, %p464;
	add.s64 	%rd73, %rd274, %rd272;
	setp.ne.s32 	%p465, %r1589, 31;
	@%p465 bra 	$L__BB5_633;
	shl.b32 	%r1640, %r876, 3;
	mov.u32 	%r1641, _ZN6thrust24THRUST_300001_SM_1000_NS8cuda_cub4core6detail5shmemE;
	add.s32 	%r1642, %r1641, %r1640;
	st.shared.u64 	[%r1642], %rd73;
$L__BB5_633:
	bar.sync 	0;
	ld.shared.v2.u64 	{%rd276, %rd277}, [_ZN6thrust24THRUST_300001_SM_1000_NS8cuda_cub4core6detail5shmemE];
	add.s64 	%rd278, %rd277, %rd276;
	setp.eq.s32 	%p466, %r876, 2;
	selp.b64 	%rd279, %rd278, %rd276, %p466;
	ld.shared.v2.u64 	{%rd280, %rd281}, [_ZN6thrust24THRUST_300001_SM_1000_NS8cuda_cub4core6detail5shmemE+16];
	add.s64 	%rd282, %rd278, %rd280;
	setp.eq.s32 	%p467, %r876, 3;
	selp.b64 	%rd283, %rd282, %rd279, %p467;
	add.s64 	%rd284, %rd282, %rd281;
	setp.eq.s32 	%p468, %r876, 4;
	selp.b64 	%rd285, %rd284, %rd283, %p468;
	ld.shared.v2.u64 	{%rd286, %rd287}, [_ZN6thrust24THRUST_300001_SM_1000_NS8cuda_cub4core6detail5shmemE+32];
	add.s64 	%rd288, %rd284, %rd286;
	setp.eq.s32 	%p469, %r876, 5;
	selp.b64 	%rd289, %rd288, %rd285, %p469;
	add.s64 	%rd290, %rd288, %rd287;
	setp.eq.s32 	%p470, %r876, 6;
	selp.b64 	%rd291, %rd290, %rd289, %p470;
	ld.shared.v2.u64 	{%rd292, %rd293}, [_ZN6thrust24THRUST_300001_SM_1000_NS8cuda_cub4core6detail5shmemE+48];
	add.s64 	%rd294, %rd290, %rd292;
	setp.eq.s32 	%p471, %r876, 7;
	selp.b64 	%rd295, %rd294, %rd291, %p471;
	add.s64 	%rd296, %rd294, %rd293;
	setp.eq.s32 	%p472, %r876, 8;
	selp.b64 	%rd297, %rd296, %rd295, %p472;
	ld.shared.v2.u64 	{%rd298, %rd299}, [_ZN6thrust24THRUST_300001_SM_1000_NS8cuda_cub4core6detail5shmemE+64];
	add.s64 	%rd300, %rd296, %rd298;
	setp.eq.s32 	%p473, %r876, 9;
	selp.b64 	%rd301, %rd300, %rd297, %p473;
	add.s64 	%rd302, %rd300, %rd299;
	setp.eq.s32 	%p474, %r876, 10;
	selp.b64 	%rd303, %rd302, %rd301, %p474;
	ld.shared.v2.u64 	{%rd304, %rd305}, [_ZN6thrust24THRUST_300001_SM_1000_NS8cuda_cub4core6detail5shmemE+80];
	add.s64 	%rd306, %rd302, %rd304;
	setp.eq.s32 	%p475, %r876, 11;
	selp.b64 	%rd307, %rd306, %rd303, %p475;
	add.s64 	%rd308, %rd306, %rd305;
	setp.eq.s32 	%p476, %r876, 12;
	selp.b64 	%rd309, %rd308, %rd307, %p476;
	ld.shared.v2.u64 	{%rd310, %rd311}, [_ZN6thrust24THRUST_300001_SM_1000_NS8cuda_cub4core6detail5shmemE+96];
	add.s64 	%rd312, %rd308, %rd310;
	setp.eq.s32 	%p477, %r876, 13;
	selp.b64 	%rd313, %rd312, %rd309, %p477;
	add.s64 	%rd314, %rd312, %rd311;
	setp.eq.s32 	%p478, %r876, 14;
	selp.b64 	%rd315, %rd314, %rd313, %p478;
	ld.shared.v2.u64 	{%rd316, %rd317}, [_ZN6thrust24THRUST_300001_SM_1000_NS8cuda_cub4core6detail5shmemE+112];
	add.s64 	%rd318, %rd314, %rd316;
	setp.eq.s32 	%p479, %r876, 15;
	selp.b64 	%rd319, %rd318, %rd315, %p479;
	add.s64 	%rd569, %rd318, %rd317;
	setp.lt.u32 	%p480, %r547, 32;
	selp.b64 	%rd320, 0, %rd319, %p480;
	setp.eq.s32 	%p481, %r1589, 0;
	sub.s64 	%rd321, %rd73, %rd72;
	selp.b64 	%rd322, 0, %rd321, %p481;
	add.s64 	%rd566, %rd320, %rd322;
	mov.b64 	%rd570, 0;
	bra.uni 	$L__BB5_664;
$L__BB5_634:
	shr.u32 	%r878, %r547, 5;
	// begin inline asm
	mov.u32 %r1410, %laneid;
	// end inline asm
	mov.b64 	{%r1412, %r1417}, %rd72;
	mov.b32 	%r1418, 1;
	mov.b32 	%r1459, 0;
	mov.b32 	%r1460, -1;
	// begin inline asm
	shfl.sync.up.b32 %r1411, %r1412, %r1418, %r1459, %r1460;
	// end inline asm
	// begin inline asm
	shfl.sync.up.b32 %r1416, %r1417, %r1418, %r1459, %r1460;
	// end inline asm
	mov.b64 	%rd147, {%r1411, %r1416};
	setp.lt.s32 	%p407, %r1410, 1;
	selp.b64 	%rd148, 0, %rd147, %p407;
	add.s64 	%rd149, %rd148, %rd72;
	mov.b64 	{%r1422, %r1427}, %rd149;
	mov.b32 	%r1428, 2;
	// begin inline asm
	shfl.sync.up.b32 %r1421, %r1422, %r1428, %r1459, %r1460;
	// end inline asm
	// begin inline asm
	shfl.sync.up.b32 %r1426, %r1427, %r1428, %r1459, %r1460;
	// end inline asm
	mov.b64 	%rd150, {%r1421, %r1426};
	setp.lt.s32 	%p408, %r1410, 2;
	selp.b64 	%rd151, 0, %rd150, %p408;
	add.s64 	%rd152, %rd151, %rd149;
	mov.b64 	{%r1432, %r1437}, %rd152;
	mov.b32 	%r1438, 4;
	// begin inline asm
	shfl.sync.up.b32 %r1431, %r1432, %r1438, %r1459, %r1460;
	// end inline asm
	// begin inline asm
	shfl.sync.up.b32 %r1436, %r1437, %r1438, %r1459, %r1460;
	// end inline asm
	mov.b64 	%rd153, {%r1431, %r1436};
	setp.lt.s32 	%p409, %r1410, 4;
	selp.b64 	%rd154, 0, %rd153, %p409;
	add.s64 	%rd155, %rd154, %rd152;
	mov.b64 	{%r1442, %r1447}, %rd155;
	mov.b32 	%r1448, 8;
	// begin inline asm
	shfl.sync.up.b32 %r1441, %r1442, %r1448, %r1459, %r1460;
	// end inline asm
	// begin inline asm
	shfl.sync.up.b32 %r1446, %r1447, %r1448, %r1459, %r1460;
	// end inline asm
	mov.b64 	%rd156, {%r1441, %r1446};
	setp.lt.s32 	%p410, %r1410, 8;
	selp.b64 	%rd157, 0, %rd156, %p410;
	add.s64 	%rd158, %rd157, %rd155;
	mov.b64 	{%r1452, %r1457}, %rd158;
	mov.b32 	%r1458, 16;
	// begin inline asm
	shfl.sync.up.b32 %r1451, %r1452, %r1458, %r1459, %r1460;
	// end inline asm
	// begin inline asm
	shfl.sync.up.b32 %r1456, %r1457, %r1458, %r1459, %r1460;
	// end inline asm
	mov.b64 	%rd159, {%r1451, %r1456};
	setp.lt.s32 	%p411, %r1410, 16;
	selp.b64 	%rd160, 0, %rd159, %p411;
	add.s64 	%rd76, %rd160, %rd158;
	setp.ne.s32 	%p412, %r1410, 31;
	@%p412 bra 	$L__BB5_636;
	shl.b32 	%r1461, %r878, 3;
	mov.u32 	%r1462, _ZN6thrust24THRUST_300001_SM_1000_NS8cuda_cub4core6detail5shmemE;
	add.s32 	%r1463, %r1462, %r1461;
	st.shared.u64 	[%r1463], %rd76;
$L__BB5_636:
	sub.s64 	%rd161, %rd76, %rd72;
	bar.sync 	0;
	ld.shared.v2.u64 	{%rd162, %rd163}, [_ZN6thrust24THRUST_300001_SM_1000_NS8cuda_cub4core6detail5shmemE];
	add.s64 	%rd164, %rd163, %rd162;
	setp.eq.s32 	%p413, %r878, 2;
	selp.b64 	%rd165, %rd164, %rd162, %p413;
	ld.shared.v2.u64 	{%rd166, %rd167}, [_ZN6thrust24THRUST_300001_SM_1000_NS8cuda_cub4core6detail5shmemE+16];
	add.s64 	%rd168, %rd164, %rd166;
	setp.eq.s32 	%p414, %r878, 3;
	selp.b64 	%rd169, %rd168, %rd165, %p414;
	add.s64 	%rd170, %rd168, %rd167;
	setp.eq.s32 	%p415, %r878, 4;
	selp.b64 	%rd171, %rd170, %rd169, %p415;
	ld.shared.v2.u64 	{%rd172, %rd173}, [_ZN6thrust24THRUST_300001_SM_1000_NS8cuda_cub4core6detail5shmemE+32];
	add.s64 	%rd174, %rd170, %rd172;
	setp.eq.s32 	%p416, %r878, 5;
	selp.b64 	%rd175, %rd174, %rd171, %p416;
	add.s64 	%rd176, %rd174, %rd173;
	setp.eq.s32 	%p417, %r878, 6;
	selp.b64 	%rd177, %rd176, %rd175, %p417;
	ld.shared.v2.u64 	{%rd178, %rd179}, [_ZN6thrust24THRUST_300001_SM_1000_NS8cuda_cub4core6detail5shmemE+48];
	add.s64 	%rd180, %rd176, %rd178;
	setp.eq.s32 	%p418, %r878, 7;
	selp.b64 	%rd181, %rd180, %rd177, %p418;
	add.s64 	%rd182, %rd180, %rd179;
	setp.eq.s32 	%p419, %r878, 8;
	selp.b64 	%rd183, %rd182, %rd181, %p419;
	ld.shared.v2.u64 	{%rd184, %rd185}, [_ZN6thrust24THRUST_300001_SM_1000_NS8cuda_cub4core6detail5shmemE+64];
	add.s64 	%rd186, %rd182, %rd184;
	setp.eq.s32 	%p420, %r878, 9;
	selp.b64 	%rd187, %rd186, %rd183, %p420;
	add.s64 	%rd188, %rd186, %rd185;
	setp.eq.s32 	%p421, %r878, 10;
	selp.b64 	%rd189, %rd188, %rd187, %p421;
	ld.shared.v2.u64 	{%rd190, %rd191}, [_ZN6thrust24THRUST_300001_SM_1000_NS8cuda_cub4core6detail5shmemE+80];
	add.s64 	%rd192, %rd188, %rd190;
	setp.eq.s32 	%p422, %r878, 11;
	selp.b64 	%rd193, %rd192, %rd189, %p422;
	add.s64 	%rd194, %rd192, %rd191;
	setp.eq.s32 	%p423, %r878, 12;
	selp.b64 	%rd195, %rd194, %rd193, %p423;
	ld.shared.v2.u64 	{%rd196, %rd197}, [_ZN6thrust24THRUST_300001_SM_1000_NS8cuda_cub4core6detail5shmemE+96];
	add.s64 	%rd198, %rd194, %rd196;
	setp.eq.s32 	%p424, %r878, 13;
	selp.b64 	%rd199, %rd198, %rd195, %p424;
	add.s64 	%rd200, %rd198, %rd197;
	setp.eq.s32 	%p425, %r878, 14;
	selp.b64 	%rd201, %rd200, %rd199, %p425;
	ld.shared.v2.u64 	{%rd202, %rd203}, [_ZN6thrust24THRUST_300001_SM_1000_NS8cuda_cub4core6detail5shmemE+112];
	add.s64 	%rd204, %rd200, %rd202;
	setp.eq.s32 	%p426, %r878, 15;
	selp.b64 	%rd205, %rd204, %rd201, %p426;
	add.s64 	%rd77, %rd204, %rd203;
	setp.gt.u32 	%p427, %r547, 31;
	setp.lt.u32 	%p428, %r547, 32;
	setp.eq.s32 	%p429, %r1410, 0;
	selp.b64 	%rd206, 0, %rd161, %p429;
	add.s64 	%rd566, %rd205, %rd206;
	selp.b64 	%rd79, %rd161, %rd566, %p428;
	@%p427 bra 	$L__BB5_661;
	setp.ne.s32 	%p430, %r547, 0;
	mul.wide.u32 	%rd207, %r1, 16;
	add.s64 	%rd80, %rd2, %rd207;
	@%p430 bra 	$L__BB5_639;
	st.shared.u64 	[_ZN6thrust24THRUST_300001_SM_1000_NS8cuda_cub4core6detail5shmemE+184], %rd77;
	add.s64 	%rd208, %rd80, 512;
	mov.b64 	%rd209, 100;
	// begin inline asm
	st.relaxed.gpu.v2.u64 [%rd208], {%rd209, %rd77};
	// end inline asm
$L__BB5_639:
	setp.gt.u32 	%p431, %r2, 499;
	@%p431 bra 	$L__BB5_641;
	membar.cta;
	bra.uni 	$L__BB5_642;
$L__BB5_641:
	mov.b32 	%r1464, 450;
	// begin inline asm
	nanosleep.u32 %r1464;
	// end inline asm
$L__BB5_642:
	mul.wide.u32 	%rd214, %r547, 16;
	xor.b64  	%rd215, %rd214, -16;
	add.s64 	%rd216, %rd80, %rd215;
	add.s64 	%rd213, %rd216, 512;
	// begin inline asm
	ld.relaxed.gpu.v2.u64 {%rd564, %rd561}, [%rd213];
	// end inline asm
$L__BB5_643:
	setp.eq.s64 	%p432, %rd564, 99;
	mov.b32 	%r1465, -1;
	vote.sync.any.pred 	%p433, %p432, %r1465;
	not.pred 	%p434, %p433;
	@%p434 bra 	$L__BB5_648;
	setp.gt.u32 	%p459, %r2, 499;
	@%p459 bra 	$L__BB5_646;
	membar.cta;
	bra.uni 	$L__BB5_647;
$L__BB5_646:
	mov.b32 	%r1588, 350;
	// begin inline asm
	nanosleep.u32 %r1588;
	// end inline asm
$L__BB5_647:
	// begin inline asm
	ld.relaxed.gpu.v2.u64 {%rd564, %rd561}, [%rd213];
	// end inline asm
	bra.uni 	$L__BB5_643;
$L__BB5_648:
	setp.eq.s64 	%p435, %rd564, 101;
	mov.b32 	%r1517, -1;
	vote.sync.ballot.b32 	%r1518, %p435, %r1517;
	// begin inline asm
	mov.u32 %r1467, %lanemask_ge;
	// end inline asm
	and.b32  	%r1519, %r1518, %r1467;
	or.b32  	%r1520, %r1519, -2147483648;
	add.s32 	%r1521, %r1520, -1;
	not.b32 	%r1522, %r1520;
	and.b32  	%r1523, %r1522, %r1521;
	popc.b32 	%r1471, %r1523;
	mov.b64 	{%r1469, %r1474}, %rd561;
	mov.b32 	%r1475, 1;
	// begin inline asm
	shfl.sync.down.b32 %r1468, %r1469, %r1475, %r1471, %r1517;
	// end inline asm
	// begin inline asm
	shfl.sync.down.b32 %r1473, %r1474, %r1475, %r1471, %r1517;
	// end inline asm
	mov.b64 	%rd217, {%r1468, %r1473};
	setp.lt.s32 	%p437, %r1410, %r1471;
	selp.b64 	%rd218, %rd217, 0, %p437;
	add.s64 	%rd219, %rd218, %rd561;
	mov.b64 	{%r1479, %r1484}, %rd219;
	mov.b32 	%r1485, 2;
	// begin inline asm
	shfl.sync.down.b32 %r1478, %r1479, %r1485, %r1471, %r1517;
	// end inline asm
	// begin inline asm
	shfl.sync.down.b32 %r1483, %r1484, %r1485, %r1471, %r1517;
	// end inline asm
	mov.b64 	%rd220, {%r1478, %r1483};
	add.s32 	%r881, %r1410, 2;
	setp.gt.s32 	%p438, %r881, %r1471;
	selp.b64 	%rd221, 0, %rd220, %p438;
	add.s64 	%rd222, %rd221, %rd219;
	mov.b64 	{%r1489, %r1494}, %rd222;
	mov.b32 	%r1495, 4;
	// begin inline asm
	shfl.sync.down.b32 %r1488, %r1489, %r1495, %r1471, %r1517;
	// end inline asm
	// begin inline asm
	shfl.sync.down.b32 %r1493, %r1494, %r1495, %r1471, %r1517;
	// end inline asm
	mov.b64 	%rd223, {%r1488, %r1493};
	add.s32 	%r882, %r1410, 4;
	setp.gt.s32 	%p439, %r882, %r1471;
	selp.b64 	%rd224, 0, %rd223, %p439;
	add.s64 	%rd225, %rd224, %rd222;
	mov.b64 	{%r1499, %r1504}, %rd225;
	mov.b32 	%r1505, 8;
	// begin inline asm
	shfl.sync.down.b32 %r1498, %r1499, %r1505, %r1471, %r1517;
	// end inline asm
	// begin inline asm
	shfl.sync.down.b32 %r1503, %r1504, %r1505, %r1471, %r1517;
	// end inline asm
	mov.b64 	%rd226, {%r1498, %r1503};
	add.s32 	%r1524, %r1410, 8;
	setp.gt.s32 	%p440, %r1524, %r1471;
	selp.b64 	%rd227, 0, %rd226, %p440;
	add.s64 	%rd228, %rd227, %rd225;
	mov.b64 	{%r1509, %r1514}, %rd228;
	mov.b32 	%r1515, 16;
	// begin inline asm
	shfl.sync.down.b32 %r1508, %r1509, %r1515, %r1471, %r1517;
	// end inline asm
	// begin inline asm
	shfl.sync.down.b32 %r1513, %r1514, %r1515, %r1471, %r1517;
	// end inline asm
	mov.b64 	%rd229, {%r1508, %r1513};
	add.s32 	%r883, %r1410, 16;
	setp.gt.s32 	%p441, %r883, %r1471;
	selp.b64 	%rd230, 0, %rd229, %p441;
	add.s64 	%rd562, %rd230, %rd228;
	not.b32 	%r1525, %r547;
	add.s32 	%r2996, %r1, %r1525;
	add.s64 	%rd91, %rd2, 512;
$L__BB5_649:
	setp.ne.s64 	%p442, %rd564, 101;
	mov.b32 	%r1526, -1;
	vote.sync.all.pred 	%p443, %p442, %r1526;
	not.pred 	%p444, %p443;
	@%p444 bra 	$L__BB5_657;
	mul.wide.s32 	%rd238, %r2996, 16;
	add.s64 	%rd239, %rd91, %rd238;
	add.s64 	%rd237, %rd239, -512;
	// begin inline asm
	ld.relaxed.gpu.v2.u64 {%rd564, %rd565}, [%rd237];
	// end inline asm
$L__BB5_651:
	setp.eq.s64 	%p448, %rd564, 99;
	mov.b32 	%r1528, -1;
	vote.sync.any.pred 	%p449, %p448, %r1528;
	not.pred 	%p450, %p449;
	@%p450 bra 	$L__BB5_656;
	setp.gt.u32 	%p458, %r2, 499;
	@%p458 bra 	$L__BB5_654;
	membar.cta;
	bra.uni 	$L__BB5_655;
$L__BB5_654:
	mov.b32 	%r1587, 350;
	// begin inline asm
	nanosleep.u32 %r1587;
	// end inline asm
$L__BB5_655:
	// begin inline asm
	ld.relaxed.gpu.v2.u64 {%rd564, %rd565}, [%rd237];
	// end inline asm
	bra.uni 	$L__BB5_651;
$L__BB5_656:
	setp.eq.s64 	%p451, %rd564, 101;
	mov.b32 	%r1579, -1;
	vote.sync.ballot.b32 	%r1580, %p451, %r1579;
	and.b32  	%r1581, %r1580, %r1467;
	or.b32  	%r1582, %r1581, -2147483648;
	add.s32 	%r1583, %r1582, -1;
	not.b32 	%r1584, %r1582;
	and.b32  	%r1585, %r1584, %r1583;
	popc.b32 	%r1533, %r1585;
	mov.b64 	{%r1531, %r1536}, %rd565;
	mov.b32 	%r1537, 1;
	// begin inline asm
	shfl.sync.down.b32 %r1530, %r1531, %r1537, %r1533, %r1579;
	// end inline asm
	// begin inline asm
	shfl.sync.down.b32 %r1535, %r1536, %r1537, %r1533, %r1579;
	// end inline asm
	mov.b64 	%rd240, {%r1530, %r1535};
	setp.lt.s32 	%p453, %r1410, %r1533;
	selp.b64 	%rd241, %rd240, 0, %p453;
	add.s64 	%rd242, %rd241, %rd565;
	mov.b64 	{%r1541, %r1546}, %rd242;
	mov.b32 	%r1547, 2;
	// begin inline asm
	shfl.sync.down.b32 %r1540, %r1541, %r1547, %r1533, %r1579;
	// end inline asm
	// begin inline asm
	shfl.sync.down.b32 %r1545, %r1546, %r1547, %r1533, %r1579;
	// end inline asm
	mov.b64 	%rd243, {%r1540, %r1545};
	setp.gt.s32 	%p454, %r881, %r1533;
	selp.b64 	%rd244, 0, %rd243, %p454;
	add.s64 	%rd245, %rd242, %rd244;
	mov.b64 	{%r1551, %r1556}, %rd245;
	mov.b32 	%r1557, 4;
	// begin inline asm
	shfl.sync.down.b32 %r1550, %r1551, %r1557, %r1533, %r1579;
	// end inline asm
	// begin inline asm
	shfl.sync.down.b32 %r1555, %r1556, %r1557, %r1533, %r1579;
	// end inline asm
	mov.b64 	%rd246, {%r1550, %r1555};
	setp.gt.s32 	%p455, %r882, %r1533;
	selp.b64 	%rd247, 0, %rd246, %p455;
	add.s64 	%rd248, %rd247, %rd245;
	mov.b64 	{%r1561, %r1566}, %rd248;
	mov.b32 	%r1567, 8;
	// begin inline asm
	shfl.sync.down.b32 %r1560, %r1561, %r1567, %r1533, %r1579;
	// end inline asm
	// begin inline asm
	shfl.sync.down.b32 %r1565, %r1566, %r1567, %r1533, %r1579;
	// end inline asm
	mov.b64 	%rd249, {%r1560, %r1565};
	add.s32 	%r1586, %r1410, 8;
	setp.gt.s32 	%p456, %r1586, %r1533;
	selp.b64 	%rd250, 0, %rd249, %p456;
	add.s64 	%rd251, %rd250, %rd248;
	mov.b64 	{%r1571, %r1576}, %rd251;
	mov.b32 	%r1577, 16;
	// begin inline asm
	shfl.sync.down.b32 %r1570, %r1571, %r1577, %r1533, %r1579;
	// end inline asm
	// begin inline asm
	shfl.sync.down.b32 %r1575, %r1576, %r1577, %r1533, %r1579;
	// end inline asm
	mov.b64 	%rd252, {%r1570, %r1575};
	setp.gt.s32 	%p457, %r883, %r1533;
	selp.b64 	%rd253, 0, %rd252, %p457;
	add.s64 	%rd254, %rd251, %rd562;
	add.s64 	%rd562, %rd254, %rd253;
	add.s32 	%r2996, %r2996, -32;
	bra.uni 	$L__BB5_649;
$L__BB5_657:
	setp.ne.s32 	%p445, %r547, 0;
	@%p445 bra 	$L__BB5_659;
	add.s64 	%rd233, %rd562, %rd77;
	add.s64 	%rd231, %rd80, 512;
	mov.b64 	%rd232, 101;
	// begin inline asm
	st.relaxed.gpu.v2.u64 [%rd231], {%rd232, %rd233};
	// end inline asm
	st.shared.u64 	[_ZN6thrust24THRUST_300001_SM_1000_NS8cuda_cub4core6detail5shmemE+168], %rd562;
	st.shared.u64 	[_ZN6thrust24THRUST_300001_SM_1000_NS8cuda_cub4core6detail5shmemE+176], %rd233;
$L__BB5_659:
	setp.ne.s32 	%p446, %r1410, 0;
	mov.u64 	%rd566, %rd79;
	@%p446 bra 	$L__BB5_661;
	st.shared.u64 	[_ZN6thrust24THRUST_300001_SM_1000_NS8cuda_cub4core6detail5shmemE+144], %rd562;
	mov.u64 	%rd566, %rd562;
$L__BB5_661:
	setp.eq.s32 	%p447, %r547, 0;
	bar.sync 	0;
	@%p447 bra 	$L__BB5_663;
	ld.shared.u64 	%rd234, [_ZN6thrust24THRUST_300001_SM_1000_NS8cuda_cub4core6detail5shmemE+144];
	add.s64 	%rd566, %rd234, %rd566;
$L__BB5_663:
	ld.shared.u64 	%rd569, [_ZN6thrust24THRUST_300001_SM_1000_NS8cuda_cub4core6detail5shmemE+184];
	ld.shared.u64 	%rd570, [_ZN6thrust24THRUST_300001_SM_1000_NS8cuda_cub4core6detail5shmemE+168];
$L__BB5_664:
	bar.sync 	0;
	cvt.u32.u64 	%r887, %rd569;
	cvt.u32.u64 	%r1643, %rd570;
	cvt.u32.u64 	%r1644, %rd566;
	sub.s32 	%r3059, %r1644, %r1643;
	shl.b32 	%r1645, %r3059, 2;
	mov.u32 	%r1646, _ZN6thrust24THRUST_300001_SM_1000_NS8cuda_cub4core6detail5shmemE;
	add.s32 	%r1647, %r1646, %r1645;
	add.s32 	%r889, %r1647, 2048;
	not.pred 	%p482, %p126;
	mov.u32 	%r2998, %r3059;
	@%p482 bra 	$L__BB5_666;
	add.s32 	%r2998, %r3059, 1;
	selp.b32 	%r1648, %r701, %r699, %p939;
	st.shared.u32 	[%r889], %r1648;
$L__BB5_666:
	not.pred 	%p483, %p133;
	@%p483 bra 	$L__BB5_668;
	add.s32 	%r892, %r2998, 1;
	shl.b32 	%r1649, %r2998, 2;
	mov.u32 	%r1650, _ZN6thrust24THRUST_300001_SM_1000_NS8cuda_cub4core6detail5shmemE;
	add.s32 	%r1651, %r1650, %r1649;
	selp.b32 	%r1652, %r2924, %r2926, %p941;
	st.shared.u32 	[%r1651+2048], %r1652;
	mov.u32 	%r2998, %r892;
$L__BB5_668:
	not.pred 	%p484, %p140;
	@%p484 bra 	$L__BB5_670;
	add.s32 	%r894, %r2998, 1;
	shl.b32 	%r1653, %r2998, 2;
	mov.u32 	%r1654, _ZN6thrust24THRUST_300001_SM_1000_NS8cuda_cub4core6detail5shmemE;
	add.s32 	%r1655, %r1654, %r1653;
	selp.b32 	%r1656, %r2928, %r2930, %p943;
	st.shared.u32 	[%r1655+2048], %r1656;
	mov.u32 	%r2998, %r894;
$L__BB5_670:
	not.pred 	%p485, %p147;
	@%p485 bra 	$L__BB5_672;
	add.s32 	%r896, %r2998, 1;
	shl.b32 	%r1657, %r2998, 2;
	mov.u32 	%r1658, _ZN6thrust24THRUST_300001_SM_1000_NS8cuda_cub4core6detail5shmemE;
	add.s32 	%r1659, %r1658, %r1657;
	selp.b32 	%r1660, %r2932, %r2934, %p945;
	st.shared.u32 	[%r1659+2048], %r1660;
	mov.u32 	%r2998, %r896;
$L__BB5_672:
	not.pred 	%p486, %p154;
	@%p486 bra 	$L__BB5_674;
	add.s32 	%r898, %r2998, 1;
	shl.b32 	%r1661, %r2998, 2;
	mov.u32 	%r1662, _ZN6thrust24THRUST_300001_SM_1000_NS8cuda_cub4core6detail5shmemE;
	add.s32 	%r1663, %r1662, %r1661;
	selp.b32 	%r1664, %r2936, %r2938, %p947;
	st.shared.u32 	[%r1663+2048], %r1664;
	mov.u32 	%r2998, %r898;
$L__BB5_674:
	and.b32  	%r900, %r753, 32;
	setp.eq.s32 	%p487, %r900, 0;
	@%p487 bra 	$L__BB5_676;
	add.s32 	%r901, %r2998, 1;
	shl.b32 	%r1665, %r2998, 2;
	mov.u32 	%r1666, _ZN6thrust24THRUST_300001_SM_1000_NS8cuda_cub4core6detail5shmemE;
	add.s32 	%r1667, %r1666, %r1665;
	st.shared.u32 	[%r1667+2048], %r742;
	mov.u32 	%r2998, %r901;
$L__BB5_676:
	and.b32  	%r903, %r753, 64;
	setp.eq.s32 	%p488, %r903, 0;
	@%p488 bra 	$L__BB5_678;
	add.s32 	%r904, %r2998, 1;
	shl.b32 	%r1668, %r2998, 2;
	mov.u32 	%r1669, _ZN6thrust24THRUST_300001_SM_1000_NS8cuda_cub4core6detail5shmemE;
	add.s32 	%r1670, %r1669, %r1668;
	selp.b32 	%r1671, %r2944, %r2946, %p951;
	st.shared.u32 	[%r1670+2048], %r1671;
	mov.u32 	%r2998, %r904;
$L__BB5_678:
	and.b32  	%r906, %r773, 128;
	setp.eq.s32 	%p489, %r906, 0;
	@%p489 bra 	$L__BB5_680;
	add.s32 	%r907, %r2998, 1;
	shl.b32 	%r1672, %r2998, 2;
	mov.u32 	%r1673, _ZN6thrust24THRUST_300001_SM_1000_NS8cuda_cub4core6detail5shmemE;
	add.s32 	%r1674, %r1673, %r1672;
	st.shared.u32 	[%r1674+2048], %r762;
	mov.u32 	%r2998, %r907;
$L__BB5_680:
	and.b32  	%r909, %r773, 256;
	setp.eq.s32 	%p490, %r909, 0;
	@%p490 bra 	$L__BB5_682;
	add.s32 	%r910, %r2998, 1;
	shl.b32 	%r1675, %r2998, 2;
	mov.u32 	%r1676, _ZN6thrust24THRUST_300001_SM_1000_NS8cuda_cub4core6detail5shmemE;
	add.s32 	%r1677, %r1676, %r1675;
	selp.b32 	%r1678, %r2952, %r2954, %p955;
	st.shared.u32 	[%r1677+2048], %r1678;
	mov.u32 	%r2998, %r910;
$L__BB5_682:
	and.b32  	%r912, %r793, 512;
	setp.eq.s32 	%p491, %r912, 0;
	@%p491 bra 	$L__BB5_684;
	add.s32 	%r913, %r2998, 1;
	shl.b32 	%r1679, %r2998, 2;
	mov.u32 	%r1680, _ZN6thrust24THRUST_300001_SM_1000_NS8cuda_cub4core6detail5shmemE;
	add.s32 	%r1681, %r1680, %r1679;
	st.shared.u32 	[%r1681+2048], %r782;
	mov.u32 	%r2998, %r913;
$L__BB5_684:
	and.b32  	%r915, %r793, 1024;
	setp.eq.s32 	%p492, %r915, 0;
	@%p492 bra 	$L__BB5_686;
	add.s32 	%r916, %r2998, 1;
	shl.b32 	%r1682, %r2998, 2;
	mov.u32 	%r1683, _ZN6thrust24THRUST_300001_SM_1000_NS8cuda_cub4core6detail5shmemE;
	add.s32 	%r1684, %r1683, %r1682;
	selp.b32 	%r1685, %r2960, %r2962, %p959;
	st.shared.u32 	[%r1684+2048], %r1685;
	mov.u32 	%r2998, %r916;
$L__BB5_686:
	and.b32  	%r918, %r813, 2048;
	setp.eq.s32 	%p493, %r918, 0;
	@%p493 bra 	$L__BB5_688;
	add.s32 	%r919, %r2998, 1;
	shl.b32 	%r1686, %r2998, 2;
	mov.u32 	%r1687, _ZN6thrust24THRUST_300001_SM_1000_NS8cuda_cub4core6detail5shmemE;
	add.s32 	%r1688, %r1687, %r1686;
	st.shared.u32 	[%r1688+2048], %r802;
	mov.u32 	%r2998, %r919;
$L__BB5_688:
	and.b32  	%r921, %r813, 4096;
	setp.eq.s32 	%p494, %r921, 0;
	@%p494 bra 	$L__BB5_690;
	add.s32 	%r922, %r2998, 1;
	shl.b32 	%r1689, %r2998, 2;
	mov.u32 	%r1690, _ZN6thrust24THRUST_300001_SM_1000_NS8cuda_cub4core6detail5shmemE;
	add.s32 	%r1691, %r1690, %r1689;
	selp.b32 	%r1692, %r2968, %r2970, %p963;
	st.shared.u32 	[%r1691+2048], %r1692;
	mov.u32 	%r2998, %r922;
$L__BB5_690:
	and.b32  	%r924, %r833, 8192;
	setp.eq.s32 	%p495, %r924, 0;
	@%p495 bra 	$L__BB5_692;
	add.s32 	%r925, %r2998, 1;
	shl.b32 	%r1693, %r2998, 2;
	mov.u32 	%r1694, _ZN6thrust24THRUST_300001_SM_1000_NS8cuda_cub4core6detail5shmemE;
	add.s32 	%r1695, %r1694, %r1693;
	st.shared.u32 	[%r1695+2048], %r822;
	mov.u32 	%r2998, %r925;
$L__BB5_692:
	and.b32  	%r927, %r833, 16384;
	setp.eq.s32 	%p496, %r927, 0;
	@%p496 bra 	$L__BB5_694;
	add.s32 	%r928, %r2998, 1;
	shl.b32 	%r1696, %r2998, 2;
	mov.u32 	%r1697, _ZN6thrust24THRUST_300001_SM_1000_NS8cuda_cub4core6detail5shmemE;
	add.s32 	%r1698, %r1697, %r1696;
	selp.b32 	%r1699, %r2976, %r2978, %p967;
	st.shared.u32 	[%r1698+2048], %r1699;
	mov.u32 	%r2998, %r928;
$L__BB5_694:
	and.b32  	%r930, %r853, 32768;
	setp.eq.s32 	%p497, %r930, 0;
	@%p497 bra 	$L__BB5_696;
	add.s32 	%r931, %r2998, 1;
	shl.b32 	%r1700, %r2998, 2;
	mov.u32 	%r1701, _ZN6thrust24THRUST_300001_SM_1000_NS8cuda_cub4core6detail5shmemE;
	add.s32 	%r1702, %r1701, %r1700;
	st.shared.u32 	[%r1702+2048], %r842;
	mov.u32 	%r2998, %r931;
$L__BB5_696:
	and.b32  	%r933, %r853, 65536;
	setp.eq.s32 	%p498, %r933, 0;
	@%p498 bra 	$L__BB5_698;
	add.s32 	%r934, %r2998, 1;
	shl.b32 	%r1703, %r2998, 2;
	mov.u32 	%r1704, _ZN6thrust24THRUST_300001_SM_1000_NS8cuda_cub4core6detail5shmemE;
	add.s32 	%r1705, %r1704, %r1703;
	selp.b32 	%r1706, %r2984, %r2986, %p971;
	st.shared.u32 	[%r1705+2048], %r1706;
	mov.u32 	%r2998, %r934;
$L__BB5_698:
	and.b32  	%r936, %r875, 131072;
	setp.eq.s32 	%p499, %r936, 0;
	@%p499 bra 	$L__BB5_700;
	add.s32 	%r937, %r2998, 1;
	shl.b32 	%r1707, %r2998, 2;
	mov.u32 	%r1708, _ZN6thrust24THRUST_300001_SM_1000_NS8cuda_cub4core6detail5shmemE;
	add.s32 	%r1709, %r1708, %r1707;
	st.shared.u32 	[%r1709+2048], %r862;
	mov.u32 	%r2998, %r937;
$L__BB5_700:
	and.b32  	%r939, %r875, 262144;
	setp.eq.s32 	%p500, %r939, 0;
	@%p500 bra 	$L__BB5_702;
	shl.b32 	%r1710, %r2998, 2;
	mov.u32 	%r1711, _ZN6thrust24THRUST_300001_SM_1000_NS8cuda_cub4core6detail5shmemE;
	add.s32 	%r1712, %r1711, %r1710;
	st.shared.u32 	[%r1712+2048], %r873;
$L__BB5_702:
	cvt.u64.u32 	%rd112, %r547;
	bar.sync 	0;
	setp.ge.s32 	%p501, %r547, %r887;
	@%p501 bra 	$L__BB5_709;
	not.b32 	%r1713, %r547;
	add.s32 	%r940, %r1713, %r887;
	and.b32  	%r1714, %r940, 1536;
	setp.eq.s32 	%p502, %r1714, 1536;
	mov.u32 	%r3019, %r547;
	@%p502 bra 	$L__BB5_706;
	shr.u32 	%r1715, %r940, 9;
	add.s32 	%r1716, %r1715, 1;
	and.b32  	%r1717, %r1716, 3;
	shl.b32 	%r1718, %r547, 2;
	mov.u32 	%r1719, _ZN6thrust24THRUST_300001_SM_1000_NS8cuda_cub4core6detail5shmemE;
	add.s32 	%r1720, %r1718, %r1719;
	add.s32 	%r3016, %r1720, 2048;
	add.s64 	%rd323, %rd570, %rd112;
	shl.b64 	%rd324, %rd323, 2;
	add.s64 	%rd571, %rd7, %rd324;
	neg.s32 	%r3015, %r1717;
	shl.b32 	%r1721, %r1716, 9;
	and.b32  	%r1722, %r1721, 1536;
	add.s32 	%r3019, %r547, %r1722;
$L__BB5_705:
	.pragma "nounroll";
	ld.shared.u32 	%r1723, [%r3016];
	st.global.u32 	[%rd571], %r1723;
	add.s32 	%r3016, %r3016, 2048;
	add.s64 	%rd571, %rd571, 2048;
	add.s32 	%r3015, %r3015, 1;
	setp.ne.s32 	%p503, %r3015, 0;
	@%p503 bra 	$L__BB5_705;
$L__BB5_706:
	setp.lt.u32 	%p504, %r940, 1536;
	@%p504 bra 	$L__BB5_709;
	cvt.u64.u32 	%rd325, %r3019;
	add.s64 	%rd326, %rd570, %rd325;
	shl.b64 	%rd327, %rd326, 2;
	add.s64 	%rd328, %rd327, %rd7;
	add.s64 	%rd572, %rd328, 4096;
	shl.b32 	%r1724, %r3019, 2;
	mov.u32 	%r1725, _ZN6thrust24THRUST_300001_SM_1000_NS8cuda_cub4core6detail5shmemE;
	add.s32 	%r1726, %r1724, %r1725;
	add.s32 	%r3018, %r1726, 8192;
$L__BB5_708:
	ld.shared.u32 	%r1727, [%r3018+-6144];
	st.global.u32 	[%rd572+-4096], %r1727;
	ld.shared.u32 	%r1728, [%r3018+-4096];
	st.global.u32 	[%rd572+-2048], %r1728;
	ld.shared.u32 	%r1729, [%r3018+-2048];
	st.global.u32 	[%rd572], %r1729;
	ld.shared.u32 	%r1730, [%r3018];
	st.global.u32 	[%rd572+2048], %r1730;
	add.s32 	%r3019, %r3019, 2048;
	add.s64 	%rd572, %rd572, 8192;
	add.s32 	%r3018, %r3018, 8192;
	setp.lt.s32 	%p505, %r3019, %r887;
	@%p505 bra 	$L__BB5_708;
$L__BB5_709:
	setp.ge.s32 	%p506, %r547, %r548;
	add.s64 	%rd119, %rd5, %rd144;
	add.s64 	%rd120, %rd6, %rd146;
	@%p506 bra 	$L__BB5_713;
	setp.ge.s32 	%p507, %r547, %r545;
	@%p507 bra 	$L__BB5_712;
	ld.global.u32 	%r3020, [%rd119];
	bra.uni 	$L__BB5_713;
$L__BB5_712:
	ld.global.u32 	%r3020, [%rd120];
$L__BB5_713:
	setp.ge.s32 	%p508, %r552, %r548;
	@%p508 bra 	$L__BB5_717;
	setp.lt.s32 	%p509, %r552, %r545;
	@%p509 bra 	$L__BB5_716;
	ld.global.u32 	%r3021, [%rd120+2048];
	bra.uni 	$L__BB5_717;
$L__BB5_716:
	ld.global.u32 	%r3021, [%rd119+2048];
$L__BB5_717:
	setp.ge.s32 	%p510, %r556, %r548;
	@%p510 bra 	$L__BB5_721;
	setp.lt.s32 	%p511, %r556, %r545;
	@%p511 bra 	$L__BB5_720;
	ld.global.u32 	%r3022, [%rd120+4096];
	bra.uni 	$L__BB5_721;
$L__BB5_720:
	ld.global.u32 	%r3022, [%rd119+4096];
$L__BB5_721:
	setp.ge.s32 	%p512, %r560, %r548;
	@%p512 bra 	$L__BB5_725;
	setp.lt.s32 	%p513, %r560, %r545;
	@%p513 bra 	$L__BB5_724;
	ld.global.u32 	%r3023, [%rd120+6144];
	bra.uni 	$L__BB5_725;
$L__BB5_724:
	ld.global.u32 	%r3023, [%rd119+6144];
$L__BB5_725:
	setp.ge.s32 	%p514, %r564, %r548;
	@%p514 bra 	$L__BB5_729;
	setp.lt.s32 	%p515, %r564, %r545;
	@%p515 bra 	$L__BB5_728;
	ld.global.u32 	%r3024, [%rd120+8192];
	bra.uni 	$L__BB5_729;
$L__BB5_728:
	ld.global.u32 	%r3024, [%rd119+8192];
$L__BB5_729:
	setp.ge.s32 	%p516, %r568, %r548;
	@%p516 bra 	$L__BB5_733;
	setp.lt.s32 	%p517, %r568, %r545;
	@%p517 bra 	$L__BB5_732;
	ld.global.u32 	%r3025, [%rd120+10240];
	bra.uni 	$L__BB5_733;
$L__BB5_732:
	ld.global.u32 	%r3025, [%rd119+10240];
$L__BB5_733:
	setp.ge.s32 	%p518, %r572, %r548;
	@%p518 bra 	$L__BB5_737;
	setp.lt.s32 	%p519, %r572, %r545;
	@%p519 bra 	$L__BB5_736;
	ld.global.u32 	%r3026, [%rd120+12288];
	bra.uni 	$L__BB5_737;
$L__BB5_736:
	ld.global.u32 	%r3026, [%rd119+12288];
$L__BB5_737:
	setp.ge.s32 	%p520, %r576, %r548;
	@%p520 bra 	$L__BB5_741;
	setp.lt.s32 	%p521, %r576, %r545;
	@%p521 bra 	$L__BB5_740;
	ld.global.u32 	%r3027, [%rd120+14336];
	bra.uni 	$L__BB5_741;
$L__BB5_740:
	ld.global.u32 	%r3027, [%rd119+14336];
$L__BB5_741:
	setp.ge.s32 	%p522, %r580, %r548;
	@%p522 bra 	$L__BB5_745;
	setp.lt.s32 	%p523, %r580, %r545;
	@%p523 bra 	$L__BB5_744;
	ld.global.u32 	%r3028, [%rd120+16384];
	bra.uni 	$L__BB5_745;
$L__BB5_744:
	ld.global.u32 	%r3028, [%rd119+16384];
$L__BB5_745:
	setp.ge.s32 	%p524, %r584, %r548;
	@%p524 bra 	$L__BB5_749;
	setp.lt.s32 	%p525, %r584, %r545;
	@%p525 bra 	$L__BB5_748;
	ld.global.u32 	%r3029, [%rd120+18432];
	bra.uni 	$L__BB5_749;
$L__BB5_748:
	ld.global.u32 	%r3029, [%rd119+18432];
$L__BB5_749:
	setp.ge.s32 	%p526, %r588, %r548;
	@%p526 bra 	$L__BB5_753;
	setp.lt.s32 	%p527, %r588, %r545;
	@%p527 bra 	$L__BB5_752;
	ld.global.u32 	%r3030, [%rd120+20480];
	bra.uni 	$L__BB5_753;
$L__BB5_752:
	ld.global.u32 	%r3030, [%rd119+20480];
$L__BB5_753:
	setp.ge.s32 	%p528, %r592, %r548;
	@%p528 bra 	$L__BB5_757;
	setp.lt.s32 	%p529, %r592, %r545;
	@%p529 bra 	$L__BB5_756;
	ld.global.u32 	%r3031, [%rd120+22528];
	bra.uni 	$L__BB5_757;
$L__BB5_756:
	ld.global.u32 	%r3031, [%rd119+22528];
$L__BB5_757:
	setp.ge.s32 	%p530, %r596, %r548;
	@%p530 bra 	$L__BB5_761;
	setp.lt.s32 	%p531, %r596, %r545;
	@%p531 bra 	$L__BB5_760;
	ld.global.u32 	%r3032, [%rd120+24576];
	bra.uni 	$L__BB5_761;
$L__BB5_760:
	ld.global.u32 	%r3032, [%rd119+24576];
$L__BB5_761:
	setp.ge.s32 	%p532, %r600, %r548;
	@%p532 bra 	$L__BB5_765;
	setp.lt.s32 	%p533, %r600, %r545;
	@%p533 bra 	$L__BB5_764;
	ld.global.u32 	%r3033, [%rd120+26624];
	bra.uni 	$L__BB5_765;
$L__BB5_764:
	ld.global.u32 	%r3033, [%rd119+26624];
$L__BB5_765:
	setp.ge.s32 	%p534, %r604, %r548;
	@%p534 bra 	$L__BB5_769;
	setp.lt.s32 	%p535, %r604, %r545;
	@%p535 bra 	$L__BB5_768;
	ld.global.u32 	%r3034, [%rd120+28672];
	bra.uni 	$L__BB5_769;
$L__BB5_768:
	ld.global.u32 	%r3034, [%rd119+28672];
$L__BB5_769:
	setp.ge.s32 	%p536, %r608, %r548;
	@%p536 bra 	$L__BB5_773;
	setp.lt.s32 	%p537, %r608, %r545;
	@%p537 bra 	$L__BB5_772;
	ld.global.u32 	%r3035, [%rd120+30720];
	bra.uni 	$L__BB5_773;
$L__BB5_772:
	ld.global.u32 	%r3035, [%rd119+30720];
$L__BB5_773:
	setp.ge.s32 	%p538, %r612, %r548;
	@%p538 bra 	$L__BB5_777;
	setp.lt.s32 	%p539, %r612, %r545;
	@%p539 bra 	$L__BB5_776;
	ld.global.u32 	%r3036, [%rd120+32768];
	bra.uni 	$L__BB5_777;
$L__BB5_776:
	ld.global.u32 	%r3036, [%rd119+32768];
$L__BB5_777:
	setp.ge.s32 	%p540, %r616, %r548;
	@%p540 bra 	$L__BB5_781;
	setp.lt.s32 	%p541, %r616, %r545;
	@%p541 bra 	$L__BB5_780;
	ld.global.u32 	%r3037, [%rd120+34816];
	bra.uni 	$L__BB5_781;
$L__BB5_780:
	ld.global.u32 	%r3037, [%rd119+34816];
$L__BB5_781:
	setp.ge.s32 	%p542, %r620, %r548;
	@%p542 bra 	$L__BB5_785;
	setp.lt.s32 	%p543, %r620, %r545;
	@%p543 bra 	$L__BB5_784;
	ld.global.u32 	%r3038, [%rd120+36864];
	bra.uni 	$L__BB5_785;
$L__BB5_784:
	ld.global.u32 	%r3038, [%rd119+36864];
$L__BB5_785:
	bar.sync 	0;
	st.shared.u32 	[%r624], %r3020;
	st.shared.u32 	[%r624+2048], %r3021;
	st.shared.u32 	[%r624+4096], %r3022;
	st.shared.u32 	[%r624+6144], %r3023;
	st.shared.u32 	[%r624+8192], %r3024;
	st.shared.u32 	[%r624+10240], %r3025;
	st.shared.u32 	[%r624+12288], %r3026;
	st.shared.u32 	[%r624+14336], %r3027;
	st.shared.u32 	[%r624+16384], %r3028;
	st.shared.u32 	[%r624+18432], %r3029;
	st.shared.u32 	[%r624+20480], %r3030;
	st.shared.u32 	[%r624+22528], %r3031;
	st.shared.u32 	[%r624+24576], %r3032;
	st.shared.u32 	[%r624+26624], %r3033;
	st.shared.u32 	[%r624+28672], %r3034;
	st.shared.u32 	[%r624+30720], %r3035;
	st.shared.u32 	[%r624+32768], %r3036;
	st.shared.u32 	[%r624+34816], %r3037;
	st.shared.u32 	[%r624+36864], %r3038;
	bar.sync 	0;
	not.pred 	%p544, %p126;
	@%p544 bra 	$L__BB5_787;
	selp.b32 	%r1750, %r2896, %r695, %p939;
	shl.b32 	%r1751, %r1750, 2;
	mov.u32 	%r1752, _ZN6thrust24THRUST_300001_SM_1000_NS8cuda_cub4core6detail5shmemE;
	add.s32 	%r1753, %r1752, %r1751;
	ld.shared.u32 	%r3020, [%r1753+2048];
$L__BB5_787:
	not.pred 	%p545, %p133;
	@%p545 bra 	$L__BB5_789;
	selp.b32 	%r1754, %r2925, %r2927, %p941;
	shl.b32 	%r1755, %r1754, 2;
	mov.u32 	%r1756, _ZN6thrust24THRUST_300001_SM_1000_NS8cuda_cub4core6detail5shmemE;
	add.s32 	%r1757, %r1756, %r1755;
	ld.shared.u32 	%r3021, [%r1757+2048];
$L__BB5_789:
	not.pred 	%p546, %p140;
	@%p546 bra 	$L__BB5_791;
	selp.b32 	%r1758, %r2929, %r2931, %p943;
	shl.b32 	%r1759, %r1758, 2;
	mov.u32 	%r1760, _ZN6thrust24THRUST_300001_SM_1000_NS8cuda_cub4core6detail5shmemE;
	add.s32 	%r1761, %r1760, %r1759;
	ld.shared.u32 	%r3022, [%r1761+2048];
$L__BB5_791:
	not.pred 	%p547, %p147;
	@%p547 bra 	$L__BB5_793;
	selp.b32 	%r1762, %r2933, %r2935, %p945;
	shl.b32 	%r1763, %r1762, 2;
	mov.u32 	%r1764, _ZN6thrust24THRUST_300001_SM_1000_NS8cuda_cub4core6detail5shmemE;
	add.s32 	%r1765, %r1764, %r1763;
	ld.shared.u32 	%r3023, [%r1765+2048];
$L__BB5_793:
	not.pred 	%p548, %p154;
	@%p548 bra 	$L__BB5_795;
	selp.b32 	%r1766, %r2937, %r2939, %p947;
	shl.b32 	%r1767, %r1766, 2;
	mov.u32 	%r1768, _ZN6thrust24THRUST_300001_SM_1000_NS8cuda_cub4core6detail5shmemE;
	add.s32 	%r1769, %r1768, %r1767;
	ld.shared.u32 	%r3024, [%r1769+2048];
$L__BB5_795:
	setp.eq.s32 	%p549, %r900, 0;
	@%p549 bra 	$L__BB5_797;
	shl.b32 	%r1770, %r743, 2;
	mov.u32 	%r1771, _ZN6thrust24THRUST_300001_SM_1000_NS8cuda_cub4core6detail5shmemE;
	add.s32 	%r1772, %r1771, %r1770;
	ld.shared.u32 	%r3025, [%r1772+2048];
$L__BB5_797:
	setp.eq.s32 	%p550, %r903, 0;
	@%p550 bra 	$L__BB5_799;
	selp.b32 	%r1773, %r2945, %r2947, %p951;
	shl.b32 	%r1774, %r1773, 2;
	mov.u32 	%r1775, _ZN6thrust24THRUST_300001_SM_1000_NS8cuda_cub4core6detail5shmemE;
	add.s32 	%r1776, %r1775, %r1774;
	ld.shared.u32 	%r3026, [%r1776+2048];
$L__BB5_799:
	setp.eq.s32 	%p551, %r906, 0;
	@%p551 bra 	$L__BB5_801;
	shl.b32 	%r1777, %r763, 2;
	mov.u32 	%r1778, _ZN6thrust24THRUST_300001_SM_1000_NS8cuda_cub4core6detail5shmemE;
	add.s32 	%r1779, %r1778, %r1777;
	ld.shared.u32 	%r3027, [%r1779+2048];
$L__BB5_801:
	setp.eq.s32 	%p552, %r909, 0;
	@%p552 bra 	$L__BB5_803;
	selp.b32 	%r1780, %r2953, %r2955, %p955;
	shl.b32 	%r1781, %r1780, 2;
	mov.u32 	%r1782, _ZN6thrust24THRUST_300001_SM_1000_NS8cuda_cub4core6detail5shmemE;
	add.s32 	%r1783, %r1782, %r1781;
	ld.shared.u32 	%r3028, [%r1783+2048];
$L__BB5_803:
	setp.eq.s32 	%p553, %r912, 0;
	@%p553 bra 	$L__BB5_805;
	shl.b32 	%r1784, %r783, 2;
	mov.u32 	%r1785, _ZN6thrust24THRUST_300001_SM_1000_NS8cuda_cub4core6detail5shmemE;
	add.s32 	%r1786, %r1785, %r1784;
	ld.shared.u32 	%r3029, [%r1786+2048];
$L__BB5_805:
	setp.eq.s32 	%p554, %r915, 0;
	@%p554 bra 	$L__BB5_807;
	selp.b32 	%r1787, %r2961, %r2963, %p959;
	shl.b32 	%r1788, %r1787, 2;
	mov.u32 	%r1789, _ZN6thrust24THRUST_300001_SM_1000_NS8cuda_cub4core6detail5shmemE;
	add.s32 	%r1790, %r1789, %r1788;
	ld.shared.u32 	%r3030, [%r1790+2048];
$L__BB5_807:
	setp.eq.s32 	%p555, %r918, 0;
	@%p555 bra 	$L__BB5_809;
	shl.b32 	%r1791, %r803, 2;
	mov.u32 	%r1792, _ZN6thrust24THRUST_300001_SM_1000_NS8cuda_cub4core6detail5shmemE;
	add.s32 	%r1793, %r1792, %r1791;
	ld.shared.u32 	%r3031, [%r1793+2048];
$L__BB5_809:
	setp.eq.s32 	%p556, %r921, 0;
	@%p556 bra 	$L__BB5_811;
	selp.b32 	%r1794, %r2969, %r2971, %p963;
	shl.b32 	%r1795, %r1794, 2;
	mov.u32 	%r1796, _ZN6thrust24THRUST_300001_SM_1000_NS8cuda_cub4core6detail5shmemE;
	add.s32 	%r1797, %r1796, %r1795;
	ld.shared.u32 	%r3032, [%r1797+2048];
$L__BB5_811:
	setp.eq.s32 	%p557, %r924, 0;
	@%p557 bra 	$L__BB5_813;
	shl.b32 	%r1798, %r823, 2;
	mov.u32 	%r1799, _ZN6thrust24THRUST_300001_SM_1000_NS8cuda_cub4core6detail5shmemE;
	add.s32 	%r1800, %r1799, %r1798;
	ld.shared.u32 	%r3033, [%r1800+2048];
$L__BB5_813:
	setp.eq.s32 	%p558, %r927, 0;
	@%p558 bra 	$L__BB5_815;
	selp.b32 	%r1801, %r2977, %r2979, %p967;
	shl.b32 	%r1802, %r1801, 2;
	mov.u32 	%r1803, _ZN6thrust24THRUST_300001_SM_1000_NS8cuda_cub4core6detail5shmemE;
	add.s32 	%r1804, %r1803, %r1802;
	ld.shared.u32 	%r3034, [%r1804+2048];
$L__BB5_815:
	setp.eq.s32 	%p559, %r930, 0;
	@%p559 bra 	$L__BB5_817;
	shl.b32 	%r1805, %r843, 2;
	mov.u32 	%r1806, _ZN6thrust24THRUST_300001_SM_1000_NS8cuda_cub4core6detail5shmemE;
	add.s32 	%r1807, %r1806, %r1805;
	ld.shared.u32 	%r3035, [%r1807+2048];
$L__BB5_817:
	setp.eq.s32 	%p560, %r933, 0;
	@%p560 bra 	$L__BB5_819;
	selp.b32 	%r1808, %r2985, %r2987, %p971;
	shl.b32 	%r1809, %r1808, 2;
	mov.u32 	%r1810, _ZN6thrust24THRUST_300001_SM_1000_NS8cuda_cub4core6detail5shmemE;
	add.s32 	%r1811, %r1810, %r1809;
	ld.shared.u32 	%r3036, [%r1811+2048];
$L__BB5_819:
	setp.eq.s32 	%p561, %r936, 0;
	@%p561 bra 	$L__BB5_821;
	shl.b32 	%r1812, %r863, 2;
	mov.u32 	%r1813, _ZN6thrust24THRUST_300001_SM_1000_NS8cuda_cub4core6detail5shmemE;
	add.s32 	%r1814, %r1813, %r1812;
	ld.shared.u32 	%r3037, [%r1814+2048];
$L__BB5_821:
	setp.eq.s32 	%p562, %r939, 0;
	@%p562 bra 	$L__BB5_823;
	shl.b32 	%r1815, %r874, 2;
	mov.u32 	%r1816, _ZN6thrust24THRUST_300001_SM_1000_NS8cuda_cub4core6detail5shmemE;
	add.s32 	%r1817, %r1816, %r1815;
	ld.shared.u32 	%r3038, [%r1817+2048];
$L__BB5_823:
	bar.sync 	0;
	not.pred 	%p563, %p126;
	@%p563 bra 	$L__BB5_825;
	add.s32 	%r3059, %r3059, 1;
	st.shared.u32 	[%r889], %r3020;
$L__BB5_825:
	not.pred 	%p564, %p133;
	@%p564 bra 	$L__BB5_827;
	add.s32 	%r1051, %r3059, 1;
	shl.b32 	%r1818, %r3059, 2;
	mov.u32 	%r1819, _ZN6thrust24THRUST_300001_SM_1000_NS8cuda_cub4core6detail5shmemE;
	add.s32 	%r1820, %r1819, %r1818;
	st.shared.u32 	[%r1820+2048], %r3021;
	mov.u32 	%r3059, %r1051;
$L__BB5_827:
	not.pred 	%p565, %p140;
	@%p565 bra 	$L__BB5_829;
	add.s32 	%r1053, %r3059, 1;
	shl.b32 	%r1821, %r3059, 2;
	mov.u32 	%r1822, _ZN6thrust24THRUST_300001_SM_1000_NS8cuda_cub4core6detail5shmemE;
	add.s32 	%r1823, %r1822, %r1821;
	st.shared.u32 	[%r1823+2048], %r3022;
	mov.u32 	%r3059, %r1053;
$L__BB5_829:
	not.pred 	%p566, %p147;
	@%p566 bra 	$L__BB5_831;
	add.s32 	%r1055, %r3059, 1;
	shl.b32 	%r1824, %r3059, 2;
	mov.u32 	%r1825, _ZN6thrust24THRUST_300001_SM_1000_NS8cuda_cub4core6detail5shmemE;
	add.s32 	%r1826, %r1825, %r1824;
	st.shared.u32 	[%r1826+2048], %r3023;
	mov.u32 	%r3059, %r1055;
$L__BB5_831:
	not.pred 	%p567, %p154;
	@%p567 bra 	$L__BB5_833;
	add.s32 	%r1057, %r3059, 1;
	shl.b32 	%r1827, %r3059, 2;
	mov.u32 	%r1828, _ZN6thrust24THRUST_300001_SM_1000_NS8cuda_cub4core6detail5shmemE;
	add.s32 	%r1829, %r1828, %r1827;
	st.shared.u32 	[%r1829+2048], %r3024;
	mov.u32 	%r3059, %r1057;
$L__BB5_833:
	setp.eq.s32 	%p568, %r900, 0;
	@%p568 bra 	$L__BB5_835;
	add.s32 	%r1059, %r3059, 1;
	shl.b32 	%r1830, %r3059, 2;
	mov.u32 	%r1831, _ZN6thrust24THRUST_300001_SM_1000_NS8cuda_cub4core6detail5shmemE;
	add.s32 	%r1832, %r1831, %r1830;
	st.shared.u32 	[%r1832+2048], %r3025;
	mov.u32 	%r3059, %r1059;
$L__BB5_835:
	setp.eq.s32 	%p569, %r903, 0;
	@%p569 bra 	$L__BB5_837;
	add.s32 	%r1061, %r3059, 1;
	shl.b32 	%r1833, %r3059, 2;
	mov.u32 	%r1834, _ZN6thrust24THRUST_300001_SM_1000_NS8cuda_cub4core6detail5shmemE;
	add.s32 	%r1835, %r1834, %r1833;
	st.shared.u32 	[%r1835+2048], %r3026;
	mov.u32 	%r3059, %r1061;
$L__BB5_837:
	setp.eq.s32 	%p570, %r906, 0;
	@%p570 bra 	$L__BB5_839;
	add.s32 	%r1063, %r3059, 1;
	shl.b32 	%r1836, %r3059, 2;
	mov.u32 	%r1837, _ZN6thrust24THRUST_300001_SM_1000_NS8cuda_cub4core6detail5shmemE;
	add.s32 	%r1838, %r1837, %r1836;
	st.shared.u32 	[%r1838+2048], %r3027;
	mov.u32 	%r3059, %r1063;
$L__BB5_839:
	setp.eq.s32 	%p571, %r909, 0;
	@%p571 bra 	$L__BB5_841;
	add.s32 	%r1065, %r3059, 1;
	shl.b32 	%r1839, %r3059, 2;
	mov.u32 	%r1840, _ZN6thrust24THRUST_300001_SM_1000_NS8cuda_cub4core6detail5shmemE;
	add.s32 	%r1841, %r1840, %r1839;
	st.shared.u32 	[%r1841+2048], %r3028;
	mov.u32 	%r3059, %r1065;
$L__BB5_841:
	setp.eq.s32 	%p572, %r912, 0;
	@%p572 bra 	$L__BB5_843;
	add.s32 	%r1067, %r3059, 1;
	shl.b32 	%r1842, %r3059, 2;
	mov.u32 	%r1843, _ZN6thrust24THRUST_300001_SM_1000_NS8cuda_cub4core6detail5shmemE;
	add.s32 	%r1844, %r1843, %r1842;
	st.shared.u32 	[%r1844+2048], %r3029;
	mov.u32 	%r3059, %r1067;
$L__BB5_843:
	setp.eq.s32 	%p573, %r915, 0;
	@%p573 bra 	$L__BB5_845;
	add.s32 	%r1069, %r3059, 1;
	shl.b32 	%r1845, %r3059, 2;
	mov.u32 	%r1846, _ZN6thrust24THRUST_300001_SM_1000_NS8cuda_cub4core6detail5shmemE;
	add.s32 	%r1847, %r1846, %r1845;
	st.shared.u32 	[%r1847+2048], %r3030;
	mov.u32 	%r3059, %r1069;
$L__BB5_845:
	setp.eq.s32 	%p574, %r918, 0;
	@%p574 bra 	$L__BB5_847;
	add.s32 	%r1071, %r3059, 1;
	shl.b32 	%r1848, %r3059, 2;
	mov.u32 	%r1849, _ZN6thrust24THRUST_300001_SM_1000_NS8cuda_cub4core6detail5shmemE;
	add.s32 	%r1850, %r1849, %r1848;
	st.shared.u32 	[%r1850+2048], %r3031;
	mov.u32 	%r3059, %r1071;
$L__BB5_847:
	setp.eq.s32 	%p575, %r921, 0;
	@%p575 bra 	$L__BB5_849;
	add.s32 	%r1073, %r3059, 1;
	shl.b32 	%r1851, %r3059, 2;
	mov.u32 	%r1852, _ZN6thrust24THRUST_300001_SM_1000_NS8cuda_cub4core6detail5shmemE;
	add.s32 	%r1853, %r1852, %r1851;
	st.shared.u32 	[%r1853+2048], %r3032;
	mov.u32 	%r3059, %r1073;
$L__BB5_849:
	setp.eq.s32 	%p576, %r924, 0;
	@%p576 bra 	$L__BB5_851;
	add.s32 	%r1075, %r3059, 1;
	shl.b32 	%r1854, %r3059, 2;
	mov.u32 	%r1855, _ZN6thrust24THRUST_300001_SM_1000_NS8cuda_cub4core6detail5shmemE;
	add.s32 	%r1856, %r1855, %r1854;
	st.shared.u32 	[%r1856+2048], %r3033;
	mov.u32 	%r3059, %r1075;
$L__BB5_851:
	setp.eq.s32 	%p577, %r927, 0;
	@%p577 bra 	$L__BB5_853;
	add.s32 	%r1077, %r3059, 1;
	shl.b32 	%r1857, %r3059, 2;
	mov.u32 	%r1858, _ZN6thrust24THRUST_300001_SM_1000_NS8cuda_cub4core6detail5shmemE;
	add.s32 	%r1859, %r1858, %r1857;
	st.shared.u32 	[%r1859+2048], %r3034;
	mov.u32 	%r3059, %r1077;
$L__BB5_853:
	setp.eq.s32 	%p578, %r930, 0;
	@%p578 bra 	$L__BB5_855;
	add.s32 	%r1079, %r3059, 1;
	shl.b32 	%r1860, %r3059, 2;
	mov.u32 	%r1861, _ZN6thrust24THRUST_300001_SM_1000_NS8cuda_cub4core6detail5shmemE;
	add.s32 	%r1862, %r1861, %r1860;
	st.shared.u32 	[%r1862+2048], %r3035;
	mov.u32 	%r3059, %r1079;
$L__BB5_855:
	setp.eq.s32 	%p579, %r933, 0;
	@%p579 bra 	$L__BB5_857;
	add.s32 	%r1081, %r3059, 1;
	shl.b32 	%r1863, %r3059, 2;
	mov.u32 	%r1864, _ZN6thrust24THRUST_300001_SM_1000_NS8cuda_cub4core6detail5shmemE;
	add.s32 	%r1865, %r1864, %r1863;
	st.shared.u32 	[%r1865+2048], %r3036;
	mov.u32 	%r3059, %r1081;
$L__BB5_857:
	setp.eq.s32 	%p580, %r936, 0;
	@%p580 bra 	$L__BB5_859;
	add.s32 	%r1083, %r3059, 1;
	shl.b32 	%r1866, %r3059, 2;
	mov.u32 	%r1867, _ZN6thrust24THRUST_300001_SM_1000_NS8cuda_cub4core6detail5shmemE;
	add.s32 	%r1868, %r1867, %r1866;
	st.shared.u32 	[%r1868+2048], %r3037;
	mov.u32 	%r3059, %r1083;
$L__BB5_859:
	setp.eq.s32 	%p581, %r939, 0;
	@%p581 bra 	$L__BB5_861;
	shl.b32 	%r1869, %r3059, 2;
	mov.u32 	%r1870, _ZN6thrust24THRUST_300001_SM_1000_NS8cuda_cub4core6detail5shmemE;
	add.s32 	%r1871, %r1870, %r1869;
	st.shared.u32 	[%r1871+2048], %r3038;
$L__BB5_861:
	setp.ge.s32 	%p582, %r547, %r887;
	bar.sync 	0;
	@%p582 bra 	$L__BB5_868;
	not.b32 	%r1872, %r547;
	add.s32 	%r1085, %r1872, %r887;
	and.b32  	%r1873, %r1085, 1536;
	setp.eq.s32 	%p583, %r1873, 1536;
	mov.u32 	%r3080, %r547;
	@%p583 bra 	$L__BB5_865;
	shr.u32 	%r1874, %r1085, 9;
	add.s32 	%r1875, %r1874, 1;
	and.b32  	%r1876, %r1875, 3;
	shl.b32 	%r1877, %r547, 2;
	mov.u32 	%r1878, _ZN6thrust24THRUST_300001_SM_1000_NS8cuda_cub4core6detail5shmemE;
	add.s32 	%r1879, %r1877, %r1878;
	add.s32 	%r3077, %r1879, 2048;
	add.s64 	%rd331, %rd570, %rd112;
	shl.b64 	%rd332, %rd331, 2;
	add.s64 	%rd573, %rd8, %rd332;
	neg.s32 	%r3076, %r1876;
	shl.b32 	%r1880, %r1875, 9;
	and.b32  	%r1881, %r1880, 1536;
	add.s32 	%r3080, %r547, %r1881;
$L__BB5_864:
	.pragma "nounroll";
	ld.shared.u32 	%r1882, [%r3077];
	st.global.u32 	[%rd573], %r1882;
	add.s32 	%r3077, %r3077, 2048;
	add.s64 	%rd573, %rd573, 2048;
	add.s32 	%r3076, %r3076, 1;
	setp.ne.s32 	%p584, %r3076, 0;
	@%p584 bra 	$L__BB5_864;
$L__BB5_865:
	setp.lt.u32 	%p585, %r1085, 1536;
	@%p585 bra 	$L__BB5_868;
	cvt.u64.u32 	%rd333, %r3080;
	add.s64 	%rd334, %rd570, %rd333;
	shl.b64 	%rd335, %rd334, 2;
	add.s64 	%rd336, %rd335, %rd8;
	add.s64 	%rd574, %rd336, 4096;
	shl.b32 	%r1883, %r3080, 2;
	mov.u32 	%r1884, _ZN6thrust24THRUST_300001_SM_1000_NS8cuda_cub4core6detail5shmemE;
	add.s32 	%r1885, %r1883, %r1884;
	add.s32 	%r3079, %r1885, 8192;
$L__BB5_867:
	ld.shared.u32 	%r1886, [%r3079+-6144];
	st.global.u32 	[%rd574+-4096], %r1886;
	ld.shared.u32 	%r1887, [%r3079+-4096];
	st.global.u32 	[%rd574+-2048], %r1887;
	ld.shared.u32 	%r1888, [%r3079+-2048];
	st.global.u32 	[%rd574], %r1888;
	ld.shared.u32 	%r1889, [%r3079];
	st.global.u32 	[%rd574+2048], %r1889;
	add.s32 	%r3080, %r3080, 2048;
	add.s64 	%rd574, %rd574, 8192;
	add.s32 	%r3079, %r3079, 8192;
	setp.lt.s32 	%p586, %r3080, %r887;
	@%p586 bra 	$L__BB5_867;
$L__BB5_868:
	setp.ne.s32 	%p587, %r547, 0;
	@%p587 bra 	$L__BB5_870;
	ld.param.u64 	%rd544, [_ZN6thrust24THRUST_300001_SM_1000_NS8cuda_cub4core6detail13_kernel_agentINS1_16__set_operations10SetOpAgentINS0_6detail15normal_iteratorINS0_10device_ptrIiEEEESB_SB_SB_SB_SB_lN4cuda3std3__44lessIiEENS5_31serial_set_symmetric_differenceENSE_17integral_constantIbLb1EEEEEJSB_SB_SB_SB_llSB_SB_SG_SH_PNSE_4pairIllEEPmN3cub18CUB_300001_SM_100013ScanTileStateIlLb1EEEEEEvDpT0__param_11];
	add.s64 	%rd337, %rd570, %rd569;
	cvta.to.global.u64 	%rd338, %rd544;
	st.global.u64 	[%rd338], %rd337;
$L__BB5_870:
	ret;

}
	// .globl	_ZN6thrust24THRUST_300001_SM_1000_NS8cuda_cub4core6detail13_kernel_agentINS1_16__set_operations14PartitionAgentINS0_6detail15normal_iteratorINS0_10device_ptrIiEEEESB_i7CompareEEJSB_SB_iiiPN4cuda3std3__44pairIiiEESC_iEEEvDpT0_
.visible .entry _ZN6thrust24THRUST_300001_SM_1000_NS8cuda_cub4core6detail13_kernel_agentINS1_16__set_operations14PartitionAgentINS0_6detail15normal_iteratorINS0_10device_ptrIiEEEESB_i7CompareEEJSB_SB_iiiPN4cuda3std3__44pairIiiEESC_iEEEvDpT0_(
	.param .align 8 .b8 _ZN6thrust24THRUST_300001_SM_1000_NS8cuda_cub4core6detail13_kernel_agentINS1_16__set_operations14PartitionAgentINS0_6detail15normal_iteratorINS0_10device_ptrIiEEEESB_i7CompareEEJSB_SB_iiiPN4cuda3std3__44pairIiiEESC_iEEEvDpT0__param_0[8],
	.param .align 8 .b8 _ZN6thrust24THRUST_300001_SM_1000_NS8cuda_cub4core6detail13_kernel_agentINS1_16__set_operations14PartitionAgentINS0_6detail15normal_iteratorINS0_10device_ptrIiEEEESB_i7CompareEEJSB_SB_iiiPN4cuda3std3__44pairIiiEESC_iEEEvDpT0__param_1[8],
	.param .u32 _ZN6thrust24THRUST_300001_SM_1000_NS8cuda_cub4core6detail13_kernel_agentINS1_16__set_operations14PartitionAgentINS0_6detail15normal_iteratorINS0_10device_ptrIiEEEESB_i7CompareEEJSB_SB_iiiPN4cuda3std3__44pairIiiEESC_iEEEvDpT0__param_2,
	.param .u32 _ZN6thrust24THRUST_300001_SM_1000_NS8cuda_cub4core6detail13_kernel_agentINS1_16__set_operations14PartitionAgentINS0_6detail15normal_iteratorINS0_10device_ptrIiEEEESB_i7CompareEEJSB_SB_iiiPN4cuda3std3__44pairIiiEESC_iEEEvDpT0__param_3,
	.param .u32 _ZN6thrust24THRUST_300001_SM_1000_NS8cuda_cub4core6detail13_kernel_agentINS1_16__set_operations14PartitionAgentINS0_6detail15normal_iteratorINS0_10device_ptrIiEEEESB_i7CompareEEJSB_SB_iiiPN4cuda3std3__44pairIiiEESC_iEEEvDpT0__param_4,
	.param .u64 .ptr .align 1 _ZN6thrust24THRUST_300001_SM_1000_NS8cuda_cub4core6detail13_kernel_agentINS1_16__set_operations14PartitionAgentINS0_6detail15normal_iteratorINS0_10device_ptrIiEEEESB_i7CompareEEJSB_SB_iiiPN4cuda3std3__44pairIiiEESC_iEEEvDpT0__param_5,
	.param .align 1 .b8 _ZN6thrust24THRUST_300001_SM_1000_NS8cuda_cub4core6detail13_kernel_agentINS1_16__set_operations14PartitionAgentINS0_6detail15normal_iteratorINS0_10device_ptrIiEEEESB_i7CompareEEJSB_SB_iiiPN4cuda3std3__44pairIiiEESC_iEEEvDpT0__param_6[1],
	.param .u32 _ZN6thrust24THRUST_300001_SM_1000_NS8cuda_cub4core6detail13_kernel_agentINS1_16__set_operations14PartitionAgentINS0_6detail15normal_iteratorINS0_10device_ptrIiEEEESB_i7CompareEEJSB_SB_iiiPN4cuda3std3__44pairIiiEESC_iEEEvDpT0__param_7
)
.maxntid 256
{
	.reg .pred 	%p<34>;
	.reg .b32 	%r<167>;
	.reg .b64 	%rd<65>;

	ld.param.u64 	%rd5, [_ZN6thrust24THRUST_300001_SM_1000_NS8cuda_cub4core6detail13_kernel_agentINS1_16__set_operations14PartitionAgentINS0_6detail15normal_iteratorINS0_10device_ptrIiEEEESB_i7CompareEEJSB_SB_iiiPN4cuda3std3__44pairIiiEESC_iEEEvDpT0__param_1];
	ld.param.u64 	%rd4, [_ZN6thrust24THRUST_300001_SM_1000_NS8cuda_cub4core6detail13_kernel_agentINS1_16__set_operations14PartitionAgentINS0_6detail15normal_iteratorINS0_10device_ptrIiEEEESB_i7CompareEEJSB_SB_iiiPN4cuda3std3__44pairIiiEESC_iEEEvDpT0__param_0];
	ld.param.u32 	%r65, [_ZN6thrust24THRUST_300001_SM_1000_NS8cuda_cub4core6detail13_kernel_agentINS1_16__set_operations14PartitionAgentINS0_6detail15normal_iteratorINS0_10device_ptrIiEEEESB_i7CompareEEJSB_SB_iiiPN4cuda3std3__44pairIiiEESC_iEEEvDpT0__param_2];
	ld.param.u32 	%r66, [_ZN6thrust24THRUST_300001_SM_1000_NS8cuda_cub4core6detail13_kernel_agentINS1_16__set_operations14PartitionAgentINS0_6detail15normal_iteratorINS0_10device_ptrIiEEEESB_i7CompareEEJSB_SB_iiiPN4cuda3std3__44pairIiiEESC_iEEEvDpT0__param_3];
	ld.param.u32 	%r68, [_ZN6thrust24THRUST_300001_SM_1000_NS8cuda_cub4core6detail13_kernel_agentINS1_16__set_operations14PartitionAgentINS0_6detail15normal_iteratorINS0_10device_ptrIiEEEESB_i7CompareEEJSB_SB_iiiPN4cuda3std3__44pairIiiEESC_iEEEvDpT0__param_4];
	ld.param.u64 	%rd6, [_ZN6thrust24THRUST_300001_SM_1000_NS8cuda_cub4core6detail13_kernel_agentINS1_16__set_operations14PartitionAgentINS0_6detail15normal_iteratorINS0_10device_ptrIiEEEESB_i7CompareEEJSB_SB_iiiPN4cuda3std3__44pairIiiEESC_iEEEvDpT0__param_5];
	ld.param.u32 	%r67, [_ZN6thrust24THRUST_300001_SM_1000_NS8cuda_cub4core6detail13_kernel_agentINS1_16__set_operations14PartitionAgentINS0_6detail15normal_iteratorINS0_10device_ptrIiEEEESB_i7CompareEEJSB_SB_iiiPN4cuda3std3__44pairIiiEESC_iEEEvDpT0__param_7];
	mov.u32 	%r69, %ntid.x;
	mov.u32 	%r70, %ctaid.x;
	mov.u32 	%r71, %tid.x;
	mad.lo.s32 	%r1, %r69, %r70, %r71;
	setp.ge.s32 	%p1, %r1, %r68;
	@%p1 bra 	$L__BB6_28;
	mul.lo.s32 	%r72, %r67, %r1;
	add.s32 	%r73, %r66, %r65;
	min.s32 	%r2, %r73, %r72;
	cvta.to.global.u64 	%rd1, %rd5;
	cvta.to.global.u64 	%rd2, %rd4;
	sub.s32 	%r74, %r2, %r66;
	max.s32 	%r141, %r74, 0;
	min.s32 	%r139, %r65, %r2;
	setp.ge.s32 	%p2, %r141, %r139;
	@%p2 bra 	$L__BB6_3;
$L__BB6_2:
	add.s32 	%r75, %r139, %r141;
	shr.u32 	%r76, %r75, 1;
	mul.wide.u32 	%rd7, %r76, 4;
	add.s64 	%rd8, %rd2, %rd7;
	ld.global.u32 	%r77, [%rd8];
	not.b32 	%r78, %r76;
	add.s32 	%r79, %r2, %r78;
	mul.wide.s32 	%rd9, %r79, 4;
	add.s64 	%rd10, %rd1, %rd9;
	ld.global.u32 	%r80, [%rd10];
	setp.lt.s32 	%p3, %r80, %r77;
	add.s32 	%r81, %r76, 1;
	selp.b32 	%r141, %r141, %r81, %p3;
	selp.b32 	%r139, %r76, %r139, %p3;
	setp.lt.s32 	%p4, %r141, %r139;
	@%p4 bra 	$L__BB6_2;
$L__BB6_3:
	sub.s32 	%r10, %r2, %r141;
	setp.ge.s32 	%p5, %r10, %r66;
	mov.b32 	%r166, 0;
	@%p5 bra 	$L__BB6_27;
	mul.wide.s32 	%rd11, %r10, 4;
	add.s64 	%rd3, %rd1, %rd11;
	ld.global.u32 	%r11, [%rd3];
	setp.lt.s32 	%p6, %r141, 1;
	mov.b32 	%r144, 0;
	mov.u32 	%r150, %r144;
	@%p6 bra 	$L__BB6_11;
	mul.wide.u32 	%rd12, %r141, 511;
	shr.u64 	%rd13, %rd12, 9;
	cvt.u32.u64 	%r84, %rd13;
	shl.b64 	%rd14, %rd13, 2;
	add.s64 	%rd15, %rd2, %rd14;
	ld.global.u32 	%r85, [%rd15];
	setp.lt.s32 	%p7, %r85, %r11;
	add.s32 	%r86, %r84, 1;
	selp.b32 	%r144, %r141, %r84, %p7;
	selp.b32 	%r150, %r86, 0, %p7;
	setp.ge.u32 	%p8, %r150, %r144;
	@%p8 bra 	$L__BB6_7;
	cvt.u64.u32 	%rd16, %r150;
	mul.wide.u32 	%rd17, %r144, 127;
	add.s64 	%rd18, %rd17, %rd16;
	shr.u64 	%rd19, %rd18, 7;
	cvt.u32.u64 	%r87, %rd19;
	shl.b64 	%rd20, %rd19, 2;
	add.s64 	%rd21, %rd2, %rd20;
	ld.global.u32 	%r88, [%rd21];
	setp.lt.s32 	%p9, %r88, %r11;
	add.s32 	%r89, %r87, 1;
	selp.b32 	%r144, %r144, %r87, %p9;
	selp.b32 	%r150, %r89, %r150, %p9;
$L__BB6_7:
	setp.ge.u32 	%p10, %r150, %r144;
	@%p10 bra 	$L__BB6_9;
	cvt.u64.u32 	%rd22, %r150;
	mul.wide.u32 	%rd23, %r144, 31;
	add.s64 	%rd24, %rd23, %rd22;
	shr.u64 	%rd25, %rd24, 5;
	cvt.u32.u64 	%r90, %rd25;
	shl.b64 	%rd26, %rd25, 2;
	add.s64 	%rd27, %rd2, %rd26;
	ld.global.u32 	%r91, [%rd27];
	setp.lt.s32 	%p11, %r91, %r11;
	add.s32 	%r92, %r90, 1;
	selp.b32 	%r144, %r144, %r90, %p11;
	selp.b32 	%r150, %r92, %r150, %p11;
$L__BB6_9:
	setp.ge.u32 	%p12, %r150, %r144;
	@%p12 bra 	$L__BB6_11;
	cvt.u64.u32 	%rd28, %r150;
	mul.wide.u32 	%rd29, %r144, 15;
	add.s64 	%rd30, %rd29, %rd28;
	shr.u64 	%rd31, %rd30, 4;
	cvt.u32.u64 	%r93, %rd31;
	shl.b64 	%rd32, %rd31, 2;
	add.s64 	%rd33, %rd2, %rd32;
	ld.global.u32 	%r94, [%rd33];
	setp.lt.s32 	%p13, %r94, %r11;
	add.s32 	%r95, %r93, 1;
	selp.b32 	%r144, %r144, %r93, %p13;
	selp.b32 	%r150, %r95, %r150, %p13;
$L__BB6_11:
	setp.ge.u32 	%p14, %r150, %r144;
	@%p14 bra 	$L__BB6_13;
$L__BB6_12:
	and.b32  	%r96, %r150, %r144;
	xor.b32  	%r97, %r150, %r144;
	shr.s32 	%r98, %r97, 1;
	add.s32 	%r99, %r96, %r98;
	mul.wide.s32 	%rd34, %r99, 4;
	add.s64 	%rd35, %rd2, %rd34;
	ld.global.u32 	%r100, [%rd35];
	setp.lt.s32 	%p15, %r100, %r11;
	add.s32 	%r101, %r99, 1;
	selp.b32 	%r144, %r144, %r99, %p15;
	selp.b32 	%r150, %r101, %r150, %p15;
	setp.lt.s32 	%p16, %r150, %r144;
	@%p16 bra 	$L__BB6_12;
$L__BB6_13:
	setp.lt.s32 	%p17, %r10, 1;
	mov.b32 	%r154, 0;
	mov.u32 	%r153, %r10;
	@%p17 bra 	$L__BB6_15;
	mul.wide.u32 	%rd36, %r10, 511;
	shr.u64 	%rd37, %rd36, 9;
	cvt.u32.u64 	%r103, %rd37;
	shl.b64 	%rd38, %rd37, 2;
	add.s64 	%rd39, %rd1, %rd38;
	ld.global.u32 	%r104, [%rd39];
	setp.lt.s32 	%p18, %r104, %r11;
	add.s32 	%r105, %r103, 1;
	selp.b32 	%r153, %r10, %r103, %p18;
	selp.b32 	%r154, %r105, 0, %p18;
$L__BB6_15:
	setp.ge.s32 	%p19, %r154, %r153;
	@%p19 bra 	$L__BB6_17;
	cvt.u64.u32 	%rd40, %r154;
	mul.wide.u32 	%rd41, %r153, 127;
	add.s64 	%rd42, %rd41, %rd40;
	shr.u64 	%rd43, %rd42, 7;
	cvt.u32.u64 	%r106, %rd43;
	shl.b64 	%rd44, %rd43, 2;
	add.s64 	%rd45, %rd1, %rd44;
	ld.global.u32 	%r107, [%rd45];
	setp.lt.s32 	%p20, %r107, %r11;
	add.s32 	%r108, %r106, 1;
	selp.b32 	%r153, %r153, %r106, %p20;
	selp.b32 	%r154, %r108, %r154, %p20;
$L__BB6_17:
	setp.ge.s32 	%p21, %r154, %r153;
	@%p21 bra 	$L__BB6_19;
	cvt.u64.u32 	%rd46, %r154;
	mul.wide.u32 	%rd47, %r153, 31;
	add.s64 	%rd48, %rd47, %rd46;
	shr.u64 	%rd49, %rd48, 5;
	cvt.u32.u64 	%r109, %rd49;
	shl.b64 	%rd50, %rd49, 2;
	add.s64 	%rd51, %rd1, %rd50;
	ld.global.u32 	%r110, [%rd51];
	setp.lt.s32 	%p22, %r110, %r11;
	add.s32 	%r111, %r109, 1;
	selp.b32 	%r153, %r153, %r109, %p22;
	selp.b32 	%r154, %r111, %r154, %p22;
$L__BB6_19:
	setp.ge.s32 	%p23, %r154, %r153;
	@%p23 bra 	$L__BB6_21;
	cvt.u64.u32 	%rd52, %r154;
	mul.wide.u32 	%rd53, %r153, 15;
	add.s64 	%rd54, %rd53, %rd52;
	shr.u64 	%rd55, %rd54, 4;
	cvt.u32.u64 	%r112, %rd55;
	shl.b64 	%rd56, %rd55, 2;
	add.s64 	%rd57, %rd1, %rd56;
	ld.global.u32 	%r113, [%rd57];
	setp.lt.s32 	%p24, %r113, %r11;
	add.s32 	%r114, %r112, 1;
	selp.b32 	%r153, %r153, %r112, %p24;
	selp.b32 	%r154, %r114, %r154, %p24;
$L__BB6_21:
	setp.ge.s32 	%p25, %r154, %r153;
	@%p25 bra 	$L__BB6_23;
$L__BB6_22:
	and.b32  	%r115, %r154, %r153;
	xor.b32  	%r116, %r154, %r153;
	shr.s32 	%r117, %r116, 1;
	add.s32 	%r118, %r115, %r117;
	mul.wide.s32 	%rd58, %r118, 4;
	add.s64 	%rd59, %rd1, %rd58;
	ld.global.u32 	%r119, [%rd59];
	setp.lt.s32 	%p26, %r119, %r11;
	add.s32 	%r120, %r118, 1;
	selp.b32 	%r153, %r153, %r118, %p26;
	selp.b32 	%r154, %r120, %r154, %p26;
	setp.lt.s32 	%p27, %r154, %r153;
	@%p27 bra 	$L__BB6_22;
$L__BB6_23:
	sub.s32 	%r122, %r141, %r150;
	sub.s32 	%r52, %r10, %r154;
	add.s32 	%r53, %r52, %r122;
	shr.s32 	%r123, %r53, 1;
	max.s32 	%r54, %r123, %r52;
	add.s32 	%r125, %r154, %r54;
	add.s32 	%r126, %r125, 1;
	min.s32 	%r127, %r126, %r66;
	sub.s32 	%r163, %r127, %r10;
	setp.lt.s32 	%p28, %r163, 1;
	mov.b32 	%r164, 0;
	@%p28 bra 	$L__BB6_26;
	mov.b32 	%r164, 0;
$L__BB6_25:
	add.s32 	%r129, %r164, %r163;
	shr.s32 	%r130, %r129, 1;
	mul.wide.s32 	%rd60, %r130, 4;
	add.s64 	%rd61, %rd3, %rd60;
	ld.global.u32 	%r131, [%rd61];
	setp.lt.s32 	%p29, %r11, %r131;
	add.s32 	%r132, %r130, 1;
	selp.b32 	%r163, %r130, %r163, %p29;
	selp.b32 	%r164, %r164, %r132, %p29;
	setp.lt.s32 	%p30, %r164, %r163;
	@%p30 bra 	$L__BB6_25;
$L__BB6_26:
	add.s32 	%r133, %r52, %r164;
	min.s32 	%r134, %r133, %r54;
	sub.s32 	%r135, %r53, %r134;
	add.s32 	%r136, %r134, 1;
	setp.eq.s32 	%p31, %r135, %r136;
	setp.lt.s32 	%p32, %r54, %r133;
	and.pred  	%p33, %p31, %p32;
	add.s32 	%r141, %r135, %r150;
	selp.u32 	%r166, 1, 0, %p33;
$L__BB6_27:
	sub.s32 	%r137, %r2, %r141;
	add.s32 	%r138, %r137, %r166;
	cvta.to.global.u64 	%rd62, %rd6;
	mul.wide.s32 	%rd63, %r1, 8;
	add.s64 	%rd64, %rd62, %rd63;
	st.global.u32 	[%rd64], %r141;
	st.global.u32 	[%rd64+4], %r138;
$L__BB6_28:
	ret;

}
	// .globl	_ZN6thrust24THRUST_300001_SM_1000_NS8cuda_cub4core6detail13_kernel_agentINS1_16__set_operations10SetOpAgentINS0_6detail15normal_iteratorINS0_10device_ptrIiEEEESB_SB_SB_SB_SB_i7CompareNS5_31serial_set_symmetric_differenceEN4cuda3std3__417integral_constantIbLb1EEEEEJSB_SB_SB_SB_iiSB_SB_SC_SD_PNSG_4pairIiiEEPmN3cub18CUB_300001_SM_100013ScanTileStateIiLb1EEEEEEvDpT0_
.visible .entry _ZN6thrust24THRUST_300001_SM_1000_NS8cuda_cub4core6detail13_kernel_agentINS1_16__set_operations10SetOpAgentINS0_6detail15normal_iteratorINS0_10device_ptrIiEEEESB_SB_SB_SB_SB_i7CompareNS5_31serial_set_symmetric_differenceEN4cuda3std3__417integral_constantIbLb1EEEEEJSB_SB_SB_SB_iiSB_SB_SC_SD_PNSG_4pairIiiEEPmN3cub18CUB_300001_SM_100013ScanTileStateIiLb1EEEEEEvDpT0_(
	.param .align 8 .b8 _ZN6thrust24THRUST_300001_SM_1000_NS8cuda_cub4core6detail13_kernel_agentINS1_16__set_operations10SetOpAgentINS0_6detail15normal_iteratorINS0_10device_ptrIiEEEESB_SB_SB_SB_SB_i7CompareNS5_31serial_set_symmetric_differenceEN4cuda3std3__417integral_constantIbLb1EEEEEJSB_SB_SB_SB_iiSB_SB_SC_SD_PNSG_4pairIiiEEPmN3cub18CUB_300001_SM_100013ScanTileStateIiLb1EEEEEEvDpT0__param_0[8],
	.param .align 8 .b8 _ZN6thrust24THRUST_300001_SM_1000_NS8cuda_cub4core6detail13_kernel_agentINS1_16__set_operations10SetOpAgentINS0_6detail15normal_iteratorINS0_10device_ptrIiEEEESB_SB_SB_SB_SB_i7CompareNS5_31serial_set_symmetric_differenceEN4cuda3std3__417integral_constantIbLb1EEEEEJSB_SB_SB_SB_iiSB_SB_SC_SD_PNSG_4pairIiiEEPmN3cub18CUB_300001_SM_100013ScanTileStateIiLb1EEEEEEvDpT0__param_1[8],
	.param .align 8 .b8 _ZN6thrust24THRUST_300001_SM_1000_NS8cuda_cub4core6detail13_kernel_agentINS1_16__set_operations10SetOpAgentINS0_6detail15normal_iteratorINS0_10device_ptrIiEEEESB_SB_SB_SB_SB_i7CompareNS5_31serial_set_symmetric_differenceEN4cuda3std3__417integral_constantIbLb1EEEEEJSB_SB_SB_SB_iiSB_SB_SC_SD_PNSG_4pairIiiEEPmN3cub18CUB_300001_SM_100013ScanTileStateIiLb1EEEEEEvDpT0__param_2[8],
	.param .align 8 .b8 _ZN6thrust24THRUST_300001_SM_1000_NS8cuda_cub4core6detail13_kernel_agentINS1_16__set_operations10SetOpAgentINS0_6detail15normal_iteratorINS0_10device_ptrIiEEEESB_SB_SB_SB_SB_i7CompareNS5_31serial_set_symmetric_differenceEN4cuda3std3__417integral_constantIbLb1EEEEEJSB_SB_SB_SB_iiSB_SB_SC_SD_PNSG_4pairIiiEEPmN3cub18CUB_300001_SM_100013ScanTileStateIiLb1EEEEEEvDpT0__param_3[8],
	.param .u32 _ZN6thrust24THRUST_300001_SM_1000_NS8cuda_cub4core6detail13_kernel_agentINS1_16__set_operations10SetOpAgentINS0_6detail15normal_iteratorINS0_10device_ptrIiEEEESB_SB_SB_SB_SB_i7CompareNS5_31serial_set_symmetric_differenceEN4cuda3std3__417integral_constantIbLb1EEEEEJSB_SB_SB_SB_iiSB_SB_SC_SD_PNSG_4pairIiiEEPmN3cub18CUB_300001_SM_100013ScanTileStateIiLb1EEEEEEvDpT0__param_4,
	.param .u32 _ZN6thrust24THRUST_300001_SM_1000_NS8cuda_cub4core6detail13_kernel_agentINS1_16__set_operations10SetOpAgentINS0_6detail15normal_iteratorINS0_10device_ptrIiEEEESB_SB_SB_SB_SB_i7CompareNS5_31serial_set_symmetric_differenceEN4cuda3std3__417integral_constantIbLb1EEEEEJSB_SB_SB_SB_iiSB_SB_SC_SD_PNSG_4pairIiiEEPmN3cub18CUB_300001_SM_100013ScanTileStateIiLb1EEEEEEvDpT0__param_5,
	.param .align 8 .b8 _ZN6thrust24THRUST_300001_SM_1000_NS8cuda_cub4core6detail13_kernel_agentINS1_16__set_operations10SetOpAgentINS0_6detail15normal_iteratorINS0_10device_ptrIiEEEESB_SB_SB_SB_SB_i7CompareNS5_31serial_set_symmetric_differenceEN4cuda3std3__417integral_constantIbLb1EEEEEJSB_SB_SB_SB_iiSB_SB_SC_SD_PNSG_4pairIiiEEPmN3cub18CUB_300001_SM_100013ScanTileStateIiLb1EEEEEEvDpT0__param_6[8],
	.param .align 8 .b8 _ZN6thrust24THRUST_300001_SM_1000_NS8cuda_cub4core6detail13_kernel_agentINS1_16__set_operations10SetOpAgentINS0_6detail15normal_iteratorINS0_10device_ptrIiEEEESB_SB_SB_SB_SB_i7CompareNS5_31serial_set_symmetric_differenceEN4cuda3std3__417integral_constantIbLb1EEEEEJSB_SB_SB_SB_iiSB_SB_SC_SD_PNSG_4pairIiiEEPmN3cub18CUB_300001_SM_100013ScanTileStateIiLb1EEEEEEvDpT0__param_7[8],
	.param .align 1 .b8 _ZN6thrust24THRUST_300001_SM_1000_NS8cuda_cub4core6detail13_kernel_agentINS1_16__set_operations10SetOpAgentINS0_6detail15normal_iteratorINS0_10device_ptrIiEEEESB_SB_SB_SB_SB_i7CompareNS5_31serial_set_symmetric_differenceEN4cuda3std3__417integral_constantIbLb1EEEEEJSB_SB_SB_SB_iiSB_SB_SC_SD_PNSG_4pairIiiEEPmN3cub18CUB_300001_SM_100013ScanTileStateIiLb1EEEEEEvDpT0__param_8[1],
	.param .align 1 .b8 _ZN6thrust24THRUST_300001_SM_1000_NS8cuda_cub4core6detail13_kernel_agentINS1_16__set_operations10SetOpAgentINS0_6detail15normal_iteratorINS0_10device_ptrIiEEEESB_SB_SB_SB_SB_i7CompareNS5_31serial_set_symmetric_differenceEN4cuda3std3__417integral_constantIbLb1EEEEEJSB_SB_SB_SB_iiSB_SB_SC_SD_PNSG_4pairIiiEEPmN3cub18CUB_300001_SM_100013ScanTileStateIiLb1EEEEEEvDpT0__param_9[1],
	.param .u64 .ptr .align 1 _ZN6thrust24THRUST_300001_SM_1000_NS8cuda_cub4core6detail13_kernel_agentINS1_16__set_operations10SetOpAgentINS0_6detail15normal_iteratorINS0_10device_ptrIiEEEESB_SB_SB_SB_SB_i7CompareNS5_31serial_set_symmetric_differenceEN4cuda3std3__417integral_constantIbLb1EEEEEJSB_SB_SB_SB_iiSB_SB_SC_SD_PNSG_4pairIiiEEPmN3cub18CUB_300001_SM_100013ScanTileStateIiLb1EEEEEEvDpT0__param_10,
	.param .u64 .ptr .align 1 _ZN6thrust24THRUST_300001_SM_1000_NS8cuda_cub4core6detail13_kernel_agentINS1_16__set_operations10SetOpAgentINS0_6detail15normal_iteratorINS0_10device_ptrIiEEEESB_SB_SB_SB_SB_i7CompareNS5_31serial_set_symmetric_differenceEN4cuda3std3__417integral_constantIbLb1EEEEEJSB_SB_SB_SB_iiSB_SB_SC_SD_PNSG_4pairIiiEEPmN3cub18CUB_300001_SM_100013ScanTileStateIiLb1EEEEEEvDpT0__param_11,
	.param .align 8 .b8 _ZN6thrust24THRUST_300001_SM_1000_NS8cuda_cub4core6detail13_kernel_agentINS1_16__set_operations10SetOpAgentINS0_6detail15normal_iteratorINS0_10device_ptrIiEEEESB_SB_SB_SB_SB_i7CompareNS5_31serial_set_symmetric_differenceEN4cuda3std3__417integral_constantIbLb1EEEEEJSB_SB_SB_SB_iiSB_SB_SC_SD_PNSG_4pairIiiEEPmN3cub18CUB_300001_SM_100013ScanTileStateIiLb1EEEEEEvDpT0__param_12[8]
)
.maxntid 512
{
	.reg .pred 	%p<956>;
	.reg .b32 	%r<3449>;
	.reg .b64 	%rd<142>;

	ld.param.u64 	%rd2, [_ZN6thrust24THRUST_300001_SM_1000_NS8cuda_cub4core6detail13_kernel_agentINS1_16__set_operations10SetOpAgentINS0_6detail15normal_iteratorINS0_10device_ptrIiEEEESB_SB_SB_SB_SB_i7CompareNS5_31serial_set_symmetric_differenceEN4cuda3std3__417integral_constantIbLb1EEEEEJSB_SB_SB_SB_iiSB_SB_SC_SD_PNSG_4pairIiiEEPmN3cub18CUB_300001_SM_100013ScanTileStateIiLb1EEEEEEvDpT0__param_12];
	ld.param.u64 	%rd31, [_ZN6thrust24THRUST_300001_SM_1000_NS8cuda_cub4core6detail13_kernel_agentINS1_16__set_operations10SetOpAgentINS0_6detail15normal_iteratorINS0_10device_ptrIiEEEESB_SB_SB_SB_SB_i7CompareNS5_31serial_set_symmetric_differenceEN4cuda3std3__417integral_constantIbLb1EEEEEJSB_SB_SB_SB_iiSB_SB_SC_SD_PNSG_4pairIiiEEPmN3cub18CUB_300001_SM_100013ScanTileStateIiLb1EEEEEEvDpT0__param_7];
	ld.param.u64 	%rd32, [_ZN6thrust24THRUST_300001_SM_1000_NS8cuda_cub4core6detail13_kernel_agentINS1_16__set_operations10SetOpAgentINS0_6detail15normal_iteratorINS0_10device_ptrIiEEEESB_SB_SB_SB_SB_i7CompareNS5_31serial_set_symmetric_differenceEN4cuda3std3__417integral_constantIbLb1EEEEEJSB_SB_SB_SB_iiSB_SB_SC_SD_PNSG_4pairIiiEEPmN3cub18CUB_300001_SM_100013ScanTileStateIiLb1EEEEEEvDpT0__param_6];
	ld.param.u64 	%rd33, [_ZN6thrust24THRUST_300001_SM_1000_NS8cuda_cub4core6detail13_kernel_agentINS1_16__set_operations10SetOpAgentINS0_6detail15normal_iteratorINS0_10device_ptrIiEEEESB_SB_SB_SB_SB_i7CompareNS5_31serial_set_symmetric_differenceEN4cuda3std3__417integral_constantIbLb1EEEEEJSB_SB_SB_SB_iiSB_SB_SC_SD_PNSG_4pairIiiEEPmN3cub18CUB_300001_SM_100013ScanTileStateIiLb1EEEEEEvDpT0__param_3];
	ld.param.u64 	%rd34, [_ZN6thrust24THRUST_300001_SM_1000_NS8cuda_cub4core6detail13_kernel_agentINS1_16__set_operations10SetOpAgentINS0_6detail15normal_iteratorINS0_10device_ptrIiEEEESB_SB_SB_SB_SB_i7CompareNS5_31serial_set_symmetric_differenceEN4cuda3std3__417integral_constantIbLb1EEEEEJSB_SB_SB_SB_iiSB_SB_SC_SD_PNSG_4pairIiiEEPmN3cub18CUB_300001_SM_100013ScanTileStateIiLb1EEEEEEvDpT0__param_2];
	ld.param.u64 	%rd35, [_ZN6thrust24THRUST_300001_SM_1000_NS8cuda_cub4core6detail13_kernel_agentINS1_16__set_operations10SetOpAgentINS0_6detail15normal_iteratorINS0_10device_ptrIiEEEESB_SB_SB_SB_SB_i7CompareNS5_31serial_set_symmetric_differenceEN4cuda3std3__417integral_constantIbLb1EEEEEJSB_SB_SB_SB_iiSB_SB_SC_SD_PNSG_4pairIiiEEPmN3cub18CUB_300001_SM_100013ScanTileStateIiLb1EEEEEEvDpT0__param_1];
	ld.param.u64 	%rd36, [_ZN6thrust24THRUST_300001_SM_1000_NS8cuda_cub4core6detail13_kernel_agentINS1_16__set_operations10SetOpAgentINS0_6detail15normal_iteratorINS0_10device_ptrIiEEEESB_SB_SB_SB_SB_i7CompareNS5_31serial_set_symmetric_differenceEN4cuda3std3__417integral_constantIbLb1EEEEEJSB_SB_SB_SB_iiSB_SB_SC_SD_PNSG_4pairIiiEEPmN3cub18CUB_300001_SM_100013ScanTileStateIiLb1EEEEEEvDpT0__param_0];
	ld.param.u64 	%rd37, [_ZN6thrust24THRUST_300001_SM_1000_NS8cuda_cub4core6detail13_kernel_agentINS1_16__set_operations10SetOpAgentINS0_6detail15normal_iteratorINS0_10device_ptrIiEEEESB_SB_SB_SB_SB_i7CompareNS5_31serial_set_symmetric_differenceEN4cuda3std3__417integral_constantIbLb1EEEEEJSB_SB_SB_SB_iiSB_SB_SC_SD_PNSG_4pairIiiEEPmN3cub18CUB_300001_SM_100013ScanTileStateIiLb1EEEEEEvDpT0__param_10];
	cvta.to.global.u64 	%rd1, %rd37;
	cvta.to.global.u64 	%rd3, %rd36;
	cvta.to.global.u64 	%rd4, %rd35;
	cvta.to.global.u64 	%rd5, %rd34;
	cvta.to.global.u64 	%rd6, %rd33;
	cvta.to.global.u64 	%rd7, %rd32;
	cvta.to.global.u64 	%rd8, %rd31;
	mov.u32 	%r1, %ctaid.x;
	mov.u32 	%r1181, %nctaid.x;
	add.s32 	%r1182, %r1181, -1;
	setp.ge.u32 	%p239, %r1, %r1182;
	@%p239 bra 	$L__BB7_417;
	mul.wide.u32 	%rd93, %r1, 8;
	add.s64 	%rd94, %rd1, %rd93;
	ld.global.u32 	%r2, [%rd94];
	ld.global.u32 	%r3, [%rd94+4];
	ld.global.u32 	%r2121, [%rd94+8];
	ld.global.u32 	%r2122, [%rd94+12];
	sub.s32 	%r4, %r2121, %r2;
	sub.s32 	%r2123, %r2122, %r3;
	cvt.s64.s32 	%rd95, %r2;
	mul.wide.s32 	%rd96, %r3, 4;
	add.s64 	%rd9, %rd4, %rd96;
	mov.u32 	%r6, %tid.x;
	setp.ge.s32 	%p578, %r6, %r4;
	cvt.u64.u32 	%rd10, %r6;
	add.s64 	%rd97, %rd95, %rd10;
	shl.b64 	%rd98, %rd97, 2;
	add.s64 	%rd11, %rd3, %rd98;
	@%p578 bra 	$L__BB7_3;
	ld.global.u32 	%r3007, [%rd11];
	bra.uni 	$L__BB7_4;
$L__BB7_3:
	sub.s32 	%r2124, %r6, %r4;
	mul.wide.s32 	%rd99, %r2124, 4;
	add.s64 	%rd100, %rd9, %rd99;
	ld.global.u32 	%r3007, [%rd100];
$L__BB7_4:
	add.s32 	%r2125, %r6, 512;
	setp.lt.s32 	%p579, %r2125, %r4;
	cvt.s64.s32 	%rd101, %r4;
	sub.s64 	%rd102, %rd10, %rd101;
	shl.b64 	%rd103, %rd102, 2;
	add.s64 	%rd12, %rd9, %rd103;
	@%p579 bra 	$L__BB7_6;
	ld.global.u32 	%r3008, [%rd12+2048];
	bra.uni 	$L__BB7_7;
$L__BB7_6:
	ld.global.u32 	%r3008, [%rd11+2048];
$L__BB7_7:
	or.b32  	%r2126, %r6, 1024;
	setp.lt.s32 	%p580, %r2126, %r4;
	@%p580 bra 	$L__BB7_9;
	ld.global.u32 	%r3009, [%rd12+4096];
	bra.uni 	$L__BB7_10;
$L__BB7_9:
	ld.global.u32 	%r3009, [%rd11+4096];
$L__BB7_10:
	add.s32 	%r2127, %r6, 1536;
	setp.lt.s32 	%p581, %r2127, %r4;
	@%p581 bra 	$L__BB7_12;
	ld.global.u32 	%r3010, [%rd12+6144];
	bra.uni 	$L__BB7_13;
$L__BB7_12:
	ld.global.u32 	%r3010, [%rd11+6144];
$L__BB7_13:
	or.b32  	%r2128, %r6, 2048;
	setp.lt.s32 	%p582, %r2128, %r4;
	@%p582 bra 	$L__BB7_15;
	ld.global.u32 	%r3011, [%rd12+8192];
	bra.uni 	$L__BB7_16;
$L__BB7_15:
	ld.global.u32 	%r3011, [%rd11+8192];
$L__BB7_16:
	add.s32 	%r2129, %r6, 2560;
	setp.lt.s32 	%p583, %r2129, %r4;
	@%p583 bra 	$L__BB7_18;
	ld.global.u32 	%r3012, [%rd12+10240];
	bra.uni 	$L__BB7_19;
$L__BB7_18:
	ld.global.u32 	%r3012, [%rd11+10240];
$L__BB7_19:
	or.b32  	%r2130, %r6, 3072;
	setp.lt.s32 	%p584, %r2130, %r4;
	@%p584 bra 	$L__BB7_21;
	ld.global.u32 	%r3013, [%rd12+12288];
	bra.uni 	$L__BB7_22;
$L__BB7_21:
	ld.global.u32 	%r3013, [%rd11+12288];
$L__BB7_22:
	add.s32 	%r2131, %r6, 3584;
	setp.lt.s32 	%p585, %r2131, %r4;
	@%p585 bra 	$L__BB7_24;
	ld.global.u32 	%r3014, [%rd12+14336];
	bra.uni 	$L__BB7_25;
$L__BB7_24:
	ld.global.u32 	%r3014, [%rd11+14336];
$L__BB7_25:
	or.b32  	%r2132, %r6, 4096;
	setp.lt.s32 	%p586, %r2132, %r4;
	@%p586 bra 	$L__BB7_27;
	ld.global.u32 	%r3015, [%rd12+16384];
	bra.uni 	$L__BB7_28;
$L__BB7_27:
	ld.global.u32 	%r3015, [%rd11+16384];
$L__BB7_28:
	add.s32 	%r2133, %r6, 4608;
	setp.lt.s32 	%p587, %r2133, %r4;
	@%p587 bra 	$L__BB7_30;
	ld.global.u32 	%r3016, [%rd12+18432];
	bra.uni 	$L__BB7_31;
$L__BB7_30:
	ld.global.u32 	%r3016, [%rd11+18432];
$L__BB7_31:
	or.b32  	%r2134, %r6, 5120;
	setp.lt.s32 	%p588, %r2134, %r4;
	@%p588 bra 	$L__BB7_33;
	ld.global.u32 	%r3017, [%rd12+20480];
	bra.uni 	$L__BB7_34;
$L__BB7_33:
	ld.global.u32 	%r3017, [%rd11+20480];
$L__BB7_34:
	add.s32 	%r2135, %r6, 5632;
	setp.lt.s32 	%p589, %r2135, %r4;
	@%p589 bra 	$L__BB7_36;
	ld.global.u32 	%r3018, [%rd12+22528];
	bra.uni 	$L__BB7_37;
$L__BB7_36:
	ld.global.u32 	%r3018, [%rd11+22528];
$L__BB7_37:
	or.b32  	%r2136, %r6, 6144;
	setp.lt.s32 	%p590, %r2136, %r4;
	@%p590 bra 	$L__BB7_39;
	ld.global.u32 	%r3019, [%rd12+24576];
	bra.uni 	$L__BB7_40;
$L__BB7_39:
	ld.global.u32 	%r3019, [%rd11+24576];
$L__BB7_40:
	add.s32 	%r2137, %r6, 6656;
	setp.lt.s32 	%p591, %r2137, %r4;
	@%p591 bra 	$L__BB7_42;
	ld.global.u32 	%r3020, [%rd12+26624];
	bra.uni 	$L__BB7_43;
$L__BB7_42:
	ld.global.u32 	%r3020, [%rd11+26624];
$L__BB7_43:
	or.b32  	%r2138, %r6, 7168;
	setp.lt.s32 	%p592, %r2138, %r4;
	@%p592 bra 	$L__BB7_45;
	ld.global.u32 	%r3021, [%rd12+28672];
	bra.uni 	$L__BB7_46;
$L__BB7_45:
	ld.global.u32 	%r3021, [%rd11+28672];
$L__BB7_46:
	add.s32 	%r2139, %r6, 7680;
	setp.lt.s32 	%p593, %r2139, %r4;
	@%p593 bra 	$L__BB7_48;
	ld.global.u32 	%r3022, [%rd12+30720];
	bra.uni 	$L__BB7_49;
$L__BB7_48:
	ld.global.u32 	%r3022, [%rd11+30720];
$L__BB7_49:
	or.b32  	%r2140, %r6, 8192;
	setp.lt.s32 	%p594, %r2140, %r4;
	@%p594 bra 	$L__BB7_51;
	ld.global.u32 	%r3023, [%rd12+32768];
	bra.uni 	$L__BB7_52;
$L__BB7_51:
	ld.global.u32 	%r3023, [%rd11+32768];
$L__BB7_52:
	add.s32 	%r2141, %r6, 8704;
	setp.lt.s32 	%p595, %r2141, %r4;
	@%p595 bra 	$L__BB7_54;
	ld.global.u32 	%r3024, [%rd12+34816];
	bra.uni 	$L__BB7_55;
$L__BB7_54:
	ld.global.u32 	%r3024, [%rd11+34816];
$L__BB7_55:
	or.b32  	%r61, %r6, 9216;
	add.s32 	%r62, %r2123, %r4;
	setp.ge.s32 	%p596, %r61, %r62;
	@%p596 bra 	$L__BB7_59;
	setp.ge.s32 	%p597, %r61, %r4;
	@%p597 bra 	$L__BB7_58;
	ld.global.u32 	%r3025, [%rd11+36864];
	bra.uni 	$L__BB7_59;
$L__BB7_58:
	ld.global.u32 	%r3025, [%rd12+36864];
$L__BB7_59:
	mov.u32 	%r2143, _ZN6thrust24THRUST_300001_SM_1000_NS8cuda_cub4core6detail5shmemE;
	add.s32 	%r2144, %r2143, 2048;
	shl.b32 	%r2146, %r6, 2;
	add.s32 	%r66, %r2144, %r2146;
	st.shared.u32 	[%r66], %r3007;
	st.shared.u32 	[%r66+2048], %r3008;
	st.shared.u32 	[%r66+4096], %r3009;
	st.shared.u32 	[%r66+6144], %r3010;
	st.shared.u32 	[%r66+8192], %r3011;
	st.shared.u32 	[%r66+10240], %r3012;
	st.shared.u32 	[%r66+12288], %r3013;
	st.shared.u32 	[%r66+14336], %r3014;
	st.shared.u32 	[%r66+16384], %r3015;
	st.shared.u32 	[%r66+18432], %r3016;
	st.shared.u32 	[%r66+20480], %r3017;
	st.shared.u32 	[%r66+22528], %r3018;
	st.shared.u32 	[%r66+24576], %r3019;
	st.shared.u32 	[%r66+26624], %r3020;
	st.shared.u32 	[%r66+28672], %r3021;
	st.shared.u32 	[%r66+30720], %r3022;
	st.shared.u32 	[%r66+32768], %r3023;
	st.shared.u32 	[%r66+34816], %r3024;
	st.shared.u32 	[%r66+36864], %r3025;
	bar.sync 	0;
	mul.lo.s32 	%r2147, %r6, 19;
	min.s32 	%r67, %r62, %r2147;
	shl.b32 	%r2148, %r4, 2;
	add.s32 	%r68, %r2144, %r2148;
	sub.s32 	%r2149, %r67, %r2123;
	max.s32 	%r3028, %r2149, 0;
	min.s32 	%r3027, %r4, %r67;
	setp.ge.s32 	%p598, %r3028, %r3027;
	@%p598 bra 	$L__BB7_61;
$L__BB7_60:
	add.s32 	%r2150, %r3028, %r3027;
	shr.s32 	%r2151, %r2150, 1;
	shl.b32 	%r2152, %r2151, 2;
	add.s32 	%r2154, %r2143, %r2152;
	ld.shared.u32 	%r2155, [%r2154+2048];
	not.b32 	%r2156, %r2151;
	add.s32 	%r2157, %r67, %r2156;
	shl.b32 	%r2158, %r2157, 2;
	add.s32 	%r2159, %r68, %r2158;
	ld.shared.u32 	%r2160, [%r2159];
	setp.lt.s32 	%p599, %r2160, %r2155;
	add.s32 	%r2161, %r2151, 1;
	selp.b32 	%r3028, %r3028, %r2161, %p599;
	selp.b32 	%r3027, %r2151, %r3027, %p599;
	setp.lt.s32 	%p600, %r3028, %r3027;
	@%p600 bra 	$L__BB7_60;
$L__BB7_61:
	sub.s32 	%r76, %r67, %r3028;
	setp.ge.s32 	%p601, %r76, %r2123;
	mov.b32 	%r3055, 0;
	@%p601 bra 	$L__BB7_86;
	shl.b32 	%r2165, %r76, 2;
	add.s32 	%r77, %r68, %r2165;
	ld.shared.u32 	%r78, [%r77];
	setp.lt.s32 	%p602, %r3028, 1;
	mov.b32 	%r3032, 0;
	mov.u32 	%r3031, %r3028;
	@%p602 bra 	$L__BB7_64;
	mul.lo.s32 	%r2166, %r3028, 511;
	shr.s32 	%r2167, %r2166, 9;
	shl.b32 	%r2168, %r2167, 2;
	add.s32 	%r2170, %r2143, %r2168;
	ld.shared.u32 	%r2171, [%r2170+2048];
	setp.lt.s32 	%p603, %r2171, %r78;
	add.s32 	%r2172, %r2167, 1;
	selp.b32 	%r3031, %r3028, %r2167, %p603;
	selp.b32 	%r3032, %r2172, 0, %p603;
$L__BB7_64:
	setp.ge.s32 	%p604, %r3032, %r3031;
	@%p604 bra 	$L__BB7_66;
	mad.lo.s32 	%r2173, %r3031, 127, %r3032;
	shr.s32 	%r2174, %r2173, 7;
	shl.b32 	%r2175, %r2174, 2;
	add.s32 	%r2177, %r2143, %r2175;
	ld.shared.u32 	%r2178, [%r2177+2048];
	setp.lt.s32 	%p605, %r2178, %r78;
	add.s32 	%r2179, %r2174, 1;
	selp.b32 	%r3031, %r3031, %r2174, %p605;
	selp.b32 	%r3032, %r2179, %r3032, %p605;
$L__BB7_66:
	setp.ge.s32 	%p606, %r3032, %r3031;
	@%p606 bra 	$L__BB7_68;
	mad.lo.s32 	%r2180, %r3031, 31, %r3032;
	shr.s32 	%r2181, %r2180, 5;
	shl.b32 	%r2182, %r2181, 2;
	add.s32 	%r2184, %r2143, %r2182;
	ld.shared.u32 	%r2185, [%r2184+2048];
	setp.lt.s32 	%p607, %r2185, %r78;
	add.s32 	%r2186, %r2181, 1;
	selp.b32 	%r3031, %r3031, %r2181, %p607;
	selp.b32 	%r3032, %r2186, %r3032, %p607;
$L__BB7_68:
	setp.ge.s32 	%p608, %r3032, %r3031;
	@%p608 bra 	$L__BB7_70;
	mad.lo.s32 	%r2187, %r3031, 15, %r3032;
	shr.s32 	%r2188, %r2187, 4;
	shl.b32 	%r2189, %r2188, 2;
	add.s32 	%r2191, %r2143, %r2189;
	ld.shared.u32 	%r2192, [%r2191+2048];
	setp.lt.s32 	%p609, %r2192, %r78;
	add.s32 	%r2193, %r2188, 1;
	selp.b32 	%r3031, %r3031, %r2188, %p609;
	selp.b32 	%r3032, %r2193, %r3032, %p609;
$L__BB7_70:
	setp.ge.s32 	%p610, %r3032, %r3031;
	@%p610 bra 	$L__BB7_72;
$L__BB7_71:
	add.s32 	%r2195, %r3032, %r3031;
	shr.s32 	%r2196, %r2195, 1;
	shl.b32 	%r2197, %r2196, 2;
	add.s32 	%r2199, %r2143, %r2197;
	ld.shared.u32 	%r2200, [%r2199+2048];
	setp.lt.s32 	%p611, %r2200, %r78;
	add.s32 	%r2201, %r2196, 1;
	selp.b32 	%r3031, %r3031, %r2196, %p611;
	selp.b32 	%r3032, %r2201, %r3032, %p611;
	setp.lt.s32 	%p612, %r3032, %r3031;
	@%p612 bra 	$L__BB7_71;
$L__BB7_72:
	setp.lt.s32 	%p613, %r76, 1;
	mov.b32 	%r3043, 0;
	mov.u32 	%r3042, %r76;
	@%p613 bra 	$L__BB7_74;
	mul.lo.s32 	%r2204, %r76, 511;
	shr.s32 	%r2205, %r2204, 9;
	shl.b32 	%r2206, %r2205, 2;
	add.s32 	%r2207, %r68, %r2206;
	ld.shared.u32 	%r2208, [%r2207];
	setp.lt.s32 	%p614, %r2208, %r78;
	add.s32 	%r2209, %r2205, 1;
	selp.b32 	%r3042, %r76, %r2205, %p614;
	selp.b32 	%r3043, %r2209, 0, %p614;
$L__BB7_74:
	setp.ge.s32 	%p615, %r3043, %r3042;
	@%p615 bra 	$L__BB7_76;
	mad.lo.s32 	%r2211, %r3042, 127, %r3043;
	shr.s32 	%r2212, %r2211, 7;
	shl.b32 	%r2213, %r2212, 2;
	add.s32 	%r2214, %r68, %r2213;
	ld.shared.u32 	%r2215, [%r2214];
	setp.lt.s32 	%p616, %r2215, %r78;
	add.s32 	%r2216, %r2212, 1;
	selp.b32 	%r3042, %r3042, %r2212, %p616;
	selp.b32 	%r3043, %r2216, %r3043, %p616;
$L__BB7_76:
	setp.ge.s32 	%p617, %r3043, %r3042;
	@%p617 bra 	$L__BB7_78;
	mad.lo.s32 	%r2217, %r3042, 31, %r3043;
	shr.s32 	%r2218, %r2217, 5;
	shl.b32 	%r2219, %r2218, 2;
	add.s32 	%r2220, %r68, %r2219;
	ld.shared.u32 	%r2221, [%r2220];
	setp.lt.s32 	%p618, %r2221, %r78;
	add.s32 	%r2222, %r2218, 1;
	selp.b32 	%r3042, %r3042, %r2218, %p618;
	selp.b32 	%r3043, %r2222, %r3043, %p618;
$L__BB7_78:
	setp.ge.s32 	%p619, %r3043, %r3042;
	@%p619 bra 	$L__BB7_80;
	mad.lo.s32 	%r2223, %r3042, 15, %r3043;
	shr.s32 	%r2224, %r2223, 4;
	shl.b32 	%r2225, %r2224, 2;
	add.s32 	%r2226, %r68, %r2225;
	ld.shared.u32 	%r2227, [%r2226];
	setp.lt.s32 	%p620, %r2227, %r78;
	add.s32 	%r2228, %r2224, 1;
	selp.b32 	%r3042, %r3042, %r2224, %p620;
	selp.b32 	%r3043, %r2228, %r3043, %p620;
$L__BB7_80:
	setp.ge.s32 	%p621, %r3043, %r3042;
	@%p621 bra 	$L__BB7_82;
$L__BB7_81:
	add.s32 	%r2230, %r3043, %r3042;
	shr.s32 	%r2231, %r2230, 1;
	shl.b32 	%r2232, %r2231, 2;
	add.s32 	%r2233, %r68, %r2232;
	ld.shared.u32 	%r2234, [%r2233];
	setp.lt.s32 	%p622, %r2234, %r78;
	add.s32 	%r2235, %r2231, 1;
	selp.b32 	%r3042, %r3042, %r2231, %p622;
	selp.b32 	%r3043, %r2235, %r3043, %p622;
	setp.lt.s32 	%p623, %r3043, %r3042;
	@%p623 bra 	$L__BB7_81;
$L__BB7_82:
	sub.s32 	%r2238, %r3028, %r3032;
	sub.s32 	%r123, %r76, %r3043;
	add.s32 	%r124, %r123, %r2238;
	shr.s32 	%r2239, %r124, 1;
	max.s32 	%r125, %r2239, %r123;
	add.s32 	%r2241, %r3043, %r125;
	add.s32 	%r2242, %r2241, 1;
	min.s32 	%r2243, %r2242, %r2123;
	sub.s32 	%r3052, %r2243, %r76;
	setp.lt.s32 	%p624, %r3052, 1;
	mov.b32 	%r3053, 0;
	@%p624 bra 	$L__BB7_85;
	mov.b32 	%r3053, 0;
$L__BB7_84:
	add.s32 	%r2245, %r3053, %r3052;
	shr.s32 	%r2246, %r2245, 1;
	shl.b32 	%r2247, %r2246, 2;
	add.s32 	%r2248, %r77, %r2247;
	ld.shared.u32 	%r2249, [%r2248];
	setp.lt.s32 	%p625, %r78, %r2249;
	add.s32 	%r2250, %r2246, 1;
	selp.b32 	%r3052, %r2246, %r3052, %p625;
	selp.b32 	%r3053, %r3053, %r2250, %p625;
	setp.lt.s32 	%p626, %r3053, %r3052;
	@%p626 bra 	$L__BB7_84;
$L__BB7_85:
	add.s32 	%r2251, %r123, %r3053;
	min.s32 	%r2252, %r2251, %r125;
	sub.s32 	%r2253, %r124, %r2252;
	add.s32 	%r2254, %r2252, 1;
	setp.eq.s32 	%p627, %r2253, %r2254;
	setp.lt.s32 	%p628, %r125, %r2251;
	and.pred  	%p629, %p627, %p628;
	add.s32 	%r3028, %r2253, %r3032;
	selp.u32 	%r3055, 1, 0, %p629;
$L__BB7_86:
	sub.s32 	%r2255, %r67, %r3028;
	add.s32 	%r2256, %r2255, %r3055;
	setp.eq.s32 	%p630, %r6, 0;
	shl.b32 	%r2257, %r4, 16;
	or.b32  	%r2258, %r2257, %r2123;
	shl.b32 	%r2259, %r3028, 16;
	or.b32  	%r2260, %r2256, %r2259;
	selp.b32 	%r2261, %r2258, %r2260, %p630;
	add.s32 	%r2262, %r6, -1;
	selp.b32 	%r2263, 511, %r2262, %p630;
	shl.b32 	%r2264, %r2263, 2;
	add.s32 	%r2266, %r2143, %r2264;
	st.shared.u32 	[%r2266], %r2261;
	bar.sync 	0;
	ld.shared.u32 	%r2267, [%r66+-2048];
	shr.s32 	%r136, %r2267, 16;
	and.b32  	%r2268, %r2267, 65535;
	add.s32 	%r137, %r2256, %r4;
	add.s32 	%r138, %r2268, %r4;
	add.s32 	%r139, %r138, %r136;
	shl.b32 	%r2269, %r2256, 2;
	add.s32 	%r140, %r68, %r2269;
	ld.shared.u32 	%r141, [%r140];
	shl.b32 	%r2270, %r3028, 2;
	add.s32 	%r2271, %r2143, %r2270;
	add.s32 	%r142, %r2271, 2048;
	ld.shared.u32 	%r143, [%r2271+2048];
	setp.ge.s32 	%p880, %r3028, %r136;
	setp.lt.s32 	%p631, %r3028, %r136;
	setp.ge.s32 	%p632, %r137, %r138;
	and.pred  	%p881, %p632, %p631;
	or.pred  	%p633, %p880, %p632;
	@%p633 bra 	$L__BB7_88;
	setp.lt.s32 	%p881, %r143, %r141;
	setp.lt.s32 	%p880, %r141, %r143;
$L__BB7_88:
	add.s32 	%r2272, %r137, %r3028;
	setp.lt.s32 	%p634, %r2272, %r139;
	xor.pred  	%p635, %p880, %p881;
	and.pred  	%p7, %p634, %p635;
	mov.u32 	%r3056, %r143;
	mov.u32 	%r3057, %r3028;
	@%p880 bra 	$L__BB7_90;
	add.s32 	%r3057, %r3028, 1;
	ld.shared.u32 	%r3056, [%r142+4];
$L__BB7_90:
	mov.u32 	%r3058, %r141;
	mov.u32 	%r3059, %r137;
	@%p881 bra 	$L__BB7_92;
	add.s32 	%r3059, %r137, 1;
	ld.shared.u32 	%r3058, [%r140+4];
$L__BB7_92:
	setp.ge.s32 	%p882, %r3057, %r136;
	setp.lt.s32 	%p636, %r3057, %r136;
	setp.ge.s32 	%p637, %r3059, %r138;
	and.pred  	%p883, %p637, %p636;
	or.pred  	%p638, %p882, %p637;
	@%p638 bra 	$L__BB7_94;
	setp.lt.s32 	%p883, %r3056, %r3058;
	setp.lt.s32 	%p882, %r3058, %r3056;
$L__BB7_94:
	add.s32 	%r2273, %r3059, %r3057;
	setp.lt.s32 	%p639, %r2273, %r139;
	xor.pred  	%p640, %p882, %p883;
	and.pred  	%p14, %p639, %p640;
	mov.u32 	%r3060, %r3056;
	mov.u32 	%r3061, %r3057;
	@%p882 bra 	$L__BB7_96;
	add.s32 	%r3061, %r3057, 1;
	shl.b32 	%r2274, %r3057, 2;
	add.s32 	%r2276, %r2143, %r2274;
	ld.shared.u32 	%r3060, [%r2276+2052];
$L__BB7_96:
	mov.u32 	%r3062, %r3058;
	mov.u32 	%r3063, %r3059;
	@%p883 bra 	$L__BB7_98;
	add.s32 	%r3063, %r3059, 1;
	shl.b32 	%r2277, %r3059, 2;
	add.s32 	%r2279, %r2143, %r2277;
	ld.shared.u32 	%r3062, [%r2279+2052];
$L__BB7_98:
	setp.ge.s32 	%p884, %r3061, %r136;
	setp.lt.s32 	%p641, %r3061, %r136;
	setp.ge.s32 	%p642, %r3063, %r138;
	and.pred  	%p885, %p642, %p641;
	or.pred  	%p643, %p884, %p642;
	@%p643 bra 	$L__BB7_100;
	setp.lt.s32 	%p885, %r3060, %r3062;
	setp.lt.s32 	%p884, %r3062, %r3060;
$L__BB7_100:
	add.s32 	%r2280, %r3063, %r3061;
	setp.lt.s32 	%p644, %r2280, %r139;
	xor.pred  	%p645, %p884, %p885;
	and.pred  	%p21, %p644, %p645;
	mov.u32 	%r3064, %r3060;
	mov.u32 	%r3065, %r3061;
	@%p884 bra 	$L__BB7_102;
	add.s32 	%r3065, %r3061, 1;
	shl.b32 	%r2281, %r3061, 2;
	mov.u32 	%r2282, _ZN6thrust24THRUST_300001_SM_1000_NS8cuda_cub4core6detail5shmemE;
	add.s32 	%r2283, %r2282, %r2281;
	ld.shared.u32 	%r3064, [%r2283+2052];
$L__BB7_102:
	mov.u32 	%r3066, %r3062;
	mov.u32 	%r3067, %r3063;
	@%p885 bra 	$L__BB7_104;
	add.s32 	%r3067, %r3063, 1;
	shl.b32 	%r2284, %r3063, 2;
	mov.u32 	%r2285, _ZN6thrust24THRUST_300001_SM_1000_NS8cuda_cub4core6detail5shmemE;
	add.s32 	%r2286, %r2285, %r2284;
	ld.shared.u32 	%r3066, [%r2286+2052];
$L__BB7_104:
	setp.ge.s32 	%p886, %r3065, %r136;
	setp.lt.s32 	%p646, %r3065, %r136;
	setp.ge.s32 	%p647, %r3067, %r138;
	and.pred  	%p887, %p647, %p646;
	or.pred  	%p648, %p886, %p647;
	@%p648 bra 	$L__BB7_106;
	setp.lt.s32 	%p887, %r3064, %r3066;
	setp.lt.s32 	%p886, %r3066, %r3064;
$L__BB7_106:
	add.s32 	%r2287, %r3067, %r3065;
	setp.lt.s32 	%p649, %r2287, %r139;
	xor.pred  	%p650, %p886, %p887;
	and.pred  	%p28, %p649, %p650;
	mov.u32 	%r3068, %r3064;
	mov.u32 	%r3069, %r3065;
	@%p886 bra 	$L__BB7_108;
	add.s32 	%r3069, %r3065, 1;
	shl.b32 	%r2288, %r3065, 2;
	mov.u32 	%r2289, _ZN6thrust24THRUST_300001_SM_1000_NS8cuda_cub4core6detail5shmemE;
	add.s32 	%r2290, %r2289, %r2288;
	ld.shared.u32 	%r3068, [%r2290+2052];
$L__BB7_108:
	mov.u32 	%r3070, %r3066;
	mov.u32 	%r3071, %r3067;
	@%p887 bra 	$L__BB7_110;
	add.s32 	%r3071, %r3067, 1;
	shl.b32 	%r2291, %r3067, 2;
	mov.u32 	%r2292, _ZN6thrust24THRUST_300001_SM_1000_NS8cuda_cub4core6detail5shmemE;
	add.s32 	%r2293, %r2292, %r2291;
	ld.shared.u32 	%r3070, [%r2293+2052];
$L__BB7_110:
	setp.ge.s32 	%p888, %r3069, %r136;
	setp.lt.s32 	%p651, %r3069, %r136;
	setp.ge.s32 	%p652, %r3071, %r138;
	and.pred  	%p889, %p652, %p651;
	or.pred  	%p653, %p888, %p652;
	@%p653 bra 	$L__BB7_112;
	setp.lt.s32 	%p889, %r3068, %r3070;
	setp.lt.s32 	%p888, %r3070, %r3068;
$L__BB7_112:
	add.s32 	%r2294, %r3071, %r3069;
	setp.lt.s32 	%p654, %r2294, %r139;
	xor.pred  	%p655, %p888, %p889;
	and.pred  	%p35, %p654, %p655;
	mov.u32 	%r3076, %r3068;
	mov.u32 	%r3077, %r3069;
	@%p888 bra 	$L__BB7_114;
	add.s32 	%r3077, %r3069, 1;
	shl.b32 	%r2295, %r3069, 2;
	mov.u32 	%r2296, _ZN6thrust24THRUST_300001_SM_1000_NS8cuda_cub4core6detail5shmemE;
	add.s32 	%r2297, %r2296, %r2295;
	ld.shared.u32 	%r3076, [%r2297+2052];
$L__BB7_114:
	mov.u32 	%r3078, %r3070;
	mov.u32 	%r3079, %r3071;
	@%p889 bra 	$L__BB7_116;
	add.s32 	%r3079, %r3071, 1;
	shl.b32 	%r2298, %r3071, 2;
	mov.u32 	%r2299, _ZN6thrust24THRUST_300001_SM_1000_NS8cuda_cub4core6detail5shmemE;
	add.s32 	%r2300, %r2299, %r2298;
	ld.shared.u32 	%r3078, [%r2300+2052];
$L__BB7_116:
	setp.ge.s32 	%p890, %r3077, %r136;
	setp.lt.s32 	%p656, %r3077, %r136;
	setp.ge.s32 	%p657, %r3079, %r138;
	and.pred  	%p891, %p657, %p656;
	or.pred  	%p658, %p890, %p657;
	@%p658 bra 	$L__BB7_118;
	setp.lt.s32 	%p891, %r3076, %r3078;
	setp.lt.s32 	%p890, %r3078, %r3076;
$L__BB7_118:
	selp.b32 	%r184, %r3076, %r3078, %p891;
	selp.b32 	%r185, %r3077, %r3079, %p891;
	add.s32 	%r2301, %r3079, %r3077;
	setp.lt.s32 	%p659, %r2301, %r139;
	xor.pred  	%p660, %p890, %p891;
	selp.b32 	%r2302, 32, 0, %p660;
	selp.b32 	%r186, %r2302, 0, %p659;
	@%p890 bra 	$L__BB7_120;
	add.s32 	%r187, %r3077, 1;
	shl.b32 	%r2303, %r3077, 2;
	mov.u32 	%r2304, _ZN6thrust24THRUST_300001_SM_1000_NS8cuda_cub4core6detail5shmemE;
	add.s32 	%r2305, %r2304, %r2303;
	ld.shared.u32 	%r3076, [%r2305+2052];
	mov.u32 	%r3077, %r187;
$L__BB7_120:
	@%p891 bra 	$L__BB7_122;
	add.s32 	%r191, %r3079, 1;
	shl.b32 	%r2306, %r3079, 2;
	mov.u32 	%r2307, _ZN6thrust24THRUST_300001_SM_1000_NS8cuda_cub4core6detail5shmemE;
	add.s32 	%r2308, %r2307, %r2306;
	ld.shared.u32 	%r3078, [%r2308+2052];
	mov.u32 	%r3079, %r191;
$L__BB7_122:
	setp.ge.s32 	%p892, %r3077, %r136;
	setp.lt.s32 	%p661, %r3077, %r136;
	setp.ge.s32 	%p662, %r3079, %r138;
	and.pred  	%p893, %p662, %p661;
	or.pred  	%p663, %p892, %p662;
	@%p663 bra 	$L__BB7_124;
	setp.lt.s32 	%p893, %r3076, %r3078;
	setp.lt.s32 	%p892, %r3078, %r3076;
$L__BB7_124:
	add.s32 	%r2309, %r3079, %r3077;
	setp.lt.s32 	%p664, %r2309, %r139;
	xor.pred  	%p665, %p892, %p893;
	selp.b32 	%r2310, 64, 0, %p665;
	selp.b32 	%r2311, %r2310, 0, %p664;
	or.b32  	%r2312, %r186, %r2311;
	selp.b32 	%r2313, 8, 0, %p28;
	selp.b32 	%r2314, 4, 0, %p21;
	selp.u32 	%r2315, 1, 0, %p7;
	selp.b32 	%r2316, 2, 0, %p14;
	or.b32  	%r2317, %r2316, %r2315;
	or.b32  	%r2318, %r2317, %r2314;
	or.b32  	%r2319, %r2318, %r2313;
	selp.b32 	%r2320, 16, 0, %p35;
	or.b32  	%r2321, %r2319, %r2320;
	or.b32  	%r195, %r2312, %r2321;
	mov.u32 	%r3084, %r3076;
	mov.u32 	%r3085, %r3077;
	@%p892 bra 	$L__BB7_126;
	add.s32 	%r3085, %r3077, 1;
	shl.b32 	%r2322, %r3077, 2;
	mov.u32 	%r2323, _ZN6thrust24THRUST_300001_SM_1000_NS8cuda_cub4core6detail5shmemE;
	add.s32 	%r2324, %r2323, %r2322;
	ld.shared.u32 	%r3084, [%r2324+2052];
$L__BB7_126:
	mov.u32 	%r3086, %r3078;
	mov.u32 	%r3087, %r3079;
	@%p893 bra 	$L__BB7_128;
	add.s32 	%r3087, %r3079, 1;
	shl.b32 	%r2325, %r3079, 2;
	mov.u32 	%r2326, _ZN6thrust24THRUST_300001_SM_1000_NS8cuda_cub4core6detail5shmemE;
	add.s32 	%r2327, %r2326, %r2325;
	ld.shared.u32 	%r3086, [%r2327+2052];
$L__BB7_128:
	setp.ge.s32 	%p894, %r3085, %r136;
	setp.lt.s32 	%p666, %r3085, %r136;
	setp.ge.s32 	%p667, %r3087, %r138;
	and.pred  	%p895, %p667, %p666;
	or.pred  	%p668, %p894, %p667;
	@%p668 bra 	$L__BB7_130;
	setp.lt.s32 	%p895, %r3084, %r3086;
	setp.lt.s32 	%p894, %r3086, %r3084;
$L__BB7_130:
	selp.b32 	%r204, %r3084, %r3086, %p895;
	selp.b32 	%r205, %r3085, %r3087, %p895;
	add.s32 	%r2328, %r3087, %r3085;
	setp.lt.s32 	%p669, %r2328, %r139;
	xor.pred  	%p670, %p894, %p895;
	selp.b32 	%r2329, 128, 0, %p670;
	selp.b32 	%r206, %r2329, 0, %p669;
	@%p894 bra 	$L__BB7_132;
	add.s32 	%r207, %r3085, 1;
	shl.b32 	%r2330, %r3085, 2;
	mov.u32 	%r2331, _ZN6thrust24THRUST_300001_SM_1000_NS8cuda_cub4core6detail5shmemE;
	add.s32 	%r2332, %r2331, %r2330;
	ld.shared.u32 	%r3084, [%r2332+2052];
	mov.u32 	%r3085, %r207;
$L__BB7_132:
	@%p895 bra 	$L__BB7_134;
	add.s32 	%r211, %r3087, 1;
	shl.b32 	%r2333, %r3087, 2;
	mov.u32 	%r2334, _ZN6thrust24THRUST_300001_SM_1000_NS8cuda_cub4core6detail5shmemE;
	add.s32 	%r2335, %r2334, %r2333;
	ld.shared.u32 	%r3086, [%r2335+2052];
	mov.u32 	%r3087, %r211;
$L__BB7_134:
	setp.ge.s32 	%p896, %r3085, %r136;
	setp.lt.s32 	%p671, %r3085, %r136;
	setp.ge.s32 	%p672, %r3087, %r138;
	and.pred  	%p897, %p672, %p671;
	or.pred  	%p673, %p896, %p672;
	@%p673 bra 	$L__BB7_136;
	setp.lt.s32 	%p897, %r3084, %r3086;
	setp.lt.s32 	%p896, %r3086, %r3084;
$L__BB7_136:
	add.s32 	%r2336, %r3087, %r3085;
	setp.lt.s32 	%p674, %r2336, %r139;
	xor.pred  	%p675, %p896, %p897;
	selp.b32 	%r2337, 256, 0, %p675;
	selp.b32 	%r2338, %r2337, 0, %p674;
	or.b32  	%r2339, %r206, %r2338;
	or.b32  	%r215, %r2339, %r195;
	mov.u32 	%r3092, %r3084;
	mov.u32 	%r3093, %r3085;
	@%p896 bra 	$L__BB7_138;
	add.s32 	%r3093, %r3085, 1;
	shl.b32 	%r2340, %r3085, 2;
	mov.u32 	%r2341, _ZN6thrust24THRUST_300001_SM_1000_NS8cuda_cub4core6detail5shmemE;
	add.s32 	%r2342, %r2341, %r2340;
	ld.shared.u32 	%r3092, [%r2342+2052];
$L__BB7_138:
	mov.u32 	%r3094, %r3086;
	mov.u32 	%r3095, %r3087;
	@%p897 bra 	$L__BB7_140;
	add.s32 	%r3095, %r3087, 1;
	shl.b32 	%r2343, %r3087, 2;
	mov.u32 	%r2344, _ZN6thrust24THRUST_300001_SM_1000_NS8cuda_cub4core6detail5shmemE;
	add.s32 	%r2345, %r2344, %r2343;
	ld.shared.u32 	%r3094, [%r2345+2052];
$L__BB7_140:
	setp.ge.s32 	%p898, %r3093, %r136;
	setp.lt.s32 	%p676, %r3093, %r136;
	setp.ge.s32 	%p677, %r3095, %r138;
	and.pred  	%p899, %p677, %p676;
	or.pred  	%p678, %p898, %p677;
	@%p678 bra 	$L__BB7_142;
	setp.lt.s32 	%p899, %r3092, %r3094;
	setp.lt.s32 	%p898, %r3094, %r3092;
$L__BB7_142:
	selp.b32 	%r224, %r3092, %r3094, %p899;
	selp.b32 	%r225, %r3093, %r3095, %p899;
	add.s32 	%r2346, %r3095, %r3093;
	setp.lt.s32 	%p679, %r2346, %r139;
	xor.pred  	%p680, %p898, %p899;
	selp.b32 	%r2347, 512, 0, %p680;
	selp.b32 	%r226, %r2347, 0, %p679;
	@%p898 bra 	$L__BB7_144;
	add.s32 	%r227, %r3093, 1;
	shl.b32 	%r2348, %r3093, 2;
	mov.u32 	%r2349, _ZN6thrust24THRUST_300001_SM_1000_NS8cuda_cub4core6detail5shmemE;
	add.s32 	%r2350, %r2349, %r2348;
	ld.shared.u32 	%r3092, [%r2350+2052];
	mov.u32 	%r3093, %r227;
$L__BB7_144:
	@%p899 bra 	$L__BB7_146;
	add.s32 	%r231, %r3095, 1;
	shl.b32 	%r2351, %r3095, 2;
	mov.u32 	%r2352, _ZN6thrust24THRUST_300001_SM_1000_NS8cuda_cub4core6detail5shmemE;
	add.s32 	%r2353, %r2352, %r2351;
	ld.shared.u32 	%r3094, [%r2353+2052];
	mov.u32 	%r3095, %r231;
$L__BB7_146:
	setp.ge.s32 	%p900, %r3093, %r136;
	setp.lt.s32 	%p681, %r3093, %r136;
	setp.ge.s32 	%p682, %r3095, %r138;
	and.pred  	%p901, %p682, %p681;
	or.pred  	%p683, %p900, %p682;
	@%p683 bra 	$L__BB7_148;
	setp.lt.s32 	%p901, %r3092, %r3094;
	setp.lt.s32 	%p900, %r3094, %r3092;
$L__BB7_148:
	add.s32 	%r2354, %r3095, %r3093;
	setp.lt.s32 	%p684, %r2354, %r139;
	xor.pred  	%p685, %p900, %p901;
	selp.b32 	%r2355, 1024, 0, %p685;
	selp.b32 	%r2356, %r2355, 0, %p684;
	or.b32  	%r2357, %r226, %r2356;
	or.b32  	%r235, %r2357, %r215;
	mov.u32 	%r3100, %r3092;
	mov.u32 	%r3101, %r3093;
	@%p900 bra 	$L__BB7_150;
	add.s32 	%r3101, %r3093, 1;
	shl.b32 	%r2358, %r3093, 2;
	mov.u32 	%r2359, _ZN6thrust24THRUST_300001_SM_1000_NS8cuda_cub4core6detail5shmemE;
	add.s32 	%r2360, %r2359, %r2358;
	ld.shared.u32 	%r3100, [%r2360+2052];
$L__BB7_150:
	mov.u32 	%r3102, %r3094;
	mov.u32 	%r3103, %r3095;
	@%p901 bra 	$L__BB7_152;
	add.s32 	%r3103, %r3095, 1;
	shl.b32 	%r2361, %r3095, 2;
	mov.u32 	%r2362, _ZN6thrust24THRUST_300001_SM_1000_NS8cuda_cub4core6detail5shmemE;
	add.s32 	%r2363, %r2362, %r2361;
	ld.shared.u32 	%r3102, [%r2363+2052];
$L__BB7_152:
	setp.ge.s32 	%p902, %r3101, %r136;
	setp.lt.s32 	%p686, %r3101, %r136;
	setp.ge.s32 	%p687, %r3103, %r138;
	and.pred  	%p903, %p687, %p686;
	or.pred  	%p688, %p902, %p687;
	@%p688 bra 	$L__BB7_154;
	setp.lt.s32 	%p903, %r3100, %r3102;
	setp.lt.s32 	%p902, %r3102, %r3100;
$L__BB7_154:
	selp.b32 	%r244, %r3100, %r3102, %p903;
	selp.b32 	%r245, %r3101, %r3103, %p903;
	add.s32 	%r2364, %r3103, %r3101;
	setp.lt.s32 	%p689, %r2364, %r139;
	xor.pred  	%p690, %p902, %p903;
	selp.b32 	%r2365, 2048, 0, %p690;
	selp.b32 	%r246, %r2365, 0, %p689;
	@%p902 bra 	$L__BB7_156;
	add.s32 	%r247, %r3101, 1;
	shl.b32 	%r2366, %r3101, 2;
	mov.u32 	%r2367, _ZN6thrust24THRUST_300001_SM_1000_NS8cuda_cub4core6detail5shmemE;
	add.s32 	%r2368, %r2367, %r2366;
	ld.shared.u32 	%r3100, [%r2368+2052];
	mov.u32 	%r3101, %r247;
$L__BB7_156:
	@%p903 bra 	$L__BB7_158;
	add.s32 	%r251, %r3103, 1;
	shl.b32 	%r2369, %r3103, 2;
	mov.u32 	%r2370, _ZN6thrust24THRUST_300001_SM_1000_NS8cuda_cub4core6detail5shmemE;
	add.s32 	%r2371, %r2370, %r2369;
	ld.shared.u32 	%r3102, [%r2371+2052];
	mov.u32 	%r3103, %r251;
$L__BB7_158:
	setp.ge.s32 	%p904, %r3101, %r136;
	setp.lt.s32 	%p691, %r3101, %r136;
	setp.ge.s32 	%p692, %r3103, %r138;
	and.pred  	%p905, %p692, %p691;
	or.pred  	%p693, %p904, %p692;
	@%p693 bra 	$L__BB7_160;
	setp.lt.s32 	%p905, %r3100, %r3102;
	setp.lt.s32 	%p904, %r3102, %r3100;
$L__BB7_160:
	add.s32 	%r2372, %r3103, %r3101;
	setp.lt.s32 	%p694, %r2372, %r139;
	xor.pred  	%p695, %p904, %p905;
	selp.b32 	%r2373, 4096, 0, %p695;
	selp.b32 	%r2374, %r2373, 0, %p694;
	or.b32  	%r2375, %r246, %r2374;
	or.b32  	%r255, %r2375, %r235;
	mov.u32 	%r3108, %r3100;
	mov.u32 	%r3109, %r3101;
	@%p904 bra 	$L__BB7_162;
	add.s32 	%r3109, %r3101, 1;
	shl.b32 	%r2376, %r3101, 2;
	mov.u32 	%r2377, _ZN6thrust24THRUST_300001_SM_1000_NS8cuda_cub4core6detail5shmemE;
	add.s32 	%r2378, %r2377, %r2376;
	ld.shared.u32 	%r3108, [%r2378+2052];
$L__BB7_162:
	mov.u32 	%r3110, %r3102;
	mov.u32 	%r3111, %r3103;
	@%p905 bra 	$L__BB7_164;
	add.s32 	%r3111, %r3103, 1;
	shl.b32 	%r2379, %r3103, 2;
	mov.u32 	%r2380, _ZN6thrust24THRUST_300001_SM_1000_NS8cuda_cub4core6detail5shmemE;
	add.s32 	%r2381, %r2380, %r2379;
	ld.shared.u32 	%r3110, [%r2381+2052];
$L__BB7_164:
	setp.ge.s32 	%p906, %r3109, %r136;
	setp.lt.s32 	%p696, %r3109, %r136;
	setp.ge.s32 	%p697, %r3111, %r138;
	and.pred  	%p907, %p697, %p696;
	or.pred  	%p698, %p906, %p697;
	@%p698 bra 	$L__BB7_166;
	setp.lt.s32 	%p907, %r3108, %r3110;
	setp.lt.s32 	%p906, %r3110, %r3108;
$L__BB7_166:
	selp.b32 	%r264, %r3108, %r3110, %p907;
	selp.b32 	%r265, %r3109, %r3111, %p907;
	add.s32 	%r2382, %r3111, %r3109;
	setp.lt.s32 	%p699, %r2382, %r139;
	xor.pred  	%p700, %p906, %p907;
	selp.b32 	%r2383, 8192, 0, %p700;
	selp.b32 	%r266, %r2383, 0, %p699;
	@%p906 bra 	$L__BB7_168;
	add.s32 	%r267, %r3109, 1;
	shl.b32 	%r2384, %r3109, 2;
	mov.u32 	%r2385, _ZN6thrust24THRUST_300001_SM_1000_NS8cuda_cub4core6detail5shmemE;
	add.s32 	%r2386, %r2385, %r2384;
	ld.shared.u32 	%r3108, [%r2386+2052];
	mov.u32 	%r3109, %r267;
$L__BB7_168:
	@%p907 bra 	$L__BB7_170;
	add.s32 	%r271, %r3111, 1;
	shl.b32 	%r2387, %r3111, 2;
	mov.u32 	%r2388, _ZN6thrust24THRUST_300001_SM_1000_NS8cuda_cub4core6detail5shmemE;
	add.s32 	%r2389, %r2388, %r2387;
	ld.shared.u32 	%r3110, [%r2389+2052];
	mov.u32 	%r3111, %r271;
$L__BB7_170:
	setp.ge.s32 	%p908, %r3109, %r136;
	setp.lt.s32 	%p701, %r3109, %r136;
	setp.ge.s32 	%p702, %r3111, %r138;
	and.pred  	%p909, %p702, %p701;
	or.pred  	%p703, %p908, %p702;
	@%p703 bra 	$L__BB7_172;
	setp.lt.s32 	%p909, %r3108, %r3110;
	setp.lt.s32 	%p908, %r3110, %r3108;
$L__BB7_172:
	add.s32 	%r2390, %r3111, %r3109;
	setp.lt.s32 	%p704, %r2390, %r139;
	xor.pred  	%p705, %p908, %p909;
	selp.b32 	%r2391, 16384, 0, %p705;
	selp.b32 	%r2392, %r2391, 0, %p704;
	or.b32  	%r2393, %r266, %r2392;
	or.b32  	%r275, %r2393, %r255;
	mov.u32 	%r3116, %r3108;
	mov.u32 	%r3117, %r3109;
	@%p908 bra 	$L__BB7_174;
	add.s32 	%r3117, %r3109, 1;
	shl.b32 	%r2394, %r3109, 2;
	mov.u32 	%r2395, _ZN6thrust24THRUST_300001_SM_1000_NS8cuda_cub4core6detail5shmemE;
	add.s32 	%r2396, %r2395, %r2394;
	ld.shared.u32 	%r3116, [%r2396+2052];
$L__BB7_174:
	mov.u32 	%r3118, %r3110;
	mov.u32 	%r3119, %r3111;
	@%p909 bra 	$L__BB7_176;
	add.s32 	%r3119, %r3111, 1;
	shl.b32 	%r2397, %r3111, 2;
	mov.u32 	%r2398, _ZN6thrust24THRUST_300001_SM_1000_NS8cuda_cub4core6detail5shmemE;
	add.s32 	%r2399, %r2398, %r2397;
	ld.shared.u32 	%r3118, [%r2399+2052];
$L__BB7_176:
	setp.ge.s32 	%p910, %r3117, %r136;
	setp.lt.s32 	%p706, %r3117, %r136;
	setp.ge.s32 	%p707, %r3119, %r138;
	and.pred  	%p911, %p707, %p706;
	or.pred  	%p708, %p910, %p707;
	@%p708 bra 	$L__BB7_178;
	setp.lt.s32 	%p911, %r3116, %r3118;
	setp.lt.s32 	%p910, %r3118, %r3116;
$L__BB7_178:
	selp.b32 	%r284, %r3116, %r3118, %p911;
	selp.b32 	%r285, %r3117, %r3119, %p911;
	add.s32 	%r2400, %r3119, %r3117;
	setp.lt.s32 	%p709, %r2400, %r139;
	xor.pred  	%p710, %p910, %p911;
	selp.b32 	%r2401, 32768, 0, %p710;
	selp.b32 	%r286, %r2401, 0, %p709;
	@%p910 bra 	$L__BB7_180;
	add.s32 	%r287, %r3117, 1;
	shl.b32 	%r2402, %r3117, 2;
	mov.u32 	%r2403, _ZN6thrust24THRUST_300001_SM_1000_NS8cuda_cub4core6detail5shmemE;
	add.s32 	%r2404, %r2403, %r2402;
	ld.shared.u32 	%r3116, [%r2404+2052];
	mov.u32 	%r3117, %r287;
$L__BB7_180:
	@%p911 bra 	$L__BB7_182;
	add.s32 	%r291, %r3119, 1;
	shl.b32 	%r2405, %r3119, 2;
	mov.u32 	%r2406, _ZN6thrust24THRUST_300001_SM_1000_NS8cuda_cub4core6detail5shmemE;
	add.s32 	%r2407, %r2406, %r2405;
	ld.shared.u32 	%r3118, [%r2407+2052];
	mov.u32 	%r3119, %r291;
$L__BB7_182:
	setp.ge.s32 	%p912, %r3117, %r136;
	setp.lt.s32 	%p711, %r3117, %r136;
	setp.ge.s32 	%p712, %r3119, %r138;
	and.pred  	%p913, %p712, %p711;
	or.pred  	%p713, %p912, %p712;
	@%p713 bra 	$L__BB7_184;
	setp.lt.s32 	%p913, %r3116, %r3118;
	setp.lt.s32 	%p912, %r3118, %r3116;
$L__BB7_184:
	add.s32 	%r2408, %r3119, %r3117;
	setp.lt.s32 	%p714, %r2408, %r139;
	xor.pred  	%p715, %p912, %p913;
	selp.b32 	%r2409, 65536, 0, %p715;
	selp.b32 	%r2410, %r2409, 0, %p714;
	or.b32  	%r2411, %r286, %r2410;
	or.b32  	%r295, %r2411, %r275;
	mov.u32 	%r3124, %r3116;
	mov.u32 	%r3125, %r3117;
	@%p912 bra 	$L__BB7_186;
	add.s32 	%r3125, %r3117, 1;
	shl.b32 	%r2412, %r3117, 2;
	mov.u32 	%r2413, _ZN6thrust24THRUST_300001_SM_1000_NS8cuda_cub4core6detail5shmemE;
	add.s32 	%r2414, %r2413, %r2412;
	ld.shared.u32 	%r3124, [%r2414+2052];
$L__BB7_186:
	mov.u32 	%r3126, %r3118;
	mov.u32 	%r3127, %r3119;
	@%p913 bra 	$L__BB7_188;
	add.s32 	%r3127, %r3119, 1;
	shl.b32 	%r2415, %r3119, 2;
	mov.u32 	%r2416, _ZN6thrust24THRUST_300001_SM_1000_NS8cuda_cub4core6detail5shmemE;
	add.s32 	%r2417, %r2416, %r2415;
	ld.shared.u32 	%r3126, [%r2417+2052];
$L__BB7_188:
	setp.ge.s32 	%p914, %r3125, %r136;
	setp.lt.s32 	%p716, %r3125, %r136;
	setp.ge.s32 	%p717, %r3127, %r138;
	and.pred  	%p915, %p717, %p716;
	or.pred  	%p718, %p914, %p717;
	@%p718 bra 	$L__BB7_190;
	setp.lt.s32 	%p915, %r3124, %r3126;
	setp.lt.s32 	%p914, %r3126, %r3124;
$L__BB7_190:
	selp.b32 	%r304, %r3124, %r3126, %p915;
	selp.b32 	%r305, %r3125, %r3127, %p915;
	add.s32 	%r2418, %r3127, %r3125;
	setp.lt.s32 	%p719, %r2418, %r139;
	xor.pred  	%p720, %p914, %p915;
	selp.b32 	%r2419, 131072, 0, %p720;
	selp.b32 	%r306, %r2419, 0, %p719;
	@%p914 bra 	$L__BB7_192;
	add.s32 	%r307, %r3125, 1;
	shl.b32 	%r2420, %r3125, 2;
	mov.u32 	%r2421, _ZN6thrust24THRUST_300001_SM_1000_NS8cuda_cub4core6detail5shmemE;
	add.s32 	%r2422, %r2421, %r2420;
	ld.shared.u32 	%r3124, [%r2422+2052];
	mov.u32 	%r3125, %r307;
$L__BB7_192:
	@%p915 bra 	$L__BB7_194;
	add.s32 	%r311, %r3127, 1;
	shl.b32 	%r2423, %r3127, 2;
	mov.u32 	%r2424, _ZN6thrust24THRUST_300001_SM_1000_NS8cuda_cub4core6detail5shmemE;
	add.s32 	%r2425, %r2424, %r2423;
	ld.shared.u32 	%r3126, [%r2425+2052];
	mov.u32 	%r3127, %r311;
$L__BB7_194:
	setp.ge.s32 	%p916, %r3125, %r136;
	setp.lt.s32 	%p721, %r3125, %r136;
	setp.ge.s32 	%p722, %r3127, %r138;
	and.pred  	%p917, %p722, %p721;
	or.pred  	%p723, %p916, %p722;
	@%p723 bra 	$L__BB7_196;
	setp.lt.s32 	%p917, %r3124, %r3126;
	setp.lt.s32 	%p916, %r3126, %r3124;
$L__BB7_196:
	selp.b32 	%r315, %r3124, %r3126, %p917;
	selp.b32 	%r316, %r3125, %r3127, %p917;
	add.s32 	%r2426, %r3127, %r3125;
	setp.lt.s32 	%p724, %r2426, %r139;
	xor.pred  	%p725, %p916, %p917;
	selp.b32 	%r2427, 262144, 0, %p725;
	selp.b32 	%r2428, %r2427, 0, %p724;
	or.b32  	%r2429, %r306, %r2428;
	or.b32  	%r317, %r2429, %r295;
	bar.sync 	0;
	popc.b32 	%r318, %r317;
	mov.u32 	%r2430, %ctaid.x;
	setp.ne.s32 	%p726, %r2430, 0;
	@%p726 bra 	$L__BB7_201;
	// begin inline asm
	mov.u32 %r2631, %laneid;
	// end inline asm
	mov.b32 	%r2634, 1;
	mov.b32 	%r2659, 0;
	mov.b32 	%r2661, -1;
	// begin inline asm
	{  .reg .s32 r0;  .reg .pred p;  shfl.sync.up.b32 r0|p, %r318, %r2634, %r2659, %r2661;  @p add.s32 r0, r0, %r318;  mov.s32 %r2632, r0;}
	// end inline asm
	mov.b32 	%r2640, 2;
	// begin inline asm
	{  .reg .s32 r0;  .reg .pred p;  shfl.sync.up.b32 r0|p, %r2632, %r2640, %r2659, %r2661;  @p add.s32 r0, r0, %r2632;  mov.s32 %r2638, r0;}
	// end inline asm
	mov.b32 	%r2646, 4;
	// begin inline asm
	{  .reg .s32 r0;  .reg .pred p;  shfl.sync.up.b32 r0|p, %r2638, %r2646, %r2659, %r2661;  @p add.s32 r0, r0, %r2638;  mov.s32 %r2644, r0;}
	// end inline asm
	mov.b32 	%r2652, 8;
	// begin inline asm
	{  .reg .s32 r0;  .reg .pred p;  shfl.sync.up.b32 r0|p, %r2644, %r2652, %r2659, %r2661;  @p add.s32 r0, r0, %r2644;  mov.s32 %r2650, r0;}
	// end inline asm
	mov.b32 	%r2658, 16;
	// begin inline asm
	{  .reg .s32 r0;  .reg .pred p;  shfl.sync.up.b32 r0|p, %r2650, %r2658, %r2659, %r2661;  @p add.s32 r0, r0, %r2650;  mov.s32 %r2656, r0;}
	// end inline asm
	setp.ne.s32 	%p775, %r2631, 31;
	@%p775 bra 	$L__BB7_199;
	mov.u32 	%r2662, %tid.x;
	shr.u32 	%r2663, %r2662, 3;
	and.b32  	%r2664, %r2663, 124;
	mov.u32 	%r2665, _ZN6thrust24THRUST_300001_SM_1000_NS8cuda_cub4core6detail5shmemE;
	add.s32 	%r2666, %r2665, %r2664;
	st.shared.u32 	[%r2666], %r2656;
$L__BB7_199:
	mov.u32 	%r2668, %tid.x;
	setp.ne.s32 	%p776, %r2668, 0;
	bar.sync 	0;
	ld.shared.v4.u32 	{%r2669, %r2670, %r2671, %r2672}, [_ZN6thrust24THRUST_300001_SM_1000_NS8cuda_cub4core6detail5shmemE];
	shr.u32 	%r2673, %r2668, 5;
	add.s32 	%r2674, %r2670, %r2669;
	setp.eq.s32 	%p777, %r2673, 2;
	selp.b32 	%r2675, %r2674, %r2669, %p777;
	add.s32 	%r2676, %r2674, %r2671;
	setp.eq.s32 	%p778, %r2673, 3;
	selp.b32 	%r2677, %r2676, %r2675, %p778;
	add.s32 	%r2678, %r2676, %r2672;
	setp.eq.s32 	%p779, %r2673, 4;
	selp.b32 	%r2679, %r2678, %r2677, %p779;
	ld.shared.v4.u32 	{%r2680, %r2681, %r2682, %r2683}, [_ZN6thrust24THRUST_300001_SM_1000_NS8cuda_cub4core6detail5shmemE+16];
	add.s32 	%r2684, %r2678, %r2680;
	setp.eq.s32 	%p780, %r2673, 5;
	selp.b32 	%r2685, %r2684, %r2679, %p780;
	add.s32 	%r2686, %r2684, %r2681;
	setp.eq.s32 	%p781, %r2673, 6;
	selp.b32 	%r2687, %r2686, %r2685, %p781;
	add.s32 	%r2688, %r2686, %r2682;
	setp.eq.s32 	%p782, %r2673, 7;
	selp.b32 	%r2689, %r2688, %r2687, %p782;
	add.s32 	%r2690, %r2688, %r2683;
	setp.eq.s32 	%p783, %r2673, 8;
	selp.b32 	%r2691, %r2690, %r2689, %p783;
	ld.shared.v4.u32 	{%r2692, %r2693, %r2694, %r2695}, [_ZN6thrust24THRUST_300001_SM_1000_NS8cuda_cub4core6detail5shmemE+32];
	add.s32 	%r2696, %r2690, %r2692;
	setp.eq.s32 	%p784, %r2673, 9;
	selp.b32 	%r2697, %r2696, %r2691, %p784;
	add.s32 	%r2698, %r2696, %r2693;
	setp.eq.s32 	%p785, %r2673, 10;
	selp.b32 	%r2699, %r2698, %r2697, %p785;
	add.s32 	%r2700, %r2698, %r2694;
	setp.eq.s32 	%p786, %r2673, 11;
	selp.b32 	%r2701, %r2700, %r2699, %p786;
	add.s32 	%r2702, %r2700, %r2695;
	setp.eq.s32 	%p787, %r2673, 12;
	selp.b32 	%r2703, %r2702, %r2701, %p787;
	ld.shared.v4.u32 	{%r2704, %r2705, %r2706, %r2707}, [_ZN6thrust24THRUST_300001_SM_1000_NS8cuda_cub4core6detail5shmemE+48];
	add.s32 	%r2708, %r2702, %r2704;
	setp.eq.s32 	%p788, %r2673, 13;
	selp.b32 	%r2709, %r2708, %r2703, %p788;
	add.s32 	%r2710, %r2708, %r2705;
	setp.eq.s32 	%p789, %r2673, 14;
	selp.b32 	%r2711, %r2710, %r2709, %p789;
	add.s32 	%r2712, %r2710, %r2706;
	setp.eq.s32 	%p790, %r2673, 15;
	selp.b32 	%r2713, %r2712, %r2711, %p790;
	add.s32 	%r3137, %r2712, %r2707;
	setp.lt.u32 	%p791, %r2668, 32;
	selp.b32 	%r2714, 0, %r2713, %p791;
	setp.eq.s32 	%p792, %r2631, 0;
	sub.s32 	%r2715, %r2656, %r318;
	selp.b32 	%r2716, 0, %r2715, %p792;
	add.s32 	%r3135, %r2714, %r2716;
	mov.b32 	%r3139, 0;
	@%p776 bra 	$L__BB7_231;
	add.s64 	%rd121, %rd2, 256;
	mov.b32 	%r2717, 101;
	// begin inline asm
	st.relaxed.gpu.v2.u32 [%rd121], {%r2717, %r3137};
	// end inline asm
	bra.uni 	$L__BB7_231;
$L__BB7_201:
	// begin inline asm
	mov.u32 %r2431, %laneid;
	// end inline asm
	mov.b32 	%r2434, 1;
	mov.b32 	%r2459, 0;
	mov.b32 	%r2461, -1;
	// begin inline asm
	{  .reg .s32 r0;  .reg .pred p;  shfl.sync.up.b32 r0|p, %r318, %r2434, %r2459, %r2461;  @p add.s32 r0, r0, %r318;  mov.s32 %r2432, r0;}
	// end inline asm
	mov.b32 	%r2440, 2;
	// begin inline asm
	{  .reg .s32 r0;  .reg .pred p;  shfl.sync.up.b32 r0|p, %r2432, %r2440, %r2459, %r2461;  @p add.s32 r0, r0, %r2432;  mov.s32 %r2438, r0;}
	// end inline asm
	mov.b32 	%r2446, 4;
	// begin inline asm
	{  .reg .s32 r0;  .reg .pred p;  shfl.sync.up.b32 r0|p, %r2438, %r2446, %r2459, %r2461;  @p add.s32 r0, r0, %r2438;  mov.s32 %r2444, r0;}
	// end inline asm
	mov.b32 	%r2452, 8;
	// begin inline asm
	{  .reg .s32 r0;  .reg .pred p;  shfl.sync.up.b32 r0|p, %r2444, %r2452, %r2459, %r2461;  @p add.s32 r0, r0, %r2444;  mov.s32 %r2450, r0;}
	// end inline asm
	mov.b32 	%r2458, 16;
	// begin inline asm
	{  .reg .s32 r0;  .reg .pred p;  shfl.sync.up.b32 r0|p, %r2450, %r2458, %r2459, %r2461;  @p add.s32 r0, r0, %r2450;  mov.s32 %r2456, r0;}
	// end inline asm
	setp.ne.s32 	%p727, %r2431, 31;
	@%p727 bra 	$L__BB7_203;
	mov.u32 	%r2462, %tid.x;
	shr.u32 	%r2463, %r2462, 3;
	and.b32  	%r2464, %r2463, 124;
	mov.u32 	%r2465, _ZN6thrust24THRUST_300001_SM_1000_NS8cuda_cub4core6detail5shmemE;
	add.s32 	%r2466, %r2465, %r2464;
	st.shared.u32 	[%r2466], %r2456;
$L__BB7_203:
	sub.s32 	%r2467, %r2456, %r318;
	bar.sync 	0;
	ld.shared.v4.u32 	{%r2468, %r2469, %r2470, %r2471}, [_ZN6thrust24THRUST_300001_SM_1000_NS8cuda_cub4core6detail5shmemE];
	mov.u32 	%r2472, %tid.x;
	shr.u32 	%r2473, %r2472, 5;
	add.s32 	%r2474, %r2469, %r2468;
	setp.eq.s32 	%p728, %r2473, 2;
	selp.b32 	%r2475, %r2474, %r2468, %p728;
	add.s32 	%r2476, %r2474, %r2470;
	setp.eq.s32 	%p729, %r2473, 3;
	selp.b32 	%r2477, %r2476, %r2475, %p729;
	add.s32 	%r2478, %r2476, %r2471;
	setp.eq.s32 	%p730, %r2473, 4;
	selp.b32 	%r2479, %r2478, %r2477, %p730;
	ld.shared.v4.u32 	{%r2480, %r2481, %r2482, %r2483}, [_ZN6thrust24THRUST_300001_SM_1000_NS8cuda_cub4core6detail5shmemE+16];
	add.s32 	%r2484, %r2478, %r2480;
	setp.eq.s32 	%p731, %r2473, 5;
	selp.b32 	%r2485, %r2484, %r2479, %p731;
	add.s32 	%r2486, %r2484, %r2481;
	setp.eq.s32 	%p732, %r2473, 6;
	selp.b32 	%r2487, %r2486, %r2485, %p732;
	add.s32 	%r2488, %r2486, %r2482;
	setp.eq.s32 	%p733, %r2473, 7;
	selp.b32 	%r2489, %r2488, %r2487, %p733;
	add.s32 	%r2490, %r2488, %r2483;
	setp.eq.s32 	%p734, %r2473, 8;
	selp.b32 	%r2491, %r2490, %r2489, %p734;
	ld.shared.v4.u32 	{%r2492, %r2493, %r2494, %r2495}, [_ZN6thrust24THRUST_300001_SM_1000_NS8cuda_cub4core6detail5shmemE+32];
	add.s32 	%r2496, %r2490, %r2492;
	setp.eq.s32 	%p735, %r2473, 9;
	selp.b32 	%r2497, %r2496, %r2491, %p735;
	add.s32 	%r2498, %r2496, %r2493;
	setp.eq.s32 	%p736, %r2473, 10;
	selp.b32 	%r2499, %r2498, %r2497, %p736;
	add.s32 	%r2500, %r2498, %r2494;
	setp.eq.s32 	%p737, %r2473, 11;
	selp.b32 	%r2501, %r2500, %r2499, %p737;
	add.s32 	%r2502, %r2500, %r2495;
	setp.eq.s32 	%p738, %r2473, 12;
	selp.b32 	%r2503, %r2502, %r2501, %p738;
	ld.shared.v4.u32 	{%r2504, %r2505, %r2506, %r2507}, [_ZN6thrust24THRUST_300001_SM_1000_NS8cuda_cub4core6detail5shmemE+48];
	add.s32 	%r2508, %r2502, %r2504;
	setp.eq.s32 	%p739, %r2473, 13;
	selp.b32 	%r2509, %r2508, %r2503, %p739;
	add.s32 	%r2510, %r2508, %r2505;
	setp.eq.s32 	%p740, %r2473, 14;
	selp.b32 	%r2511, %r2510, %r2509, %p740;
	add.s32 	%r2512, %r2510, %r2506;
	setp.eq.s32 	%p741, %r2473, 15;
	selp.b32 	%r2513, %r2512, %r2511, %p741;
	add.s32 	%r325, %r2512, %r2507;
	setp.gt.u32 	%p742, %r2472, 31;
	setp.lt.u32 	%p743, %r2472, 32;
	setp.eq.s32 	%p744, %r2431, 0;
	selp.b32 	%r2514, 0, %r2467, %p744;
	add.s32 	%r3135, %r2513, %r2514;
	selp.b32 	%r327, %r2467, %r3135, %p743;
	@%p742 bra 	$L__BB7_228;
	mov.u32 	%r2515, %tid.x;
	setp.ne.s32 	%p745, %r2515, 0;
	mov.u32 	%r2516, %ctaid.x;
	mul.wide.u32 	%rd104, %r2516, 8;
	add.s64 	%rd13, %rd2, %rd104;
	@%p745 bra 	$L__BB7_206;
	st.shared.u32 	[_ZN6thrust24THRUST_300001_SM_1000_NS8cuda_cub4core6detail5shmemE+108], %r325;
	add.s64 	%rd105, %rd13, 256;
	mov.b32 	%r2517, 100;
	// begin inline asm
	st.relaxed.gpu.v2.u32 [%rd105], {%r2517, %r325};
	// end inline asm
$L__BB7_206:
	mov.u32 	%r2519, %nctaid.x;
	setp.gt.u32 	%p746, %r2519, 499;
	@%p746 bra 	$L__BB7_208;
	membar.cta;
	bra.uni 	$L__BB7_209;
$L__BB7_208:
	mov.b32 	%r2520, 450;
	// begin inline asm
	nanosleep.u32 %r2520;
	// end inline asm
$L__BB7_209:
	mov.u32 	%r2523, %tid.x;
	mul.wide.u32 	%rd107, %r2523, 8;
	xor.b64  	%rd108, %rd107, -8;
	add.s64 	%rd109, %rd13, %rd108;
	add.s64 	%rd106, %rd109, 256;
	// begin inline asm
	ld.relaxed.gpu.v2.u32 {%r3133, %r3129}, [%rd106];
	// end inline asm
	mov.u32 	%r2626, %nctaid.x;
$L__BB7_210:
	setp.eq.s32 	%p747, %r3133, 99;
	mov.b32 	%r2524, -1;
	vote.sync.any.pred 	%p748, %p747, %r2524;
	not.pred 	%p749, %p748;
	@%p749 bra 	$L__BB7_215;
	setp.gt.u32 	%p774, %r2626, 499;
	@%p774 bra 	$L__BB7_213;
	membar.cta;
	bra.uni 	$L__BB7_214;
$L__BB7_213:
	mov.b32 	%r2627, 350;
	// begin inline asm
	nanosleep.u32 %r2627;
	// end inline asm
$L__BB7_214:
	// begin inline asm
	ld.relaxed.gpu.v2.u32 {%r3133, %r3129}, [%rd106];
	// end inline asm
	bra.uni 	$L__BB7_210;
$L__BB7_215:
	setp.eq.s32 	%p750, %r3133, 101;
	mov.b32 	%r2551, -1;
	vote.sync.ballot.b32 	%r2552, %p750, %r2551;
	// begin inline asm
	mov.u32 %r2526, %lanemask_ge;
	// end inline asm
	and.b32  	%r2553, %r2552, %r2526;
	or.b32  	%r2554, %r2553, -2147483648;
	add.s32 	%r2555, %r2554, -1;
	not.b32 	%r2556, %r2554;
	and.b32  	%r2557, %r2556, %r2555;
	popc.b32 	%r2530, %r2557;
	mov.b32 	%r2529, 1;
	// begin inline asm
	shfl.sync.down.b32 %r2527, %r3129, %r2529, %r2530, %r2551;
	// end inline asm
	setp.lt.s32 	%p752, %r2431, %r2530;
	selp.b32 	%r2558, %r2527, 0, %p752;
	add.s32 	%r2533, %r2558, %r3129;
	mov.b32 	%r2534, 2;
	// begin inline asm
	shfl.sync.down.b32 %r2532, %r2533, %r2534, %r2530, %r2551;
	// end inline asm
	add.s32 	%r2559, %r2431, 2;
	setp.gt.s32 	%p753, %r2559, %r2530;
	selp.b32 	%r2560, 0, %r2532, %p753;
	add.s32 	%r2538, %r2533, %r2560;
	mov.b32 	%r2539, 4;
	// begin inline asm
	shfl.sync.down.b32 %r2537, %r2538, %r2539, %r2530, %r2551;
	// end inline asm
	add.s32 	%r2561, %r2431, 4;
	setp.gt.s32 	%p754, %r2561, %r2530;
	selp.b32 	%r2562, 0, %r2537, %p754;
	add.s32 	%r2543, %r2538, %r2562;
	mov.b32 	%r2544, 8;
	// begin inline asm
	shfl.sync.down.b32 %r2542, %r2543, %r2544, %r2530, %r2551;
	// end inline asm
	add.s32 	%r2563, %r2431, 8;
	setp.gt.s32 	%p755, %r2563, %r2530;
	selp.b32 	%r2564, 0, %r2542, %p755;
	add.s32 	%r2548, %r2543, %r2564;
	mov.b32 	%r2549, 16;
	// begin inline asm
	shfl.sync.down.b32 %r2547, %r2548, %r2549, %r2530, %r2551;
	// end inline asm
	add.s32 	%r2565, %r2431, 16;
	setp.gt.s32 	%p756, %r2565, %r2530;
	selp.b32 	%r2566, 0, %r2547, %p756;
	add.s32 	%r3131, %r2548, %r2566;
	mov.u32 	%r2567, %tid.x;
	not.b32 	%r2568, %r2567;
	mov.u32 	%r2569, %ctaid.x;
	add.s32 	%r3132, %r2569, %r2568;
	add.s64 	%rd14, %rd2, 256;
$L__BB7_216:
	setp.ne.s32 	%p757, %r3133, 101;
	mov.b32 	%r2570, -1;
	vote.sync.all.pred 	%p758, %p757, %r2570;
	not.pred 	%p759, %p758;
	@%p759 bra 	$L__BB7_224;
	mul.wide.s32 	%rd112, %r3132, 8;
	add.s64 	%rd113, %rd14, %rd112;
	add.s64 	%rd111, %rd113, -256;
	// begin inline asm
	ld.relaxed.gpu.v2.u32 {%r3133, %r3134}, [%rd111];
	// end inline asm
$L__BB7_218:
	setp.eq.s32 	%p763, %r3133, 99;
	mov.b32 	%r2579, -1;
	vote.sync.any.pred 	%p764, %p763, %r2579;
	not.pred 	%p765, %p764;
	@%p765 bra 	$L__BB7_223;
	mov.u32 	%r2622, %nctaid.x;
	setp.gt.u32 	%p773, %r2622, 499;
	@%p773 bra 	$L__BB7_221;
	membar.cta;
	bra.uni 	$L__BB7_222;
$L__BB7_221:
	mov.b32 	%r2623, 350;
	// begin inline asm
	nanosleep.u32 %r2623;
	// end inline asm
$L__BB7_222:
	// begin inline asm
	ld.relaxed.gpu.v2.u32 {%r3133, %r3134}, [%rd111];
	// end inline asm
	bra.uni 	$L__BB7_218;
$L__BB7_223:
	setp.eq.s32 	%p766, %r3133, 101;
	mov.b32 	%r2605, -1;
	vote.sync.ballot.b32 	%r2606, %p766, %r2605;
	and.b32  	%r2607, %r2606, %r2526;
	or.b32  	%r2608, %r2607, -2147483648;
	add.s32 	%r2609, %r2608, -1;
	not.b32 	%r2610, %r2608;
	and.b32  	%r2611, %r2610, %r2609;
	popc.b32 	%r2584, %r2611;
	mov.b32 	%r2583, 1;
	// begin inline asm
	shfl.sync.down.b32 %r2581, %r3134, %r2583, %r2584, %r2605;
	// end inline asm
	setp.lt.s32 	%p768, %r2431, %r2584;
	selp.b32 	%r2612, %r2581, 0, %p768;
	add.s32 	%r2587, %r2612, %r3134;
	mov.b32 	%r2588, 2;
	// begin inline asm
	shfl.sync.down.b32 %r2586, %r2587, %r2588, %r2584, %r2605;
	// end inline asm
	add.s32 	%r2613, %r2431, 2;
	setp.gt.s32 	%p769, %r2613, %r2584;
	selp.b32 	%r2614, 0, %r2586, %p769;
	add.s32 	%r2592, %r2587, %r2614;
	mov.b32 	%r2593, 4;
	// begin inline asm
	shfl.sync.down.b32 %r2591, %r2592, %r2593, %r2584, %r2605;
	// end inline asm
	add.s32 	%r2615, %r2431, 4;
	setp.gt.s32 	%p770, %r2615, %r2584;
	selp.b32 	%r2616, 0, %r2591, %p770;
	add.s32 	%r2597, %r2592, %r2616;
	mov.b32 	%r2598, 8;
	// begin inline asm
	shfl.sync.down.b32 %r2596, %r2597, %r2598, %r2584, %r2605;
	// end inline asm
	add.s32 	%r2617, %r2431, 8;
	setp.gt.s32 	%p771, %r2617, %r2584;
	selp.b32 	%r2618, 0, %r2596, %p771;
	add.s32 	%r2602, %r2597, %r2618;
	mov.b32 	%r2603, 16;
	// begin inline asm
	shfl.sync.down.b32 %r2601, %r2602, %r2603, %r2584, %r2605;
	// end inline asm
	add.s32 	%r2619, %r2431, 16;
	setp.gt.s32 	%p772, %r2619, %r2584;
	selp.b32 	%r2620, 0, %r2601, %p772;
	add.s32 	%r2621, %r2620, %r3131;
	add.s32 	%r3131, %r2621, %r2602;
	add.s32 	%r3132, %r3132, -32;
	bra.uni 	$L__BB7_216;
$L__BB7_224:
	mov.u32 	%r2572, %tid.x;
	setp.ne.s32 	%p760, %r2572, 0;
	@%p760 bra 	$L__BB7_226;
	add.s32 	%r2574, %r3131, %r325;
	add.s64 	%rd110, %rd13, 256;
	mov.b32 	%r2573, 101;
	// begin inline asm
	st.relaxed.gpu.v2.u32 [%rd110], {%r2573, %r2574};
	// end inline asm
	st.shared.u32 	[_ZN6thrust24THRUST_300001_SM_1000_NS8cuda_cub4core6detail5shmemE+100], %r3131;
	st.shared.u32 	[_ZN6thrust24THRUST_300001_SM_1000_NS8cuda_cub4core6detail5shmemE+104], %r2574;
$L__BB7_226:
	setp.ne.s32 	%p761, %r2431, 0;
	mov.u32 	%r3135, %r327;
	@%p761 bra 	$L__BB7_228;
	st.shared.u32 	[_ZN6thrust24THRUST_300001_SM_1000_NS8cuda_cub4core6detail5shmemE+80], %r3131;
	mov.u32 	%r3135, %r3131;
$L__BB7_228:
	mov.u32 	%r2575, %tid.x;
	setp.eq.s32 	%p762, %r2575, 0;
	bar.sync 	0;
	@%p762 bra 	$L__BB7_230;
	ld.shared.u32 	%r2576, [_ZN6thrust24THRUST_300001_SM_1000_NS8cuda_cub4core6detail5shmemE+80];
	add.s32 	%r3135, %r2576, %r3135;
$L__BB7_230:
	ld.shared.u32 	%r3137, [_ZN6thrust24THRUST_300001_SM_1000_NS8cuda_cub4core6detail5shmemE+108];
	ld.shared.u32 	%r3139, [_ZN6thrust24THRUST_300001_SM_1000_NS8cuda_cub4core6detail5shmemE+100];
$L__BB7_231:
	bar.sync 	0;
	sub.s32 	%r3204, %r3135, %r3139;
	not.pred 	%p793, %p7;
	mov.u32 	%r3141, %r3204;
	@%p793 bra 	$L__BB7_233;
	add.s32 	%r3141, %r3204, 1;
	selp.b32 	%r2720, %r143, %r141, %p881;
	shl.b32 	%r2721, %r3204, 2;
	mov.u32 	%r2722, _ZN6thrust24THRUST_300001_SM_1000_NS8cuda_cub4core6detail5shmemE;
	add.s32 	%r2723, %r2722, %r2721;
	st.shared.u32 	[%r2723+2048], %r2720;
$L__BB7_233:
	not.pred 	%p794, %p14;
	@%p794 bra 	$L__BB7_235;
	add.s32 	%r363, %r3141, 1;
	shl.b32 	%r2724, %r3141, 2;
	mov.u32 	%r2725, _ZN6thrust24THRUST_300001_SM_1000_NS8cuda_cub4core6detail5shmemE;
	add.s32 	%r2726, %r2725, %r2724;
	selp.b32 	%r2727, %r3056, %r3058, %p883;
	st.shared.u32 	[%r2726+2048], %r2727;
	mov.u32 	%r3141, %r363;
$L__BB7_235:
	not.pred 	%p795, %p21;
	@%p795 bra 	$L__BB7_237;
	add.s32 	%r365, %r3141, 1;
	shl.b32 	%r2728, %r3141, 2;
	mov.u32 	%r2729, _ZN6thrust24THRUST_300001_SM_1000_NS8cuda_cub4core6detail5shmemE;
	add.s32 	%r2730, %r2729, %r2728;
	selp.b32 	%r2731, %r3060, %r3062, %p885;
	st.shared.u32 	[%r2730+2048], %r2731;
	mov.u32 	%r3141, %r365;
$L__BB7_237:
	not.pred 	%p796, %p28;
	@%p796 bra 	$L__BB7_239;
	add.s32 	%r367, %r3141, 1;
	shl.b32 	%r2732, %r3141, 2;
	mov.u32 	%r2733, _ZN6thrust24THRUST_300001_SM_1000_NS8cuda_cub4core6detail5shmemE;
	add.s32 	%r2734, %r2733, %r2732;
	selp.b32 	%r2735, %r3064, %r3066, %p887;
	st.shared.u32 	[%r2734+2048], %r2735;
	mov.u32 	%r3141, %r367;
$L__BB7_239:
	not.pred 	%p797, %p35;
	@%p797 bra 	$L__BB7_241;
	add.s32 	%r369, %r3141, 1;
	shl.b32 	%r2736, %r3141, 2;
	mov.u32 	%r2737, _ZN6thrust24THRUST_300001_SM_1000_NS8cuda_cub4core6detail5shmemE;
	add.s32 	%r2738, %r2737, %r2736;
	selp.b32 	%r2739, %r3068, %r3070, %p889;
	st.shared.u32 	[%r2738+2048], %r2739;
	mov.u32 	%r3141, %r369;
$L__BB7_241:
	and.b32  	%r371, %r195, 32;
	setp.eq.s32 	%p798, %r371, 0;
	@%p798 bra 	$L__BB7_243;
	add.s32 	%r372, %r3141, 1;
	shl.b32 	%r2740, %r3141, 2;
	mov.u32 	%r2741, _ZN6thrust24THRUST_300001_SM_1000_NS8cuda_cub4core6detail5shmemE;
	add.s32 	%r2742, %r2741, %r2740;
	st.shared.u32 	[%r2742+2048], %r184;
	mov.u32 	%r3141, %r372;
$L__BB7_243:
	and.b32  	%r374, %r195, 64;
	setp.eq.s32 	%p799, %r374, 0;
	@%p799 bra 	$L__BB7_245;
	add.s32 	%r375, %r3141, 1;
	shl.b32 	%r2743, %r3141, 2;
	mov.u32 	%r2744, _ZN6thrust24THRUST_300001_SM_1000_NS8cuda_cub4core6detail5shmemE;
	add.s32 	%r2745, %r2744, %r2743;
	selp.b32 	%r2746, %r3076, %r3078, %p893;
	st.shared.u32 	[%r2745+2048], %r2746;
	mov.u32 	%r3141, %r375;
$L__BB7_245:
	and.b32  	%r377, %r215, 128;
	setp.eq.s32 	%p800, %r377, 0;
	@%p800 bra 	$L__BB7_247;
	add.s32 	%r378, %r3141, 1;
	shl.b32 	%r2747, %r3141, 2;
	mov.u32 	%r2748, _ZN6thrust24THRUST_300001_SM_1000_NS8cuda_cub4core6detail5shmemE;
	add.s32 	%r2749, %r2748, %r2747;
	st.shared.u32 	[%r2749+2048], %r204;
	mov.u32 	%r3141, %r378;
$L__BB7_247:
	and.b32  	%r380, %r215, 256;
	setp.eq.s32 	%p801, %r380, 0;
	@%p801 bra 	$L__BB7_249;
	add.s32 	%r381, %r3141, 1;
	shl.b32 	%r2750, %r3141, 2;
	mov.u32 	%r2751, _ZN6thrust24THRUST_300001_SM_1000_NS8cuda_cub4core6detail5shmemE;
	add.s32 	%r2752, %r2751, %r2750;
	selp.b32 	%r2753, %r3084, %r3086, %p897;
	st.shared.u32 	[%r2752+2048], %r2753;
	mov.u32 	%r3141, %r381;
$L__BB7_249:
	and.b32  	%r383, %r235, 512;
	setp.eq.s32 	%p802, %r383, 0;
	@%p802 bra 	$L__BB7_251;
	add.s32 	%r384, %r3141, 1;
	shl.b32 	%r2754, %r3141, 2;
	mov.u32 	%r2755, _ZN6thrust24THRUST_300001_SM_1000_NS8cuda_cub4core6detail5shmemE;
	add.s32 	%r2756, %r2755, %r2754;
	st.shared.u32 	[%r2756+2048], %r224;
	mov.u32 	%r3141, %r384;
$L__BB7_251:
	and.b32  	%r386, %r235, 1024;
	setp.eq.s32 	%p803, %r386, 0;
	@%p803 bra 	$L__BB7_253;
	add.s32 	%r387, %r3141, 1;
	shl.b32 	%r2757, %r3141, 2;
	mov.u32 	%r2758, _ZN6thrust24THRUST_300001_SM_1000_NS8cuda_cub4core6detail5shmemE;
	add.s32 	%r2759, %r2758, %r2757;
	selp.b32 	%r2760, %r3092, %r3094, %p901;
	st.shared.u32 	[%r2759+2048], %r2760;
	mov.u32 	%r3141, %r387;
$L__BB7_253:
	and.b32  	%r389, %r255, 2048;
	setp.eq.s32 	%p804, %r389, 0;
	@%p804 bra 	$L__BB7_255;
	add.s32 	%r390, %r3141, 1;
	shl.b32 	%r2761, %r3141, 2;
	mov.u32 	%r2762, _ZN6thrust24THRUST_300001_SM_1000_NS8cuda_cub4core6detail5shmemE;
	add.s32 	%r2763, %r2762, %r2761;
	st.shared.u32 	[%r2763+2048], %r244;
	mov.u32 	%r3141, %r390;
$L__BB7_255:
	and.b32  	%r392, %r255, 4096;
	setp.eq.s32 	%p805, %r392, 0;
	@%p805 bra 	$L__BB7_257;
	add.s32 	%r393, %r3141, 1;
	shl.b32 	%r2764, %r3141, 2;
	mov.u32 	%r2765, _ZN6thrust24THRUST_300001_SM_1000_NS8cuda_cub4core6detail5shmemE;
	add.s32 	%r2766, %r2765, %r2764;
	selp.b32 	%r2767, %r3100, %r3102, %p905;
	st.shared.u32 	[%r2766+2048], %r2767;
	mov.u32 	%r3141, %r393;
$L__BB7_257:
	and.b32  	%r395, %r275, 8192;
	setp.eq.s32 	%p806, %r395, 0;
	@%p806 bra 	$L__BB7_259;
	add.s32 	%r396, %r3141, 1;
	shl.b32 	%r2768, %r3141, 2;
	mov.u32 	%r2769, _ZN6thrust24THRUST_300001_SM_1000_NS8cuda_cub4core6detail5shmemE;
	add.s32 	%r2770, %r2769, %r2768;
	st.shared.u32 	[%r2770+2048], %r264;
	mov.u32 	%r3141, %r396;
$L__BB7_259:
	and.b32  	%r398, %r275, 16384;
	setp.eq.s32 	%p807, %r398, 0;
	@%p807 bra 	$L__BB7_261;
	add.s32 	%r399, %r3141, 1;
	shl.b32 	%r2771, %r3141, 2;
	mov.u32 	%r2772, _ZN6thrust24THRUST_300001_SM_1000_NS8cuda_cub4core6detail5shmemE;
	add.s32 	%r2773, %r2772, %r2771;
	selp.b32 	%r2774, %r3108, %r3110, %p909;
	st.shared.u32 	[%r2773+2048], %r2774;
	mov.u32 	%r3141, %r399;
$L__BB7_261:
	and.b32  	%r401, %r295, 32768;
	setp.eq.s32 	%p808, %r401, 0;
	@%p808 bra 	$L__BB7_263;
	add.s32 	%r402, %r3141, 1;
	shl.b32 	%r2775, %r3141, 2;
	mov.u32 	%r2776, _ZN6thrust24THRUST_300001_SM_1000_NS8cuda_cub4core6detail5shmemE;
	add.s32 	%r2777, %r2776, %r2775;
	st.shared.u32 	[%r2777+2048], %r284;
	mov.u32 	%r3141, %r402;
$L__BB7_263:
	and.b32  	%r404, %r295, 65536;
	setp.eq.s32 	%p809, %r404, 0;
	@%p809 bra 	$L__BB7_265;
	add.s32 	%r405, %r3141, 1;
	shl.b32 	%r2778, %r3141, 2;
	mov.u32 	%r2779, _ZN6thrust24THRUST_300001_SM_1000_NS8cuda_cub4core6detail5shmemE;
	add.s32 	%r2780, %r2779, %r2778;
	selp.b32 	%r2781, %r3116, %r3118, %p913;
	st.shared.u32 	[%r2780+2048], %r2781;
	mov.u32 	%r3141, %r405;
$L__BB7_265:
	and.b32  	%r407, %r317, 131072;
	setp.eq.s32 	%p810, %r407, 0;
	@%p810 bra 	$L__BB7_267;
	add.s32 	%r408, %r3141, 1;
	shl.b32 	%r2782, %r3141, 2;
	mov.u32 	%r2783, _ZN6thrust24THRUST_300001_SM_1000_NS8cuda_cub4core6detail5shmemE;
	add.s32 	%r2784, %r2783, %r2782;
	st.shared.u32 	[%r2784+2048], %r304;
	mov.u32 	%r3141, %r408;
$L__BB7_267:
	and.b32  	%r410, %r317, 262144;
	setp.eq.s32 	%p811, %r410, 0;
	@%p811 bra 	$L__BB7_269;
	shl.b32 	%r2785, %r3141, 2;
	mov.u32 	%r2786, _ZN6thrust24THRUST_300001_SM_1000_NS8cuda_cub4core6detail5shmemE;
	add.s32 	%r2787, %r2786, %r2785;
	st.shared.u32 	[%r2787+2048], %r315;
$L__BB7_269:
	bar.sync 	0;
	mov.u32 	%r2788, %tid.x;
	setp.ge.s32 	%p812, %r2788, %r3137;
	@%p812 bra 	$L__BB7_276;
	mov.u32 	%r3164, %tid.x;
	not.b32 	%r2789, %r3164;
	add.s32 	%r2790, %r3137, %r2789;
	and.b32  	%r2791, %r2790, 1536;
	setp.eq.s32 	%p813, %r2791, 1536;
	@%p813 bra 	$L__BB7_273;
	mov.u32 	%r2792, %tid.x;
	not.b32 	%r2793, %r2792;
	add.s32 	%r2794, %r3137, %r2793;
	shr.u32 	%r2795, %r2794, 9;
	add.s32 	%r2796, %r2795, 1;
	and.b32  	%r2797, %r2796, 3;
	add.s32 	%r3160, %r2792, %r3139;
	shl.b32 	%r2798, %r2792, 2;
	mov.u32 	%r2799, _ZN6thrust24THRUST_300001_SM_1000_NS8cuda_cub4core6detail5shmemE;
	add.s32 	%r2800, %r2798, %r2799;
	add.s32 	%r3159, %r2800, 2048;
	neg.s32 	%r3158, %r2797;
$L__BB7_272:
	.pragma "nounroll";
	mov.u32 	%r2801, %tid.x;
	not.b32 	%r2802, %r2801;
	add.s32 	%r2803, %r3137, %r2802;
	and.b32  	%r2804, %r2803, 1536;
	add.s32 	%r2805, %r2804, 512;
	and.b32  	%r2806, %r2805, 1536;
	add.s32 	%r3164, %r2801, %r2806;
	mul.wide.s32 	%rd122, %r3160, 4;
	add.s64 	%rd123, %rd7, %rd122;
	ld.shared.u32 	%r2807, [%r3159];
	st.global.u32 	[%rd123], %r2807;
	add.s32 	%r3160, %r3160, 512;
	add.s32 	%r3159, %r3159, 2048;
	add.s32 	%r3158, %r3158, 1;
	setp.ne.s32 	%p814, %r3158, 0;
	@%p814 bra 	$L__BB7_272;
$L__BB7_273:
	mov.u32 	%r2808, %tid.x;
	not.b32 	%r2809, %r2808;
	add.s32 	%r2810, %r3137, %r2809;
	setp.lt.u32 	%p815, %r2810, 1536;
	@%p815 bra 	$L__BB7_276;
	add.s64 	%rd15, %rd7, 4096;
	add.s32 	%r3163, %r3139, %r3164;
	shl.b32 	%r2811, %r3164, 2;
	mov.u32 	%r2812, _ZN6thrust24THRUST_300001_SM_1000_NS8cuda_cub4core6detail5shmemE;
	add.s32 	%r2813, %r2811, %r2812;
	add.s32 	%r3162, %r2813, 8192;
$L__BB7_275:
	mul.wide.s32 	%rd124, %r3163, 4;
	add.s64 	%rd125, %rd15, %rd124;
	ld.shared.u32 	%r2814, [%r3162+-6144];
	st.global.u32 	[%rd125+-4096], %r2814;
	ld.shared.u32 	%r2815, [%r3162+-4096];
	st.global.u32 	[%rd125+-2048], %r2815;
	ld.shared.u32 	%r2816, [%r3162+-2048];
	st.global.u32 	[%rd125], %r2816;
	ld.shared.u32 	%r2817, [%r3162];
	st.global.u32 	[%rd125+2048], %r2817;
	add.s32 	%r3164, %r3164, 2048;
	add.s32 	%r3163, %r3163, 2048;
	add.s32 	%r3162, %r3162, 8192;
	setp.lt.s32 	%p816, %r3164, %r3137;
	@%p816 bra 	$L__BB7_275;
$L__BB7_276:
	mov.u32 	%r2818, %tid.x;
	setp.ge.s32 	%p817, %r2818, %r4;
	mul.wide.s32 	%rd126, %r3, 4;
	add.s64 	%rd16, %rd6, %rd126;
	cvt.s64.s32 	%rd127, %r2;
	cvt.u64.u32 	%rd128, %r2818;
	add.s64 	%rd129, %rd127, %rd128;
	shl.b64 	%rd130, %rd129, 2;
	add.s64 	%rd17, %rd5, %rd130;
	@%p817 bra 	$L__BB7_278;
	ld.global.u32 	%r3184, [%rd17];
	bra.uni 	$L__BB7_279;
$L__BB7_278:
	mov.u32 	%r2819, %tid.x;
	sub.s32 	%r2820, %r2819, %r4;
	mul.wide.s32 	%rd131, %r2820, 4;
	add.s64 	%rd132, %rd16, %rd131;
	ld.global.u32 	%r3184, [%rd132];
$L__BB7_279:
	mov.u32 	%r2821, %tid.x;
	add.s32 	%r2822, %r2821, 512;
	setp.lt.s32 	%p818, %r2822, %r4;
	cvt.u64.u32 	%rd133, %r2821;
	cvt.s64.s32 	%rd134, %r4;
	sub.s64 	%rd135, %rd133, %rd134;
	shl.b64 	%rd136, %rd135, 2;
	add.s64 	%rd18, %rd16, %rd136;
	@%p818 bra 	$L__BB7_281;
	ld.global.u32 	%r3185, [%rd18+2048];
	bra.uni 	$L__BB7_282;
$L__BB7_281:
	ld.global.u32 	%r3185, [%rd17+2048];
$L__BB7_282:
	mov.u32 	%r2823, %tid.x;
	or.b32  	%r2824, %r2823, 1024;
	setp.lt.s32 	%p819, %r2824, %r4;
	@%p819 bra 	$L__BB7_284;
	ld.global.u32 	%r3186, [%rd18+4096];
	bra.uni 	$L__BB7_285;
$L__BB7_284:
	ld.global.u32 	%r3186, [%rd17+4096];
$L__BB7_285:
	mov.u32 	%r2825, %tid.x;
	add.s32 	%r2826, %r2825, 1536;
	setp.lt.s32 	%p820, %r2826, %r4;
	@%p820 bra 	$L__BB7_287;
	ld.global.u32 	%r3187, [%rd18+6144];
	bra.uni 	$L__BB7_288;
$L__BB7_287:
	ld.global.u32 	%r3187, [%rd17+6144];
$L__BB7_288:
	mov.u32 	%r2827, %tid.x;
	or.b32  	%r2828, %r2827, 2048;
	setp.lt.s32 	%p821, %r2828, %r4;
	@%p821 bra 	$L__BB7_290;
	ld.global.u32 	%r3188, [%rd18+8192];
	bra.uni 	$L__BB7_291;
$L__BB7_290:
	ld.global.u32 	%r3188, [%rd17+8192];
$L__BB7_291:
	mov.u32 	%r2829, %tid.x;
	add.s32 	%r2830, %r2829, 2560;
	setp.lt.s32 	%p822, %r2830, %r4;
	@%p822 bra 	$L__BB7_293;
	ld.global.u32 	%r3189, [%rd18+10240];
	bra.uni 	$L__BB7_294;
$L__BB7_293:
	ld.global.u32 	%r3189, [%rd17+10240];
$L__BB7_294:
	mov.u32 	%r2831, %tid.x;
	or.b32  	%r2832, %r2831, 3072;
	setp.lt.s32 	%p823, %r2832, %r4;
	@%p823 bra 	$L__BB7_296;
	ld.global.u32 	%r3190, [%rd18+12288];
	bra.uni 	$L__BB7_297;
$L__BB7_296:
	ld.global.u32 	%r3190, [%rd17+12288];
$L__BB7_297:
	mov.u32 	%r2833, %tid.x;
	add.s32 	%r2834, %r2833, 3584;
	setp.lt.s32 	%p824, %r2834, %r4;
	@%p824 bra 	$L__BB7_299;
	ld.global.u32 	%r3191, [%rd18+14336];
	bra.uni 	$L__BB7_300;
$L__BB7_299:
	ld.global.u32 	%r3191, [%rd17+14336];
$L__BB7_300:
	mov.u32 	%r2835, %tid.x;
	or.b32  	%r2836, %r2835, 4096;
	setp.lt.s32 	%p825, %r2836, %r4;
	@%p825 bra 	$L__BB7_302;
	ld.global.u32 	%r3192, [%rd18+16384];
	bra.uni 	$L__BB7_303;
$L__BB7_302:
	ld.global.u32 	%r3192, [%rd17+16384];
$L__BB7_303:
	mov.u32 	%r2837, %tid.x;
	add.s32 	%r2838, %r2837, 4608;
	setp.lt.s32 	%p826, %r2838, %r4;
	@%p826 bra 	$L__BB7_305;
	ld.global.u32 	%r3193, [%rd18+18432];
	bra.uni 	$L__BB7_306;
$L__BB7_305:
	ld.global.u32 	%r3193, [%rd17+18432];
$L__BB7_306:
	mov.u32 	%r2839, %tid.x;
	or.b32  	%r2840, %r2839, 5120;
	setp.lt.s32 	%p827, %r2840, %r4;
	@%p827 bra 	$L__BB7_308;
	ld.global.u32 	%r3194, [%rd18+20480];
	bra.uni 	$L__BB7_309;
$L__BB7_308:
	ld.global.u32 	%r3194, [%rd17+20480];
$L__BB7_309:
	mov.u32 	%r2841, %tid.x;
	add.s32 	%r2842, %r2841, 5632;
	setp.lt.s32 	%p828, %r2842, %r4;
	@%p828 bra 	$L__BB7_311;
	ld.global.u32 	%r3195, [%rd18+22528];
	bra.uni 	$L__BB7_312;
$L__BB7_311:
	ld.global.u32 	%r3195, [%rd17+22528];
$L__BB7_312:
	mov.u32 	%r2843, %tid.x;
	or.b32  	%r2844, %r2843, 6144;
	setp.lt.s32 	%p829, %r2844, %r4;
	@%p829 bra 	$L__BB7_314;
	ld.global.u32 	%r3196, [%rd18+24576];
	bra.uni 	$L__BB7_315;
$L__BB7_314:
	ld.global.u32 	%r3196, [%rd17+24576];
$L__BB7_315:
	mov.u32 	%r2845, %tid.x;
	add.s32 	%r2846, %r2845, 6656;
	setp.lt.s32 	%p830, %r2846, %r4;
	@%p830 bra 	$L__BB7_317;
	ld.global.u32 	%r3197, [%rd18+26624];
	bra.uni 	$L__BB7_318;
$L__BB7_317:
	ld.global.u32 	%r3197, [%rd17+26624];
$L__BB7_318:
	mov.u32 	%r2847, %tid.x;
	or.b32  	%r2848, %r2847, 7168;
	setp.lt.s32 	%p831, %r2848, %r4;
	@%p831 bra 	$L__BB7_320;
	ld.global.u32 	%r3198, [%rd18+28672];
	bra.uni 	$L__BB7_321;
$L__BB7_320:
	ld.global.u32 	%r3198, [%rd17+28672];
$L__BB7_321:
	mov.u32 	%r2849, %tid.x;
	add.s32 	%r2850, %r2849, 7680;
	setp.lt.s32 	%p832, %r2850, %r4;
	@%p832 bra 	$L__BB7_323;
	ld.global.u32 	%r3199, [%rd18+30720];
	bra.uni 	$L__BB7_324;
$L__BB7_323:
	ld.global.u32 	%r3199, [%rd17+30720];
$L__BB7_324:
	mov.u32 	%r2851, %tid.x;
	or.b32  	%r2852, %r2851, 8192;
	setp.lt.s32 	%p833, %r2852, %r4;
	@%p833 bra 	$L__BB7_326;
	ld.global.u32 	%r3200, [%rd18+32768];
	bra.uni 	$L__BB7_327;
$L__BB7_326:
	ld.global.u32 	%r3200, [%rd17+32768];
$L__BB7_327:
	mov.u32 	%r2853, %tid.x;
	add.s32 	%r2854, %r2853, 8704;
	setp.lt.s32 	%p834, %r2854, %r4;
	@%p834 bra 	$L__BB7_329;
	ld.global.u32 	%r3201, [%rd18+34816];
	bra.uni 	$L__BB7_330;
$L__BB7_329:
	ld.global.u32 	%r3201, [%rd17+34816];
$L__BB7_330:
	mov.u32 	%r2856, %tid.x;
	or.b32  	%r2857, %r2856, 9216;
	setp.ge.s32 	%p835, %r2857, %r62;
	@%p835 bra 	$L__BB7_334;
	mov.u32 	%r2858, %tid.x;
	or.b32  	%r2859, %r2858, 9216;
	setp.ge.s32 	%p836, %r2859, %r4;
	@%p836 bra 	$L__BB7_333;
	ld.global.u32 	%r3183, [%rd17+36864];
	bra.uni 	$L__BB7_334;
$L__BB7_333:
	ld.global.u32 	%r3183, [%rd18+36864];
$L__BB7_334:
	bar.sync 	0;
	mov.u32 	%r2860, %tid.x;
	shl.b32 	%r2861, %r2860, 2;
	mov.u32 	%r2862, _ZN6thrust24THRUST_300001_SM_1000_NS8cuda_cub4core6detail5shmemE;
	add.s32 	%r2863, %r2862, %r2861;
	st.shared.u32 	[%r2863+2048], %r3184;
	st.shared.u32 	[%r2863+4096], %r3185;
	st.shared.u32 	[%r2863+6144], %r3186;
	st.shared.u32 	[%r2863+8192], %r3187;
	st.shared.u32 	[%r2863+10240], %r3188;
	st.shared.u32 	[%r2863+12288], %r3189;
	st.shared.u32 	[%r2863+14336], %r3190;
	st.shared.u32 	[%r2863+16384], %r3191;
	st.shared.u32 	[%r2863+18432], %r3192;
	st.shared.u32 	[%r2863+20480], %r3193;
	st.shared.u32 	[%r2863+22528], %r3194;
	st.shared.u32 	[%r2863+24576], %r3195;
	st.shared.u32 	[%r2863+26624], %r3196;
	st.shared.u32 	[%r2863+28672], %r3197;
	st.shared.u32 	[%r2863+30720], %r3198;
	st.shared.u32 	[%r2863+32768], %r3199;
	st.shared.u32 	[%r2863+34816], %r3200;
	st.shared.u32 	[%r2863+36864], %r3201;
	st.shared.u32 	[%r2863+38912], %r3183;
	bar.sync 	0;
	not.pred 	%p837, %p7;
	@%p837 bra 	$L__BB7_336;
	selp.b32 	%r2864, %r3028, %r137, %p881;
	shl.b32 	%r2865, %r2864, 2;
	mov.u32 	%r2866, _ZN6thrust24THRUST_300001_SM_1000_NS8cuda_cub4core6detail5shmemE;
	add.s32 	%r2867, %r2866, %r2865;
	ld.shared.u32 	%r3184, [%r2867+2048];
$L__BB7_336:
	not.pred 	%p838, %p14;
	@%p838 bra 	$L__BB7_338;
	selp.b32 	%r2868, %r3057, %r3059, %p883;
	shl.b32 	%r2869, %r2868, 2;
	mov.u32 	%r2870, _ZN6thrust24THRUST_300001_SM_1000_NS8cuda_cub4core6detail5shmemE;
	add.s32 	%r2871, %r2870, %r2869;
	ld.shared.u32 	%r3185, [%r2871+2048];
$L__BB7_338:
	not.pred 	%p839, %p21;
	@%p839 bra 	$L__BB7_340;
	selp.b32 	%r2872, %r3061, %r3063, %p885;
	shl.b32 	%r2873, %r2872, 2;
	mov.u32 	%r2874, _ZN6thrust24THRUST_300001_SM_1000_NS8cuda_cub4core6detail5shmemE;
	add.s32 	%r2875, %r2874, %r2873;
	ld.shared.u32 	%r3186, [%r2875+2048];
$L__BB7_340:
	not.pred 	%p840, %p28;
	@%p840 bra 	$L__BB7_342;
	selp.b32 	%r2876, %r3065, %r3067, %p887;
	shl.b32 	%r2877, %r2876, 2;
	mov.u32 	%r2878, _ZN6thrust24THRUST_300001_SM_1000_NS8cuda_cub4core6detail5shmemE;
	add.s32 	%r2879, %r2878, %r2877;
	ld.shared.u32 	%r3187, [%r2879+2048];
$L__BB7_342:
	not.pred 	%p841, %p35;
	@%p841 bra 	$L__BB7_344;
	selp.b32 	%r2880, %r3069, %r3071, %p889;
	shl.b32 	%r2881, %r2880, 2;
	mov.u32 	%r2882, _ZN6thrust24THRUST_300001_SM_1000_NS8cuda_cub4core6detail5shmemE;
	add.s32 	%r2883, %r2882, %r2881;
	ld.shared.u32 	%r3188, [%r2883+2048];
$L__BB7_344:
	setp.eq.s32 	%p842, %r371, 0;
	@%p842 bra 	$L__BB7_346;
	shl.b32 	%r2884, %r185, 2;
	mov.u32 	%r2885, _ZN6thrust24THRUST_300001_SM_1000_NS8cuda_cub4core6detail5shmemE;
	add.s32 	%r2886, %r2885, %r2884;
	ld.shared.u32 	%r3189, [%r2886+2048];
$L__BB7_346:
	setp.eq.s32 	%p843, %r374, 0;
	@%p843 bra 	$L__BB7_348;
	selp.b32 	%r2887, %r3077, %r3079, %p893;
	shl.b32 	%r2888, %r2887, 2;
	mov.u32 	%r2889, _ZN6thrust24THRUST_300001_SM_1000_NS8cuda_cub4core6detail5shmemE;
	add.s32 	%r2890, %r2889, %r2888;
	ld.shared.u32 	%r3190, [%r2890+2048];
$L__BB7_348:
	setp.eq.s32 	%p844, %r377, 0;
	@%p844 bra 	$L__BB7_350;
	shl.b32 	%r2891, %r205, 2;
	mov.u32 	%r2892, _ZN6thrust24THRUST_300001_SM_1000_NS8cuda_cub4core6detail5shmemE;
	add.s32 	%r2893, %r2892, %r2891;
	ld.shared.u32 	%r3191, [%r2893+2048];
$L__BB7_350:
	setp.eq.s32 	%p845, %r380, 0;
	@%p845 bra 	$L__BB7_352;
	selp.b32 	%r2894, %r3085, %r3087, %p897;
	shl.b32 	%r2895, %r2894, 2;
	mov.u32 	%r2896, _ZN6thrust24THRUST_300001_SM_1000_NS8cuda_cub4core6detail5shmemE;
	add.s32 	%r2897, %r2896, %r2895;
	ld.shared.u32 	%r3192, [%r2897+2048];
$L__BB7_352:
	setp.eq.s32 	%p846, %r383, 0;
	@%p846 bra 	$L__BB7_354;
	shl.b32 	%r2898, %r225, 2;
	mov.u32 	%r2899, _ZN6thrust24THRUST_300001_SM_1000_NS8cuda_cub4core6detail5shmemE;
	add.s32 	%r2900, %r2899, %r2898;
	ld.shared.u32 	%r3193, [%r2900+2048];
$L__BB7_354:
	setp.eq.s32 	%p847, %r386, 0;
	@%p847 bra 	$L__BB7_356;
	selp.b32 	%r2901, %r3093, %r3095, %p901;
	shl.b32 	%r2902, %r2901, 2;
	mov.u32 	%r2903, _ZN6thrust24THRUST_300001_SM_1000_NS8cuda_cub4core6detail5shmemE;
	add.s32 	%r2904, %r2903, %r2902;
	ld.shared.u32 	%r3194, [%r2904+2048];
$L__BB7_356:
	setp.eq.s32 	%p848, %r389, 0;
	@%p848 bra 	$L__BB7_358;
	shl.b32 	%r2905, %r245, 2;
	mov.u32 	%r2906, _ZN6thrust24THRUST_300001_SM_1000_NS8cuda_cub4core6detail5shmemE;
	add.s32 	%r2907, %r2906, %r2905;
	ld.shared.u32 	%r3195, [%r2907+2048];
$L__BB7_358:
	setp.eq.s32 	%p849, %r392, 0;
	@%p849 bra 	$L__BB7_360;
	selp.b32 	%r2908, %r3101, %r3103, %p905;
	shl.b32 	%r2909, %r2908, 2;
	mov.u32 	%r2910, _ZN6thrust24THRUST_300001_SM_1000_NS8cuda_cub4core6detail5shmemE;
	add.s32 	%r2911, %r2910, %r2909;
	ld.shared.u32 	%r3196, [%r2911+2048];
$L__BB7_360:
	setp.eq.s32 	%p850, %r395, 0;
	@%p850 bra 	$L__BB7_362;
	shl.b32 	%r2912, %r265, 2;
	mov.u32 	%r2913, _ZN6thrust24THRUST_300001_SM_1000_NS8cuda_cub4core6detail5shmemE;
	add.s32 	%r2914, %r2913, %r2912;
	ld.shared.u32 	%r3197, [%r2914+2048];
$L__BB7_362:
	setp.eq.s32 	%p851, %r398, 0;
	@%p851 bra 	$L__BB7_364;
	selp.b32 	%r2915, %r3109, %r3111, %p909;
	shl.b32 	%r2916, %r2915, 2;
	mov.u32 	%r2917, _ZN6thrust24THRUST_300001_SM_1000_NS8cuda_cub4core6detail5shmemE;
	add.s32 	%r2918, %r2917, %r2916;
	ld.shared.u32 	%r3198, [%r2918+2048];
$L__BB7_364:
	setp.eq.s32 	%p852, %r401, 0;
	@%p852 bra 	$L__BB7_366;
	shl.b32 	%r2919, %r285, 2;
	mov.u32 	%r2920, _ZN6thrust24THRUST_300001_SM_1000_NS8cuda_cub4core6detail5shmemE;
	add.s32 	%r2921, %r2920, %r2919;
	ld.shared.u32 	%r3199, [%r2921+2048];
$L__BB7_366:
	setp.eq.s32 	%p853, %r404, 0;
	@%p853 bra 	$L__BB7_368;
	selp.b32 	%r2922, %r3117, %r3119, %p913;
	shl.b32 	%r2923, %r2922, 2;
	mov.u32 	%r2924, _ZN6thrust24THRUST_300001_SM_1000_NS8cuda_cub4core6detail5shmemE;
	add.s32 	%r2925, %r2924, %r2923;
	ld.shared.u32 	%r3200, [%r2925+2048];
$L__BB7_368:
	setp.eq.s32 	%p854, %r407, 0;
	@%p854 bra 	$L__BB7_370;
	shl.b32 	%r2926, %r305, 2;
	mov.u32 	%r2927, _ZN6thrust24THRUST_300001_SM_1000_NS8cuda_cub4core6detail5shmemE;
	add.s32 	%r2928, %r2927, %r2926;
	ld.shared.u32 	%r3201, [%r2928+2048];
$L__BB7_370:
	setp.eq.s32 	%p855, %r410, 0;
	@%p855 bra 	$L__BB7_372;
	shl.b32 	%r2929, %r316, 2;
	mov.u32 	%r2930, _ZN6thrust24THRUST_300001_SM_1000_NS8cuda_cub4core6detail5shmemE;
	add.s32 	%r2931, %r2930, %r2929;
	ld.shared.u32 	%r3183, [%r2931+2048];
$L__BB7_372:
	bar.sync 	0;
	not.pred 	%p856, %p7;
	@%p856 bra 	$L__BB7_374;
	add.s32 	%r526, %r3204, 1;
	shl.b32 	%r2932, %r3204, 2;
	mov.u32 	%r2933, _ZN6thrust24THRUST_300001_SM_1000_NS8cuda_cub4core6detail5shmemE;
	add.s32 	%r2934, %r2933, %r2932;
	st.shared.u32 	[%r2934+2048], %r3184;
	mov.u32 	%r3204, %r526;
$L__BB7_374:
	not.pred 	%p857, %p14;
	@%p857 bra 	$L__BB7_376;
	add.s32 	%r528, %r3204, 1;
	shl.b32 	%r2935, %r3204, 2;
	mov.u32 	%r2936, _ZN6thrust24THRUST_300001_SM_1000_NS8cuda_cub4core6detail5shmemE;
	add.s32 	%r2937, %r2936, %r2935;
	st.shared.u32 	[%r2937+2048], %r3185;
	mov.u32 	%r3204, %r528;
$L__BB7_376:
	not.pred 	%p858, %p21;
	@%p858 bra 	$L__BB7_378;
	add.s32 	%r530, %r3204, 1;
	shl.b32 	%r2938, %r3204, 2;
	mov.u32 	%r2939, _ZN6thrust24THRUST_300001_SM_1000_NS8cuda_cub4core6detail5shmemE;
	add.s32 	%r2940, %r2939, %r2938;
	st.shared.u32 	[%r2940+2048], %r3186;
	mov.u32 	%r3204, %r530;
$L__BB7_378:
	not.pred 	%p859, %p28;
	@%p859 bra 	$L__BB7_380;
	add.s32 	%r532, %r3204, 1;
	shl.b32 	%r2941, %r3204, 2;
	mov.u32 	%r2942, _ZN6thrust24THRUST_300001_SM_1000_NS8cuda_cub4core6detail5shmemE;
	add.s32 	%r2943, %r2942, %r2941;
	st.shared.u32 	[%r2943+2048], %r3187;
	mov.u32 	%r3204, %r532;
$L__BB7_380:
	not.pred 	%p860, %p35;
	@%p860 bra 	$L__BB7_382;
	add.s32 	%r534, %r3204, 1;
	shl.b32 	%r2944, %r3204, 2;
	mov.u32 	%r2945, _ZN6thrust24THRUST_300001_SM_1000_NS8cuda_cub4core6detail5shmemE;
	add.s32 	%r2946, %r2945, %r2944;
	st.shared.u32 	[%r2946+2048], %r3188;
	mov.u32 	%r3204, %r534;
$L__BB7_382:
	setp.eq.s32 	%p861, %r371, 0;
	@%p861 bra 	$L__BB7_384;
	add.s32 	%r536, %r3204, 1;
	shl.b32 	%r2947, %r3204, 2;
	mov.u32 	%r2948, _ZN6thrust24THRUST_300001_SM_1000_NS8cuda_cub4core6detail5shmemE;
	add.s32 	%r2949, %r2948, %r2947;
	st.shared.u32 	[%r2949+2048], %r3189;
	mov.u32 	%r3204, %r536;
$L__BB7_384:
	setp.eq.s32 	%p862, %r374, 0;
	@%p862 bra 	$L__BB7_386;
	add.s32 	%r538, %r3204, 1;
	shl.b32 	%r2950, %r3204, 2;
	mov.u32 	%r2951, _ZN6thrust24THRUST_300001_SM_1000_NS8cuda_cub4core6detail5shmemE;
	add.s32 	%r2952, %r2951, %r2950;
	st.shared.u32 	[%r2952+2048], %r3190;
	mov.u32 	%r3204, %r538;
$L__BB7_386:
	setp.eq.s32 	%p863, %r377, 0;
	@%p863 bra 	$L__BB7_388;
	add.s32 	%r540, %r3204, 1;
	shl.b32 	%r2953, %r3204, 2;
	mov.u32 	%r2954, _ZN6thrust24THRUST_300001_SM_1000_NS8cuda_cub4core6detail5shmemE;
	add.s32 	%r2955, %r2954, %r2953;
	st.shared.u32 	[%r2955+2048], %r3191;
	mov.u32 	%r3204, %r540;
$L__BB7_388:
	setp.eq.s32 	%p864, %r380, 0;
	@%p864 bra 	$L__BB7_390;
	add.s32 	%r542, %r3204, 1;
	shl.b32 	%r2956, %r3204, 2;
	mov.u32 	%r2957, _ZN6thrust24THRUST_300001_SM_1000_NS8cuda_cub4core6detail5shmemE;
	add.s32 	%r2958, %r2957, %r2956;
	st.shared.u32 	[%r2958+2048], %r3192;
	mov.u32 	%r3204, %r542;
$L__BB7_390:
	setp.eq.s32 	%p865, %r383, 0;
	@%p865 bra 	$L__BB7_392;
	add.s32 	%r544, %r3204, 1;
	shl.b32 	%r2959, %r3204, 2;
	mov.u32 	%r2960, _ZN6thrust24THRUST_300001_SM_1000_NS8cuda_cub4core6detail5shmemE;
	add.s32 	%r2961, %r2960, %r2959;
	st.shared.u32 	[%r2961+2048], %r3193;
	mov.u32 	%r3204, %r544;
$L__BB7_392:
	setp.eq.s32 	%p866, %r386, 0;
	@%p866 bra 	$L__BB7_394;
	add.s32 	%r546, %r3204, 1;
	shl.b32 	%r2962, %r3204, 2;
	mov.u32 	%r2963, _ZN6thrust24THRUST_300001_SM_1000_NS8cuda_cub4core6detail5shmemE;
	add.s32 	%r2964, %r2963, %r2962;
	st.shared.u32 	[%r2964+2048], %r3194;
	mov.u32 	%r3204, %r546;
$L__BB7_394:
	setp.eq.s32 	%p867, %r389, 0;
	@%p867 bra 	$L__BB7_396;
	add.s32 	%r548, %r3204, 1;
	shl.b32 	%r2965, %r3204, 2;
	mov.u32 	%r2966, _ZN6thrust24THRUST_300001_SM_1000_NS8cuda_cub4core6detail5shmemE;
	add.s32 	%r2967, %r2966, %r2965;
	st.shared.u32 	[%r2967+2048], %r3195;
	mov.u32 	%r3204, %r548;
$L__BB7_396:
	setp.eq.s32 	%p868, %r392, 0;
	@%p868 bra 	$L__BB7_398;
	add.s32 	%r550, %r3204, 1;
	shl.b32 	%r2968, %r3204, 2;
	mov.u32 	%r2969, _ZN6thrust24THRUST_300001_SM_1000_NS8cuda_cub4core6detail5shmemE;
	add.s32 	%r2970, %r2969, %r2968;
	st.shared.u32 	[%r2970+2048], %r3196;
	mov.u32 	%r3204, %r550;
$L__BB7_398:
	setp.eq.s32 	%p869, %r395, 0;
	@%p869 bra 	$L__BB7_400;
	add.s32 	%r552, %r3204, 1;
	shl.b32 	%r2971, %r3204, 2;
	mov.u32 	%r2972, _ZN6thrust24THRUST_300001_SM_1000_NS8cuda_cub4core6detail5shmemE;
	add.s32 	%r2973, %r2972, %r2971;
	st.shared.u32 	[%r2973+2048], %r3197;
	mov.u32 	%r3204, %r552;
$L__BB7_400:
	setp.eq.s32 	%p870, %r398, 0;
	@%p870 bra 	$L__BB7_402;
	add.s32 	%r554, %r3204, 1;
	shl.b32 	%r2974, %r3204, 2;
	mov.u32 	%r2975, _ZN6thrust24THRUST_300001_SM_1000_NS8cuda_cub4core6detail5shmemE;
	add.s32 	%r2976, %r2975, %r2974;
	st.shared.u32 	[%r2976+2048], %r3198;
	mov.u32 	%r3204, %r554;
$L__BB7_402:
	setp.eq.s32 	%p871, %r401, 0;
	@%p871 bra 	$L__BB7_404;
	add.s32 	%r556, %r3204, 1;
	shl.b32 	%r2977, %r3204, 2;
	mov.u32 	%r2978, _ZN6thrust24THRUST_300001_SM_1000_NS8cuda_cub4core6detail5shmemE;
	add.s32 	%r2979, %r2978, %r2977;
	st.shared.u32 	[%r2979+2048], %r3199;
	mov.u32 	%r3204, %r556;
$L__BB7_404:
	setp.eq.s32 	%p872, %r404, 0;
	@%p872 bra 	$L__BB7_406;
	add.s32 	%r558, %r3204, 1;
	shl.b32 	%r2980, %r3204, 2;
	mov.u32 	%r2981, _ZN6thrust24THRUST_300001_SM_1000_NS8cuda_cub4core6detail5shmemE;
	add.s32 	%r2982, %r2981, %r2980;
	st.shared.u32 	[%r2982+2048], %r3200;
	mov.u32 	%r3204, %r558;
$L__BB7_406:
	setp.eq.s32 	%p873, %r407, 0;
	@%p873 bra 	$L__BB7_408;
	add.s32 	%r560, %r3204, 1;
	shl.b32 	%r2983, %r3204, 2;
	mov.u32 	%r2984, _ZN6thrust24THRUST_300001_SM_1000_NS8cuda_cub4core6detail5shmemE;
	add.s32 	%r2985, %r2984, %r2983;
	st.shared.u32 	[%r2985+2048], %r3201;
	mov.u32 	%r3204, %r560;
$L__BB7_408:
	setp.eq.s32 	%p874, %r410, 0;
	@%p874 bra 	$L__BB7_410;
	shl.b32 	%r2986, %r3204, 2;
	mov.u32 	%r2987, _ZN6thrust24THRUST_300001_SM_1000_NS8cuda_cub4core6detail5shmemE;
	add.s32 	%r2988, %r2987, %r2986;
	st.shared.u32 	[%r2988+2048], %r3183;
$L__BB7_410:
	mov.u32 	%r3227, %tid.x;
	setp.ge.s32 	%p875, %r3227, %r3137;
	bar.sync 	0;
	@%p875 bra 	$L__BB7_870;
	not.b32 	%r2989, %r3227;
	add.s32 	%r563, %r3137, %r2989;
	and.b32  	%r2990, %r563, 1536;
	setp.eq.s32 	%p876, %r2990, 1536;
	@%p876 bra 	$L__BB7_414;
	shr.u32 	%r2991, %r563, 9;
	add.s32 	%r2992, %r2991, 1;
	and.b32  	%r2993, %r2992, 3;
	add.s32 	%r3223, %r3227, %r3139;
	shl.b32 	%r2994, %r3227, 2;
	mov.u32 	%r2995, _ZN6thrust24THRUST_300001_SM_1000_NS8cuda_cub4core6detail5shmemE;
	add.s32 	%r2996, %r2994, %r2995;
	add.s32 	%r3222, %r2996, 2048;
	neg.s32 	%r3221, %r2993;
	shl.b32 	%r2997, %r2992, 9;
	and.b32  	%r2998, %r2997, 1536;
	add.s32 	%r3227, %r3227, %r2998;
$L__BB7_413:
	.pragma "nounroll";
	mul.wide.s32 	%rd137, %r3223, 4;
	add.s64 	%rd138, %rd8, %rd137;
	ld.shared.u32 	%r2999, [%r3222];
	st.global.u32 	[%rd138], %r2999;
	add.s32 	%r3223, %r3223, 512;
	add.s32 	%r3222, %r3222, 2048;
	add.s32 	%r3221, %r3221, 1;
	setp.ne.s32 	%p877, %r3221, 0;
	@%p877 bra 	$L__BB7_413;
$L__BB7_414:
	setp.lt.u32 	%p878, %r563, 1536;
	@%p878 bra 	$L__BB7_870;
	add.s64 	%rd19, %rd8, 4096;
	add.s32 	%r3226, %r3139, %r3227;
	shl.b32 	%r3000, %r3227, 2;
	mov.u32 	%r3001, _ZN6thrust24THRUST_300001_SM_1000_NS8cuda_cub4core6detail5shmemE;
	add.s32 	%r3002, %r3000, %r3001;
	add.s32 	%r3225, %r3002, 8192;
$L__BB7_416:
	mul.wide.s32 	%rd139, %r3226, 4;
	add.s64 	%rd140, %rd19, %rd139;
	ld.shared.u32 	%r3003, [%r3225+-6144];
	st.global.u32 	[%rd140+-4096], %r3003;
	ld.shared.u32 	%r3004, [%r3225+-4096];
	st.global.u32 	[%rd140+-2048], %r3004;
	ld.shared.u32 	%r3005, [%r3225+-2048];
	st.global.u32 	[%rd140], %r3005;
	ld.shared.u32 	%r3006, [%r3225];
	st.global.u32 	[%rd140+2048], %r3006;
	add.s32 	%r3227, %r3227, 2048;
	add.s32 	%r3226, %r3226, 2048;
	add.s32 	%r3225, %r3225, 8192;
	setp.lt.s32 	%p879, %r3227, %r3137;
	@%p879 bra 	$L__BB7_416;
	bra.uni 	$L__BB7_870;
$L__BB7_417:
	mul.wide.u32 	%rd38, %r1, 8;
	add.s64 	%rd39, %rd1, %rd38;
	ld.global.u32 	%r583, [%rd39];
	ld.global.u32 	%r584, [%rd39+4];
	ld.global.u32 	%r1184, [%rd39+8];
	ld.global.u32 	%r1185, [%rd39+12];
	sub.s32 	%r585, %r1184, %r583;
	sub.s32 	%r1186, %r1185, %r584;
	cvt.s64.s32 	%rd40, %r583;
	cvt.s64.s32 	%rd20, %r584;
	mov.u32 	%r587, %tid.x;
	add.s32 	%r588, %r1186, %r585;
	setp.ge.s32 	%p240, %r587, %r588;
	cvt.u64.u32 	%rd21, %r587;
	add.s64 	%rd41, %rd21, %rd40;
	shl.b64 	%rd42, %rd41, 2;
	add.s64 	%rd22, %rd3, %rd42;
	@%p240 bra 	$L__BB7_421;
	setp.ge.s32 	%p241, %r587, %r585;
	@%p241 bra 	$L__BB7_420;
	ld.global.u32 	%r3228, [%rd22];
	bra.uni 	$L__BB7_421;
$L__BB7_420:
	sub.s32 	%r1187, %r587, %r585;
	cvt.s64.s32 	%rd43, %r1187;
	add.s64 	%rd44, %rd43, %rd20;
	shl.b64 	%rd45, %rd44, 2;
	add.s64 	%rd46, %rd4, %rd45;
	ld.global.u32 	%r3228, [%rd46];
$L__BB7_421:
	add.s32 	%r592, %r587, 512;
	setp.ge.s32 	%p242, %r592, %r588;
	cvt.s64.s32 	%rd47, %r585;
	sub.s64 	%rd48, %rd21, %rd47;
	add.s64 	%rd49, %rd48, %rd20;
	shl.b64 	%rd50, %rd49, 2;
	add.s64 	%rd23, %rd4, %rd50;
	@%p242 bra 	$L__BB7_425;
	setp.lt.s32 	%p243, %r592, %r585;
	@%p243 bra 	$L__BB7_424;
	ld.global.u32 	%r3229, [%rd23+2048];
	bra.uni 	$L__BB7_425;
$L__BB7_424:
	ld.global.u32 	%r3229, [%rd22+2048];
$L__BB7_425:
	or.b32  	%r596, %r587, 1024;
	setp.ge.s32 	%p244, %r596, %r588;
	@%p244 bra 	$L__BB7_429;
	setp.lt.s32 	%p245, %r596, %r585;
	@%p245 bra 	$L__BB7_428;
	ld.global.u32 	%r3230, [%rd23+4096];
	bra.uni 	$L__BB7_429;
$L__BB7_428:
	ld.global.u32 	%r3230, [%rd22+4096];
$L__BB7_429:
	add.s32 	%r600, %r587, 1536;
	setp.ge.s32 	%p246, %r600, %r588;
	@%p246 bra 	$L__BB7_433;
	setp.lt.s32 	%p247, %r600, %r585;
	@%p247 bra 	$L__BB7_432;
	ld.global.u32 	%r3231, [%rd23+6144];
	bra.uni 	$L__BB7_433;
$L__BB7_432:
	ld.global.u32 	%r3231, [%rd22+6144];
$L__BB7_433:
	or.b32  	%r604, %r587, 2048;
	setp.ge.s32 	%p248, %r604, %r588;
	@%p248 bra 	$L__BB7_437;
	setp.lt.s32 	%p249, %r604, %r585;
	@%p249 bra 	$L__BB7_436;
	ld.global.u32 	%r3232, [%rd23+8192];
	bra.uni 	$L__BB7_437;
$L__BB7_436:
	ld.global.u32 	%r3232, [%rd22+8192];
$L__BB7_437:
	add.s32 	%r608, %r587, 2560;
	setp.ge.s32 	%p250, %r608, %r588;
	@%p250 bra 	$L__BB7_441;
	setp.lt.s32 	%p251, %r608, %r585;
	@%p251 bra 	$L__BB7_440;
	ld.global.u32 	%r3233, [%rd23+10240];
	bra.uni 	$L__BB7_441;
$L__BB7_440:
	ld.global.u32 	%r3233, [%rd22+10240];
$L__BB7_441:
	or.b32  	%r612, %r587, 3072;
	setp.ge.s32 	%p252, %r612, %r588;
	@%p252 bra 	$L__BB7_445;
	setp.lt.s32 	%p253, %r612, %r585;
	@%p253 bra 	$L__BB7_444;
	ld.global.u32 	%r3234, [%rd23+12288];
	bra.uni 	$L__BB7_445;
$L__BB7_444:
	ld.global.u32 	%r3234, [%rd22+12288];
$L__BB7_445:
	add.s32 	%r616, %r587, 3584;
	setp.ge.s32 	%p254, %r616, %r588;
	@%p254 bra 	$L__BB7_449;
	setp.lt.s32 	%p255, %r616, %r585;
	@%p255 bra 	$L__BB7_448;
	ld.global.u32 	%r3235, [%rd23+14336];
	bra.uni 	$L__BB7_449;
$L__BB7_448:
	ld.global.u32 	%r3235, [%rd22+14336];
$L__BB7_449:
	or.b32  	%r620, %r587, 4096;
	setp.ge.s32 	%p256, %r620, %r588;
	@%p256 bra 	$L__BB7_453;
	setp.lt.s32 	%p257, %r620, %r585;
	@%p257 bra 	$L__BB7_452;
	ld.global.u32 	%r3236, [%rd23+16384];
	bra.uni 	$L__BB7_453;
$L__BB7_452:
	ld.global.u32 	%r3236, [%rd22+16384];
$L__BB7_453:
	add.s32 	%r624, %r587, 4608;
	setp.ge.s32 	%p258, %r624, %r588;
	@%p258 bra 	$L__BB7_457;
	setp.lt.s32 	%p259, %r624, %r585;
	@%p259 bra 	$L__BB7_456;
	ld.global.u32 	%r3237, [%rd23+18432];
	bra.uni 	$L__BB7_457;
$L__BB7_456:
	ld.global.u32 	%r3237, [%rd22+18432];
$L__BB7_457:
	or.b32  	%r628, %r587, 5120;
	setp.ge.s32 	%p260, %r628, %r588;
	@%p260 bra 	$L__BB7_461;
	setp.lt.s32 	%p261, %r628, %r585;
	@%p261 bra 	$L__BB7_460;
	ld.global.u32 	%r3238, [%rd23+20480];
	bra.uni 	$L__BB7_461;
$L__BB7_460:
	ld.global.u32 	%r3238, [%rd22+20480];
$L__BB7_461:
	add.s32 	%r632, %r587, 5632;
	setp.ge.s32 	%p262, %r632, %r588;
	@%p262 bra 	$L__BB7_465;
	setp.lt.s32 	%p263, %r632, %r585;
	@%p263 bra 	$L__BB7_464;
	ld.global.u32 	%r3239, [%rd23+22528];
	bra.uni 	$L__BB7_465;
$L__BB7_464:
	ld.global.u32 	%r3239, [%rd22+22528];
$L__BB7_465:
	or.b32  	%r636, %r587, 6144;
	setp.ge.s32 	%p264, %r636, %r588;
	@%p264 bra 	$L__BB7_469;
	setp.lt.s32 	%p265, %r636, %r585;
	@%p265 bra 	$L__BB7_468;
	ld.global.u32 	%r3240, [%rd23+24576];
	bra.uni 	$L__BB7_469;
$L__BB7_468:
	ld.global.u32 	%r3240, [%rd22+24576];
$L__BB7_469:
	add.s32 	%r640, %r587, 6656;
	setp.ge.s32 	%p266, %r640, %r588;
	@%p266 bra 	$L__BB7_473;
	setp.lt.s32 	%p267, %r640, %r585;
	@%p267 bra 	$L__BB7_472;
	ld.global.u32 	%r3241, [%rd23+26624];
	bra.uni 	$L__BB7_473;
$L__BB7_472:
	ld.global.u32 	%r3241, [%rd22+26624];
$L__BB7_473:
	or.b32  	%r644, %r587, 7168;
	setp.ge.s32 	%p268, %r644, %r588;
	@%p268 bra 	$L__BB7_477;
	setp.lt.s32 	%p269, %r644, %r585;
	@%p269 bra 	$L__BB7_476;
	ld.global.u32 	%r3242, [%rd23+28672];
	bra.uni 	$L__BB7_477;
$L__BB7_476:
	ld.global.u32 	%r3242, [%rd22+28672];
$L__BB7_477:
	add.s32 	%r648, %r587, 7680;
	setp.ge.s32 	%p270, %r648, %r588;
	@%p270 bra 	$L__BB7_481;
	setp.lt.s32 	%p271, %r648, %r585;
	@%p271 bra 	$L__BB7_480;
	ld.global.u32 	%r3243, [%rd23+30720];
	bra.uni 	$L__BB7_481;
$L__BB7_480:
	ld.global.u32 	%r3243, [%rd22+30720];
$L__BB7_481:
	or.b32  	%r652, %r587, 8192;
	setp.ge.s32 	%p272, %r652, %r588;
	@%p272 bra 	$L__BB7_485;
	setp.lt.s32 	%p273, %r652, %r585;
	@%p273 bra 	$L__BB7_484;
	ld.global.u32 	%r3244, [%rd23+32768];
	bra.uni 	$L__BB7_485;
$L__BB7_484:
	ld.global.u32 	%r3244, [%rd22+32768];
$L__BB7_485:
	add.s32 	%r1205, %r587, 8704;
	setp.ge.s32 	%p274, %r1205, %r588;
	@%p274 bra 	$L__BB7_489;
	setp.lt.s32 	%p275, %r1205, %r585;
	@%p275 bra 	$L__BB7_488;
	ld.global.u32 	%r3245, [%rd23+34816];
	bra.uni 	$L__BB7_489;
$L__BB7_488:
	ld.global.u32 	%r3245, [%rd22+34816];
$L__BB7_489:
	or.b32  	%r1208, %r587, 9216;
	setp.ge.s32 	%p276, %r1208, %r588;
	@%p276 bra 	$L__BB7_493;
	setp.lt.s32 	%p277, %r1208, %r585;
	@%p277 bra 	$L__BB7_492;
	ld.global.u32 	%r3246, [%rd23+36864];
	bra.uni 	$L__BB7_493;
$L__BB7_492:
	ld.global.u32 	%r3246, [%rd22+36864];
$L__BB7_493:
	mov.u32 	%r1210, _ZN6thrust24THRUST_300001_SM_1000_NS8cuda_cub4core6detail5shmemE;
	add.s32 	%r1211, %r1210, 2048;
	shl.b32 	%r1213, %r587, 2;
	add.s32 	%r662, %r1211, %r1213;
	st.shared.u32 	[%r662], %r3228;
	st.shared.u32 	[%r662+2048], %r3229;
	st.shared.u32 	[%r662+4096], %r3230;
	st.shared.u32 	[%r662+6144], %r3231;
	st.shared.u32 	[%r662+8192], %r3232;
	st.shared.u32 	[%r662+10240], %r3233;
	st.shared.u32 	[%r662+12288], %r3234;
	st.shared.u32 	[%r662+14336], %r3235;
	st.shared.u32 	[%r662+16384], %r3236;
	st.shared.u32 	[%r662+18432], %r3237;
	st.shared.u32 	[%r662+20480], %r3238;
	st.shared.u32 	[%r662+22528], %r3239;
	st.shared.u32 	[%r662+24576], %r3240;
	st.shared.u32 	[%r662+26624], %r3241;
	st.shared.u32 	[%r662+28672], %r3242;
	st.shared.u32 	[%r662+30720], %r3243;
	st.shared.u32 	[%r662+32768], %r3244;
	st.shared.u32 	[%r662+34816], %r3245;
	st.shared.u32 	[%r662+36864], %r3246;
	bar.sync 	0;
	mul.lo.s32 	%r1214, %r587, 19;
	min.s32 	%r663, %r588, %r1214;
	shl.b32 	%r1215, %r585, 2;
	add.s32 	%r664, %r1211, %r1215;
	sub.s32 	%r1216, %r663, %r1186;
	max.s32 	%r3249, %r1216, 0;
	min.s32 	%r3248, %r585, %r663;
	setp.ge.s32 	%p278, %r3249, %r3248;
	@%p278 bra 	$L__BB7_495;
$L__BB7_494:
	add.s32 	%r1217, %r3249, %r3248;
	shr.s32 	%r1218, %r1217, 1;
	shl.b32 	%r1219, %r1218, 2;
	add.s32 	%r1221, %r1210, %r1219;
	ld.shared.u32 	%r1222, [%r1221+2048];
	not.b32 	%r1223, %r1218;
	add.s32 	%r1224, %r663, %r1223;
	shl.b32 	%r1225, %r1224, 2;
	add.s32 	%r1226, %r664, %r1225;
	ld.shared.u32 	%r1227, [%r1226];
	setp.lt.s32 	%p279, %r1227, %r1222;
	add.s32 	%r1228, %r1218, 1;
	selp.b32 	%r3249, %r3249, %r1228, %p279;
	selp.b32 	%r3248, %r1218, %r3248, %p279;
	setp.lt.s32 	%p280, %r3249, %r3248;
	@%p280 bra 	$L__BB7_494;
$L__BB7_495:
	sub.s32 	%r672, %r663, %r3249;
	setp.ge.s32 	%p281, %r672, %r1186;
	mov.b32 	%r3276, 0;
	@%p281 bra 	$L__BB7_520;
	shl.b32 	%r1232, %r672, 2;
	add.s32 	%r673, %r664, %r1232;
	ld.shared.u32 	%r674, [%r673];
	setp.lt.s32 	%p282, %r3249, 1;
	mov.b32 	%r3253, 0;
	mov.u32 	%r3252, %r3249;
	@%p282 bra 	$L__BB7_498;
	mul.lo.s32 	%r1233, %r3249, 511;
	shr.s32 	%r1234, %r1233, 9;
	shl.b32 	%r1235, %r1234, 2;
	add.s32 	%r1237, %r1210, %r1235;
	ld.shared.u32 	%r1238, [%r1237+2048];
	setp.lt.s32 	%p283, %r1238, %r674;
	add.s32 	%r1239, %r1234, 1;
	selp.b32 	%r3252, %r3249, %r1234, %p283;
	selp.b32 	%r3253, %r1239, 0, %p283;
$L__BB7_498:
	setp.ge.s32 	%p284, %r3253, %r3252;
	@%p284 bra 	$L__BB7_500;
	mad.lo.s32 	%r1240, %r3252, 127, %r3253;
	shr.s32 	%r1241, %r1240, 7;
	shl.b32 	%r1242, %r1241, 2;
	add.s32 	%r1244, %r1210, %r1242;
	ld.shared.u32 	%r1245, [%r1244+2048];
	setp.lt.s32 	%p285, %r1245, %r674;
	add.s32 	%r1246, %r1241, 1;
	selp.b32 	%r3252, %r3252, %r1241, %p285;
	selp.b32 	%r3253, %r1246, %r3253, %p285;
$L__BB7_500:
	setp.ge.s32 	%p286, %r3253, %r3252;
	@%p286 bra 	$L__BB7_502;
	mad.lo.s32 	%r1247, %r3252, 31, %r3253;
	shr.s32 	%r1248, %r1247, 5;
	shl.b32 	%r1249, %r1248, 2;
	add.s32 	%r1251, %r1210, %r1249;
	ld.shared.u32 	%r1252, [%r1251+2048];
	setp.lt.s32 	%p287, %r1252, %r674;
	add.s32 	%r1253, %r1248, 1;
	selp.b32 	%r3252, %r3252, %r1248, %p287;
	selp.b32 	%r3253, %r1253, %r3253, %p287;
$L__BB7_502:
	setp.ge.s32 	%p288, %r3253, %r3252;
	@%p288 bra 	$L__BB7_504;
	mad.lo.s32 	%r1254, %r3252, 15, %r3253;
	shr.s32 	%r1255, %r1254, 4;
	shl.b32 	%r1256, %r1255, 2;
	add.s32 	%r1258, %r1210, %r1256;
	ld.shared.u32 	%r1259, [%r1258+2048];
	setp.lt.s32 	%p289, %r1259, %r674;
	add.s32 	%r1260, %r1255, 1;
	selp.b32 	%r3252, %r3252, %r1255, %p289;
	selp.b32 	%r3253, %r1260, %r3253, %p289;
$L__BB7_504:
	setp.ge.s32 	%p290, %r3253, %r3252;
	@%p290 bra 	$L__BB7_506;
$L__BB7_505:
	add.s32 	%r1262, %r3253, %r3252;
	shr.s32 	%r1263, %r1262, 1;
	shl.b32 	%r1264, %r1263, 2;
	add.s32 	%r1266, %r1210, %r1264;
	ld.shared.u32 	%r1267, [%r1266+2048];
	setp.lt.s32 	%p291, %r1267, %r674;
	add.s32 	%r1268, %r1263, 1;
	selp.b32 	%r3252, %r3252, %r1263, %p291;
	selp.b32 	%r3253, %r1268, %r3253, %p291;
	setp.lt.s32 	%p292, %r3253, %r3252;
	@%p292 bra 	$L__BB7_505;
$L__BB7_506:
	setp.lt.s32 	%p293, %r672, 1;
	mov.b32 	%r3264, 0;
	mov.u32 	%r3263, %r672;
	@%p293 bra 	$L__BB7_508;
	mul.lo.s32 	%r1271, %r672, 511;
	shr.s32 	%r1272, %r1271, 9;
	shl.b32 	%r1273, %r1272, 2;
	add.s32 	%r1274, %r664, %r1273;
	ld.shared.u32 	%r1275, [%r1274];
	setp.lt.s32 	%p294, %r1275, %r674;
	add.s32 	%r1276, %r1272, 1;
	selp.b32 	%r3263, %r672, %r1272, %p294;
	selp.b32 	%r3264, %r1276, 0, %p294;
$L__BB7_508:
	setp.ge.s32 	%p295, %r3264, %r3263;
	@%p295 bra 	$L__BB7_510;
	mad.lo.s32 	%r1278, %r3263, 127, %r3264;
	shr.s32 	%r1279, %r1278, 7;
	shl.b32 	%r1280, %r1279, 2;
	add.s32 	%r1281, %r664, %r1280;
	ld.shared.u32 	%r1282, [%r1281];
	setp.lt.s32 	%p296, %r1282, %r674;
	add.s32 	%r1283, %r1279, 1;
	selp.b32 	%r3263, %r3263, %r1279, %p296;
	selp.b32 	%r3264, %r1283, %r3264, %p296;
$L__BB7_510:
	setp.ge.s32 	%p297, %r3264, %r3263;
	@%p297 bra 	$L__BB7_512;
	mad.lo.s32 	%r1284, %r3263, 31, %r3264;
	shr.s32 	%r1285, %r1284, 5;
	shl.b32 	%r1286, %r1285, 2;
	add.s32 	%r1287, %r664, %r1286;
	ld.shared.u32 	%r1288, [%r1287];
	setp.lt.s32 	%p298, %r1288, %r674;
	add.s32 	%r1289, %r1285, 1;
	selp.b32 	%r3263, %r3263, %r1285, %p298;
	selp.b32 	%r3264, %r1289, %r3264, %p298;
$L__BB7_512:
	setp.ge.s32 	%p299, %r3264, %r3263;
	@%p299 bra 	$L__BB7_514;
	mad.lo.s32 	%r1290, %r3263, 15, %r3264;
	shr.s32 	%r1291, %r1290, 4;
	shl.b32 	%r1292, %r1291, 2;
	add.s32 	%r1293, %r664, %r1292;
	ld.shared.u32 	%r1294, [%r1293];
	setp.lt.s32 	%p300, %r1294, %r674;
	add.s32 	%r1295, %r1291, 1;
	selp.b32 	%r3263, %r3263, %r1291, %p300;
	selp.b32 	%r3264, %r1295, %r3264, %p300;
$L__BB7_514:
	setp.ge.s32 	%p301, %r3264, %r3263;
	@%p301 bra 	$L__BB7_516;
$L__BB7_515:
	add.s32 	%r1297, %r3264, %r3263;
	shr.s32 	%r1298, %r1297, 1;
	shl.b32 	%r1299, %r1298, 2;
	add.s32 	%r1300, %r664, %r1299;
	ld.shared.u32 	%r1301, [%r1300];
	setp.lt.s32 	%p302, %r1301, %r674;
	add.s32 	%r1302, %r1298, 1;
	selp.b32 	%r3263, %r3263, %r1298, %p302;
	selp.b32 	%r3264, %r1302, %r3264, %p302;
	setp.lt.s32 	%p303, %r3264, %r3263;
	@%p303 bra 	$L__BB7_515;
$L__BB7_516:
	sub.s32 	%r1305, %r3249, %r3253;
	sub.s32 	%r719, %r672, %r3264;
	add.s32 	%r720, %r719, %r1305;
	shr.s32 	%r1306, %r720, 1;
	max.s32 	%r721, %r1306, %r719;
	add.s32 	%r1308, %r3264, %r721;
	add.s32 	%r1309, %r1308, 1;
	min.s32 	%r1310, %r1309, %r1186;
	sub.s32 	%r3273, %r1310, %r672;
	setp.lt.s32 	%p304, %r3273, 1;
	mov.b32 	%r3274, 0;
	@%p304 bra 	$L__BB7_519;
	mov.b32 	%r3274, 0;
$L__BB7_518:
	add.s32 	%r1312, %r3274, %r3273;
	shr.s32 	%r1313, %r1312, 1;
	shl.b32 	%r1314, %r1313, 2;
	add.s32 	%r1315, %r673, %r1314;
	ld.shared.u32 	%r1316, [%r1315];
	setp.lt.s32 	%p305, %r674, %r1316;
	add.s32 	%r1317, %r1313, 1;
	selp.b32 	%r3273, %r1313, %r3273, %p305;
	selp.b32 	%r3274, %r3274, %r1317, %p305;
	setp.lt.s32 	%p306, %r3274, %r3273;
	@%p306 bra 	$L__BB7_518;
$L__BB7_519:
	add.s32 	%r1318, %r719, %r3274;
	min.s32 	%r1319, %r1318, %r721;
	sub.s32 	%r1320, %r720, %r1319;
	add.s32 	%r1321, %r1319, 1;
	setp.eq.s32 	%p307, %r1320, %r1321;
	setp.lt.s32 	%p308, %r721, %r1318;
	and.pred  	%p309, %p307, %p308;
	add.s32 	%r3249, %r1320, %r3253;
	selp.u32 	%r3276, 1, 0, %p309;
$L__BB7_520:
	sub.s32 	%r1322, %r663, %r3249;
	add.s32 	%r1323, %r1322, %r3276;
	setp.eq.s32 	%p310, %r587, 0;
	shl.b32 	%r1324, %r585, 16;
	or.b32  	%r1325, %r1324, %r1186;
	shl.b32 	%r1326, %r3249, 16;
	or.b32  	%r1327, %r1323, %r1326;
	selp.b32 	%r1328, %r1325, %r1327, %p310;
	add.s32 	%r1329, %r587, -1;
	selp.b32 	%r1330, 511, %r1329, %p310;
	shl.b32 	%r1331, %r1330, 2;
	add.s32 	%r1333, %r1210, %r1331;
	st.shared.u32 	[%r1333], %r1328;
	bar.sync 	0;
	ld.shared.u32 	%r1334, [%r662+-2048];
	shr.s32 	%r732, %r1334, 16;
	and.b32  	%r1335, %r1334, 65535;
	add.s32 	%r733, %r1323, %r585;
	add.s32 	%r734, %r1335, %r585;
	add.s32 	%r735, %r734, %r732;
	shl.b32 	%r1336, %r1323, 2;
	add.s32 	%r736, %r664, %r1336;
	ld.shared.u32 	%r737, [%r736];
	shl.b32 	%r1337, %r3249, 2;
	add.s32 	%r1338, %r1210, %r1337;
	add.s32 	%r738, %r1338, 2048;
	ld.shared.u32 	%r739, [%r1338+2048];
	setp.ge.s32 	%p918, %r3249, %r732;
	setp.lt.s32 	%p311, %r3249, %r732;
	setp.ge.s32 	%p312, %r733, %r734;
	and.pred  	%p919, %p312, %p311;
	or.pred  	%p313, %p918, %p312;
	@%p313 bra 	$L__BB7_522;
	setp.lt.s32 	%p919, %r739, %r737;
	setp.lt.s32 	%p918, %r737, %r739;
$L__BB7_522:
	add.s32 	%r1339, %r733, %r3249;
	setp.lt.s32 	%p314, %r1339, %r735;
	xor.pred  	%p315, %p918, %p919;
	and.pred  	%p126, %p314, %p315;
	mov.u32 	%r3277, %r739;
	mov.u32 	%r3278, %r3249;
	@%p918 bra 	$L__BB7_524;
	add.s32 	%r3278, %r3249, 1;
	ld.shared.u32 	%r3277, [%r738+4];
$L__BB7_524:
	mov.u32 	%r3279, %r737;
	mov.u32 	%r3280, %r733;
	@%p919 bra 	$L__BB7_526;
	add.s32 	%r3280, %r733, 1;
	ld.shared.u32 	%r3279, [%r736+4];
$L__BB7_526:
	setp.ge.s32 	%p920, %r3278, %r732;
	setp.lt.s32 	%p316, %r3278, %r732;
	setp.ge.s32 	%p317, %r3280, %r734;
	and.pred  	%p921, %p317, %p316;
	or.pred  	%p318, %p920, %p317;
	@%p318 bra 	$L__BB7_528;
	setp.lt.s32 	%p921, %r3277, %r3279;
	setp.lt.s32 	%p920, %r3279, %r3277;
$L__BB7_528:
	add.s32 	%r1340, %r3280, %r3278;
	setp.lt.s32 	%p319, %r1340, %r735;
	xor.pred  	%p320, %p920, %p921;
	and.pred  	%p133, %p319, %p320;
	mov.u32 	%r3281, %r3277;
	mov.u32 	%r3282, %r3278;
	@%p920 bra 	$L__BB7_530;
	add.s32 	%r3282, %r3278, 1;
	shl.b32 	%r1341, %r3278, 2;
	add.s32 	%r1343, %r1210, %r1341;
	ld.shared.u32 	%r3281, [%r1343+2052];
$L__BB7_530:
	mov.u32 	%r3283, %r3279;
	mov.u32 	%r3284, %r3280;
	@%p921 bra 	$L__BB7_532;
	add.s32 	%r3284, %r3280, 1;
	shl.b32 	%r1344, %r3280, 2;
	add.s32 	%r1346, %r1210, %r1344;
	ld.shared.u32 	%r3283, [%r1346+2052];
$L__BB7_532:
	setp.ge.s32 	%p922, %r3282, %r732;
	setp.lt.s32 	%p321, %r3282, %r732;
	setp.ge.s32 	%p322, %r3284, %r734;
	and.pred  	%p923, %p322, %p321;
	or.pred  	%p323, %p922, %p322;
	@%p323 bra 	$L__BB7_534;
	setp.lt.s32 	%p923, %r3281, %r3283;
	setp.lt.s32 	%p922, %r3283, %r3281;
$L__BB7_534:
	add.s32 	%r1347, %r3284, %r3282;
	setp.lt.s32 	%p324, %r1347, %r735;
	xor.pred  	%p325, %p922, %p923;
	and.pred  	%p140, %p324, %p325;
	mov.u32 	%r3285, %r3281;
	mov.u32 	%r3286, %r3282;
	@%p922 bra 	$L__BB7_536;
	add.s32 	%r3286, %r3282, 1;
	shl.b32 	%r1348, %r3282, 2;
	mov.u32 	%r1349, _ZN6thrust24THRUST_300001_SM_1000_NS8cuda_cub4core6detail5shmemE;
	add.s32 	%r1350, %r1349, %r1348;
	ld.shared.u32 	%r3285, [%r1350+2052];
$L__BB7_536:
	mov.u32 	%r3287, %r3283;
	mov.u32 	%r3288, %r3284;
	@%p923 bra 	$L__BB7_538;
	add.s32 	%r3288, %r3284, 1;
	shl.b32 	%r1351, %r3284, 2;
	mov.u32 	%r1352, _ZN6thrust24THRUST_300001_SM_1000_NS8cuda_cub4core6detail5shmemE;
	add.s32 	%r1353, %r1352, %r1351;
	ld.shared.u32 	%r3287, [%r1353+2052];
$L__BB7_538:
	setp.ge.s32 	%p924, %r3286, %r732;
	setp.lt.s32 	%p326, %r3286, %r732;
	setp.ge.s32 	%p327, %r3288, %r734;
	and.pred  	%p925, %p327, %p326;
	or.pred  	%p328, %p924, %p327;
	@%p328 bra 	$L__BB7_540;
	setp.lt.s32 	%p925, %r3285, %r3287;
	setp.lt.s32 	%p924, %r3287, %r3285;
$L__BB7_540:
	add.s32 	%r1354, %r3288, %r3286;
	setp.lt.s32 	%p329, %r1354, %r735;
	xor.pred  	%p330, %p924, %p925;
	and.pred  	%p147, %p329, %p330;
	mov.u32 	%r3289, %r3285;
	mov.u32 	%r3290, %r3286;
	@%p924 bra 	$L__BB7_542;
	add.s32 	%r3290, %r3286, 1;
	shl.b32 	%r1355, %r3286, 2;
	mov.u32 	%r1356, _ZN6thrust24THRUST_300001_SM_1000_NS8cuda_cub4core6detail5shmemE;
	add.s32 	%r1357, %r1356, %r1355;
	ld.shared.u32 	%r3289, [%r1357+2052];
$L__BB7_542:
	mov.u32 	%r3291, %r3287;
	mov.u32 	%r3292, %r3288;
	@%p925 bra 	$L__BB7_544;
	add.s32 	%r3292, %r3288, 1;
	shl.b32 	%r1358, %r3288, 2;
	mov.u32 	%r1359, _ZN6thrust24THRUST_300001_SM_1000_NS8cuda_cub4core6detail5shmemE;
	add.s32 	%r1360, %r1359, %r1358;
	ld.shared.u32 	%r3291, [%r1360+2052];
$L__BB7_544:
	setp.ge.s32 	%p926, %r3290, %r732;
	setp.lt.s32 	%p331, %r3290, %r732;
	setp.ge.s32 	%p332, %r3292, %r734;
	and.pred  	%p927, %p332, %p331;
	or.pred  	%p333, %p926, %p332;
	@%p333 bra 	$L__BB7_546;
	setp.lt.s32 	%p927, %r3289, %r3291;
	setp.lt.s32 	%p926, %r3291, %r3289;
$L__BB7_546:
	add.s32 	%r1361, %r3292, %r3290;
	setp.lt.s32 	%p334, %r1361, %r735;
	xor.pred  	%p335, %p926, %p927;
	and.pred  	%p154, %p334, %p335;
	mov.u32 	%r3297, %r3289;
	mov.u32 	%r3298, %r3290;
	@%p926 bra 	$L__BB7_548;
	add.s32 	%r3298, %r3290, 1;
	shl.b32 	%r1362, %r3290, 2;
	mov.u32 	%r1363, _ZN6thrust24THRUST_300001_SM_1000_NS8cuda_cub4core6detail5shmemE;
	add.s32 	%r1364, %r1363, %r1362;
	ld.shared.u32 	%r3297, [%r1364+2052];
$L__BB7_548:
	mov.u32 	%r3299, %r3291;
	mov.u32 	%r3300, %r3292;
	@%p927 bra 	$L__BB7_550;
	add.s32 	%r3300, %r3292, 1;
	shl.b32 	%r1365, %r3292, 2;
	mov.u32 	%r1366, _ZN6thrust24THRUST_300001_SM_1000_NS8cuda_cub4core6detail5shmemE;
	add.s32 	%r1367, %r1366, %r1365;
	ld.shared.u32 	%r3299, [%r1367+2052];
$L__BB7_550:
	setp.ge.s32 	%p928, %r3298, %r732;
	setp.lt.s32 	%p336, %r3298, %r732;
	setp.ge.s32 	%p337, %r3300, %r734;
	and.pred  	%p929, %p337, %p336;
	or.pred  	%p338, %p928, %p337;
	@%p338 bra 	$L__BB7_552;
	setp.lt.s32 	%p929, %r3297, %r3299;
	setp.lt.s32 	%p928, %r3299, %r3297;
$L__BB7_552:
	selp.b32 	%r780, %r3297, %r3299, %p929;
	selp.b32 	%r781, %r3298, %r3300, %p929;
	add.s32 	%r1368, %r3300, %r3298;
	setp.lt.s32 	%p339, %r1368, %r735;
	xor.pred  	%p340, %p928, %p929;
	selp.b32 	%r1369, 32, 0, %p340;
	selp.b32 	%r782, %r1369, 0, %p339;
	@%p928 bra 	$L__BB7_554;
	add.s32 	%r783, %r3298, 1;
	shl.b32 	%r1370, %r3298, 2;
	mov.u32 	%r1371, _ZN6thrust24THRUST_300001_SM_1000_NS8cuda_cub4core6detail5shmemE;
	add.s32 	%r1372, %r1371, %r1370;
	ld.shared.u32 	%r3297, [%r1372+2052];
	mov.u32 	%r3298, %r783;
$L__BB7_554:
	@%p929 bra 	$L__BB7_556;
	add.s32 	%r787, %r3300, 1;
	shl.b32 	%r1373, %r3300, 2;
	mov.u32 	%r1374, _ZN6thrust24THRUST_300001_SM_1000_NS8cuda_cub4core6detail5shmemE;
	add.s32 	%r1375, %r1374, %r1373;
	ld.shared.u32 	%r3299, [%r1375+2052];
	mov.u32 	%r3300, %r787;
$L__BB7_556:
	setp.ge.s32 	%p930, %r3298, %r732;
	setp.lt.s32 	%p341, %r3298, %r732;
	setp.ge.s32 	%p342, %r3300, %r734;
	and.pred  	%p931, %p342, %p341;
	or.pred  	%p343, %p930, %p342;
	@%p343 bra 	$L__BB7_558;
	setp.lt.s32 	%p931, %r3297, %r3299;
	setp.lt.s32 	%p930, %r3299, %r3297;
$L__BB7_558:
	add.s32 	%r1376, %r3300, %r3298;
	setp.lt.s32 	%p344, %r1376, %r735;
	xor.pred  	%p345, %p930, %p931;
	selp.b32 	%r1377, 64, 0, %p345;
	selp.b32 	%r1378, %r1377, 0, %p344;
	or.b32  	%r1379, %r782, %r1378;
	selp.b32 	%r1380, 8, 0, %p147;
	selp.b32 	%r1381, 4, 0, %p140;
	selp.u32 	%r1382, 1, 0, %p126;
	selp.b32 	%r1383, 2, 0, %p133;
	or.b32  	%r1384, %r1383, %r1382;
	or.b32  	%r1385, %r1384, %r1381;
	or.b32  	%r1386, %r1385, %r1380;
	selp.b32 	%r1387, 16, 0, %p154;
	or.b32  	%r1388, %r1386, %r1387;
	or.b32  	%r791, %r1379, %r1388;
	mov.u32 	%r3305, %r3297;
	mov.u32 	%r3306, %r3298;
	@%p930 bra 	$L__BB7_560;
	add.s32 	%r3306, %r3298, 1;
	shl.b32 	%r1389, %r3298, 2;
	mov.u32 	%r1390, _ZN6thrust24THRUST_300001_SM_1000_NS8cuda_cub4core6detail5shmemE;
	add.s32 	%r1391, %r1390, %r1389;
	ld.shared.u32 	%r3305, [%r1391+2052];
$L__BB7_560:
	mov.u32 	%r3307, %r3299;
	mov.u32 	%r3308, %r3300;
	@%p931 bra 	$L__BB7_562;
	add.s32 	%r3308, %r3300, 1;
	shl.b32 	%r1392, %r3300, 2;
	mov.u32 	%r1393, _ZN6thrust24THRUST_300001_SM_1000_NS8cuda_cub4core6detail5shmemE;
	add.s32 	%r1394, %r1393, %r1392;
	ld.shared.u32 	%r3307, [%r1394+2052];
$L__BB7_562:
	setp.ge.s32 	%p932, %r3306, %r732;
	setp.lt.s32 	%p346, %r3306, %r732;
	setp.ge.s32 	%p347, %r3308, %r734;
	and.pred  	%p933, %p347, %p346;
	or.pred  	%p348, %p932, %p347;
	@%p348 bra 	$L__BB7_564;
	setp.lt.s32 	%p933, %r3305, %r3307;
	setp.lt.s32 	%p932, %r3307, %r3305;
$L__BB7_564:
	selp.b32 	%r800, %r3305, %r3307, %p933;
	selp.b32 	%r801, %r3306, %r3308, %p933;
	add.s32 	%r1395, %r3308, %r3306;
	setp.lt.s32 	%p349, %r1395, %r735;
	xor.pred  	%p350, %p932, %p933;
	selp.b32 	%r1396, 128, 0, %p350;
	selp.b32 	%r802, %r1396, 0, %p349;
	@%p932 bra 	$L__BB7_566;
	add.s32 	%r803, %r3306, 1;
	shl.b32 	%r1397, %r3306, 2;
	mov.u32 	%r1398, _ZN6thrust24THRUST_300001_SM_1000_NS8cuda_cub4core6detail5shmemE;
	add.s32 	%r1399, %r1398, %r1397;
	ld.shared.u32 	%r3305, [%r1399+2052];
	mov.u32 	%r3306, %r803;
$L__BB7_566:
	@%p933 bra 	$L__BB7_568;
	add.s32 	%r807, %r3308, 1;
	shl.b32 	%r1400, %r3308, 2;
	mov.u32 	%r1401, _ZN6thrust24THRUST_300001_SM_1000_NS8cuda_cub4core6detail5shmemE;
	add.s32 	%r1402, %r1401, %r1400;
	ld.shared.u32 	%r3307, [%r1402+2052];
	mov.u32 	%r3308, %r807;
$L__BB7_568:
	setp.ge.s32 	%p934, %r3306, %r732;
	setp.lt.s32 	%p351, %r3306, %r732;
	setp.ge.s32 	%p352, %r3308, %r734;
	and.pred  	%p935, %p352, %p351;
	or.pred  	%p353, %p934, %p352;
	@%p353 bra 	$L__BB7_570;
	setp.lt.s32 	%p935, %r3305, %r3307;
	setp.lt.s32 	%p934, %r3307, %r3305;
$L__BB7_570:
	add.s32 	%r1403, %r3308, %r3306;
	setp.lt.s32 	%p354, %r1403, %r735;
	xor.pred  	%p355, %p934, %p935;
	selp.b32 	%r1404, 256, 0, %p355;
	selp.b32 	%r1405, %r1404, 0, %p354;
	or.b32  	%r1406, %r802, %r1405;
	or.b32  	%r811, %r1406, %r791;
	mov.u32 	%r3313, %r3305;
	mov.u32 	%r3314, %r3306;
	@%p934 bra 	$L__BB7_572;
	add.s32 	%r3314, %r3306, 1;
	shl.b32 	%r1407, %r3306, 2;
	mov.u32 	%r1408, _ZN6thrust24THRUST_300001_SM_1000_NS8cuda_cub4core6detail5shmemE;
	add.s32 	%r1409, %r1408, %r1407;
	ld.shared.u32 	%r3313, [%r1409+2052];
$L__BB7_572:
	mov.u32 	%r3315, %r3307;
	mov.u32 	%r3316, %r3308;
	@%p935 bra 	$L__BB7_574;
	add.s32 	%r3316, %r3308, 1;
	shl.b32 	%r1410, %r3308, 2;
	mov.u32 	%r1411, _ZN6thrust24THRUST_300001_SM_1000_NS8cuda_cub4core6detail5shmemE;
	add.s32 	%r1412, %r1411, %r1410;
	ld.shared.u32 	%r3315, [%r1412+2052];
$L__BB7_574:
	setp.ge.s32 	%p936, %r3314, %r732;
	setp.lt.s32 	%p356, %r3314, %r732;
	setp.ge.s32 	%p357, %r3316, %r734;
	and.pred  	%p937, %p357, %p356;
	or.pred  	%p358, %p936, %p357;
	@%p358 bra 	$L__BB7_576;
	setp.lt.s32 	%p937, %r3313, %r3315;
	setp.lt.s32 	%p936, %r3315, %r3313;
$L__BB7_576:
	selp.b32 	%r820, %r3313, %r3315, %p937;
	selp.b32 	%r821, %r3314, %r3316, %p937;
	add.s32 	%r1413, %r3316, %r3314;
	setp.lt.s32 	%p359, %r1413, %r735;
	xor.pred  	%p360, %p936, %p937;
	selp.b32 	%r1414, 512, 0, %p360;
	selp.b32 	%r822, %r1414, 0, %p359;
	@%p936 bra 	$L__BB7_578;
	add.s32 	%r823, %r3314, 1;
	shl.b32 	%r1415, %r3314, 2;
	mov.u32 	%r1416, _ZN6thrust24THRUST_300001_SM_1000_NS8cuda_cub4core6detail5shmemE;
	add.s32 	%r1417, %r1416, %r1415;
	ld.shared.u32 	%r3313, [%r1417+2052];
	mov.u32 	%r3314, %r823;
$L__BB7_578:
	@%p937 bra 	$L__BB7_580;
	add.s32 	%r827, %r3316, 1;
	shl.b32 	%r1418, %r3316, 2;
	mov.u32 	%r1419, _ZN6thrust24THRUST_300001_SM_1000_NS8cuda_cub4core6detail5shmemE;
	add.s32 	%r1420, %r1419, %r1418;
	ld.shared.u32 	%r3315, [%r1420+2052];
	mov.u32 	%r3316, %r827;
$L__BB7_580:
	setp.ge.s32 	%p938, %r3314, %r732;
	setp.lt.s32 	%p361, %r3314, %r732;
	setp.ge.s32 	%p362, %r3316, %r734;
	and.pred  	%p939, %p362, %p361;
	or.pred  	%p363, %p938, %p362;
	@%p363 bra 	$L__BB7_582;
	setp.lt.s32 	%p939, %r3313, %r3315;
	setp.lt.s32 	%p938, %r3315, %r3313;
$L__BB7_582:
	add.s32 	%r1421, %r3316, %r3314;
	setp.lt.s32 	%p364, %r1421, %r735;
	xor.pred  	%p365, %p938, %p939;
	selp.b32 	%r1422, 1024, 0, %p365;
	selp.b32 	%r1423, %r1422, 0, %p364;
	or.b32  	%r1424, %r822, %r1423;
	or.b32  	%r831, %r1424, %r811;
	mov.u32 	%r3321, %r3313;
	mov.u32 	%r3322, %r3314;
	@%p938 bra 	$L__BB7_584;
	add.s32 	%r3322, %r3314, 1;
	shl.b32 	%r1425, %r3314, 2;
	mov.u32 	%r1426, _ZN6thrust24THRUST_300001_SM_1000_NS8cuda_cub4core6detail5shmemE;
	add.s32 	%r1427, %r1426, %r1425;
	ld.shared.u32 	%r3321, [%r1427+2052];
$L__BB7_584:
	mov.u32 	%r3323, %r3315;
	mov.u32 	%r3324, %r3316;
	@%p939 bra 	$L__BB7_586;
	add.s32 	%r3324, %r3316, 1;
	shl.b32 	%r1428, %r3316, 2;
	mov.u32 	%r1429, _ZN6thrust24THRUST_300001_SM_1000_NS8cuda_cub4core6detail5shmemE;
	add.s32 	%r1430, %r1429, %r1428;
	ld.shared.u32 	%r3323, [%r1430+2052];
$L__BB7_586:
	setp.ge.s32 	%p940, %r3322, %r732;
	setp.lt.s32 	%p366, %r3322, %r732;
	setp.ge.s32 	%p367, %r3324, %r734;
	and.pred  	%p941, %p367, %p366;
	or.pred  	%p368, %p940, %p367;
	@%p368 bra 	$L__BB7_588;
	setp.lt.s32 	%p941, %r3321, %r3323;
	setp.lt.s32 	%p940, %r3323, %r3321;
$L__BB7_588:
	selp.b32 	%r840, %r3321, %r3323, %p941;
	selp.b32 	%r841, %r3322, %r3324, %p941;
	add.s32 	%r1431, %r3324, %r3322;
	setp.lt.s32 	%p369, %r1431, %r735;
	xor.pred  	%p370, %p940, %p941;
	selp.b32 	%r1432, 2048, 0, %p370;
	selp.b32 	%r842, %r1432, 0, %p369;
	@%p940 bra 	$L__BB7_590;
	add.s32 	%r843, %r3322, 1;
	shl.b32 	%r1433, %r3322, 2;
	mov.u32 	%r1434, _ZN6thrust24THRUST_300001_SM_1000_NS8cuda_cub4core6detail5shmemE;
	add.s32 	%r1435, %r1434, %r1433;
	ld.shared.u32 	%r3321, [%r1435+2052];
	mov.u32 	%r3322, %r843;
$L__BB7_590:
	@%p941 bra 	$L__BB7_592;
	add.s32 	%r847, %r3324, 1;
	shl.b32 	%r1436, %r3324, 2;
	mov.u32 	%r1437, _ZN6thrust24THRUST_300001_SM_1000_NS8cuda_cub4core6detail5shmemE;
	add.s32 	%r1438, %r1437, %r1436;
	ld.shared.u32 	%r3323, [%r1438+2052];
	mov.u32 	%r3324, %r847;
$L__BB7_592:
	setp.ge.s32 	%p942, %r3322, %r732;
	setp.lt.s32 	%p371, %r3322, %r732;
	setp.ge.s32 	%p372, %r3324, %r734;
	and.pred  	%p943, %p372, %p371;
	or.pred  	%p373, %p942, %p372;
	@%p373 bra 	$L__BB7_594;
	setp.lt.s32 	%p943, %r3321, %r3323;
	setp.lt.s32 	%p942, %r3323, %r3321;
$L__BB7_594:
	add.s32 	%r1439, %r3324, %r3322;
	setp.lt.s32 	%p374, %r1439, %r735;
	xor.pred  	%p375, %p942, %p943;
	selp.b32 	%r1440, 4096, 0, %p375;
	selp.b32 	%r1441, %r1440, 0, %p374;
	or.b32  	%r1442, %r842, %r1441;
	or.b32  	%r851, %r1442, %r831;
	mov.u32 	%r3329, %r3321;
	mov.u32 	%r3330, %r3322;
	@%p942 bra 	$L__BB7_596;
	add.s32 	%r3330, %r3322, 1;
	shl.b32 	%r1443, %r3322, 2;
	mov.u32 	%r1444, _ZN6thrust24THRUST_300001_SM_1000_NS8cuda_cub4core6detail5shmemE;
	add.s32 	%r1445, %r1444, %r1443;
	ld.shared.u32 	%r3329, [%r1445+2052];
$L__BB7_596:
	mov.u32 	%r3331, %r3323;
	mov.u32 	%r3332, %r3324;
	@%p943 bra 	$L__BB7_598;
	add.s32 	%r3332, %r3324, 1;
	shl.b32 	%r1446, %r3324, 2;
	mov.u32 	%r1447, _ZN6thrust24THRUST_300001_SM_1000_NS8cuda_cub4core6detail5shmemE;
	add.s32 	%r1448, %r1447, %r1446;
	ld.shared.u32 	%r3331, [%r1448+2052];
$L__BB7_598:
	setp.ge.s32 	%p944, %r3330, %r732;
	setp.lt.s32 	%p376, %r3330, %r732;
	setp.ge.s32 	%p377, %r3332, %r734;
	and.pred  	%p945, %p377, %p376;
	or.pred  	%p378, %p944, %p377;
	@%p378 bra 	$L__BB7_600;
	setp.lt.s32 	%p945, %r3329, %r3331;
	setp.lt.s32 	%p944, %r3331, %r3329;
$L__BB7_600:
	selp.b32 	%r860, %r3329, %r3331, %p945;
	selp.b32 	%r861, %r3330, %r3332, %p945;
	add.s32 	%r1449, %r3332, %r3330;
	setp.lt.s32 	%p379, %r1449, %r735;
	xor.pred  	%p380, %p944, %p945;
	selp.b32 	%r1450, 8192, 0, %p380;
	selp.b32 	%r862, %r1450, 0, %p379;
	@%p944 bra 	$L__BB7_602;
	add.s32 	%r863, %r3330, 1;
	shl.b32 	%r1451, %r3330, 2;
	mov.u32 	%r1452, _ZN6thrust24THRUST_300001_SM_1000_NS8cuda_cub4core6detail5shmemE;
	add.s32 	%r1453, %r1452, %r1451;
	ld.shared.u32 	%r3329, [%r1453+2052];
	mov.u32 	%r3330, %r863;
$L__BB7_602:
	@%p945 bra 	$L__BB7_604;
	add.s32 	%r867, %r3332, 1;
	shl.b32 	%r1454, %r3332, 2;
	mov.u32 	%r1455, _ZN6thrust24THRUST_300001_SM_1000_NS8cuda_cub4core6detail5shmemE;
	add.s32 	%r1456, %r1455, %r1454;
	ld.shared.u32 	%r3331, [%r1456+2052];
	mov.u32 	%r3332, %r867;
$L__BB7_604:
	setp.ge.s32 	%p946, %r3330, %r732;
	setp.lt.s32 	%p381, %r3330, %r732;
	setp.ge.s32 	%p382, %r3332, %r734;
	and.pred  	%p947, %p382, %p381;
	or.pred  	%p383, %p946, %p382;
	@%p383 bra 	$L__BB7_606;
	setp.lt.s32 	%p947, %r3329, %r3331;
	setp.lt.s32 	%p946, %r3331, %r3329;
$L__BB7_606:
	add.s32 	%r1457, %r3332, %r3330;
	setp.lt.s32 	%p384, %r1457, %r735;
	xor.pred  	%p385, %p946, %p947;
	selp.b32 	%r1458, 16384, 0, %p385;
	selp.b32 	%r1459, %r1458, 0, %p384;
	or.b32  	%r1460, %r862, %r1459;
	or.b32  	%r871, %r1460, %r851;
	mov.u32 	%r3337, %r3329;
	mov.u32 	%r3338, %r3330;
	@%p946 bra 	$L__BB7_608;
	add.s32 	%r3338, %r3330, 1;
	shl.b32 	%r1461, %r3330, 2;
	mov.u32 	%r1462, _ZN6thrust24THRUST_300001_SM_1000_NS8cuda_cub4core6detail5shmemE;
	add.s32 	%r1463, %r1462, %r1461;
	ld.shared.u32 	%r3337, [%r1463+2052];
$L__BB7_608:
	mov.u32 	%r3339, %r3331;
	mov.u32 	%r3340, %r3332;
	@%p947 bra 	$L__BB7_610;
	add.s32 	%r3340, %r3332, 1;
	shl.b32 	%r1464, %r3332, 2;
	mov.u32 	%r1465, _ZN6thrust24THRUST_300001_SM_1000_NS8cuda_cub4core6detail5shmemE;
	add.s32 	%r1466, %r1465, %r1464;
	ld.shared.u32 	%r3339, [%r1466+2052];
$L__BB7_610:
	setp.ge.s32 	%p948, %r3338, %r732;
	setp.lt.s32 	%p386, %r3338, %r732;
	setp.ge.s32 	%p387, %r3340, %r734;
	and.pred  	%p949, %p387, %p386;
	or.pred  	%p388, %p948, %p387;
	@%p388 bra 	$L__BB7_612;
	setp.lt.s32 	%p949, %r3337, %r3339;
	setp.lt.s32 	%p948, %r3339, %r3337;
$L__BB7_612:
	selp.b32 	%r880, %r3337, %r3339, %p949;
	selp.b32 	%r881, %r3338, %r3340, %p949;
	add.s32 	%r1467, %r3340, %r3338;
	setp.lt.s32 	%p389, %r1467, %r735;
	xor.pred  	%p390, %p948, %p949;
	selp.b32 	%r1468, 32768, 0, %p390;
	selp.b32 	%r882, %r1468, 0, %p389;
	@%p948 bra 	$L__BB7_614;
	add.s32 	%r883, %r3338, 1;
	shl.b32 	%r1469, %r3338, 2;
	mov.u32 	%r1470, _ZN6thrust24THRUST_300001_SM_1000_NS8cuda_cub4core6detail5shmemE;
	add.s32 	%r1471, %r1470, %r1469;
	ld.shared.u32 	%r3337, [%r1471+2052];
	mov.u32 	%r3338, %r883;
$L__BB7_614:
	@%p949 bra 	$L__BB7_616;
	add.s32 	%r887, %r3340, 1;
	shl.b32 	%r1472, %r3340, 2;
	mov.u32 	%r1473, _ZN6thrust24THRUST_300001_SM_1000_NS8cuda_cub4core6detail5shmemE;
	add.s32 	%r1474, %r1473, %r1472;
	ld.shared.u32 	%r3339, [%r1474+2052];
	mov.u32 	%r3340, %r887;
$L__BB7_616:
	setp.ge.s32 	%p950, %r3338, %r732;
	setp.lt.s32 	%p391, %r3338, %r732;
	setp.ge.s32 	%p392, %r3340, %r734;
	and.pred  	%p951, %p392, %p391;
	or.pred  	%p393, %p950, %p392;
	@%p393 bra 	$L__BB7_618;
	setp.lt.s32 	%p951, %r3337, %r3339;
	setp.lt.s32 	%p950, %r3339, %r3337;
$L__BB7_618:
	add.s32 	%r1475, %r3340, %r3338;
	setp.lt.s32 	%p394, %r1475, %r735;
	xor.pred  	%p395, %p950, %p951;
	selp.b32 	%r1476, 65536, 0, %p395;
	selp.b32 	%r1477, %r1476, 0, %p394;
	or.b32  	%r1478, %r882, %r1477;
	or.b32  	%r891, %r1478, %r871;
	mov.u32 	%r3345, %r3337;
	mov.u32 	%r3346, %r3338;
	@%p950 bra 	$L__BB7_620;
	add.s32 	%r3346, %r3338, 1;
	shl.b32 	%r1479, %r3338, 2;
	mov.u32 	%r1480, _ZN6thrust24THRUST_300001_SM_1000_NS8cuda_cub4core6detail5shmemE;
	add.s32 	%r1481, %r1480, %r1479;
	ld.shared.u32 	%r3345, [%r1481+2052];
$L__BB7_620:
	mov.u32 	%r3347, %r3339;
	mov.u32 	%r3348, %r3340;
	@%p951 bra 	$L__BB7_622;
	add.s32 	%r3348, %r3340, 1;
	shl.b32 	%r1482, %r3340, 2;
	mov.u32 	%r1483, _ZN6thrust24THRUST_300001_SM_1000_NS8cuda_cub4core6detail5shmemE;
	add.s32 	%r1484, %r1483, %r1482;
	ld.shared.u32 	%r3347, [%r1484+2052];
$L__BB7_622:
	setp.ge.s32 	%p952, %r3346, %r732;
	setp.lt.s32 	%p396, %r3346, %r732;
	setp.ge.s32 	%p397, %r3348, %r734;
	and.pred  	%p953, %p397, %p396;
	or.pred  	%p398, %p952, %p397;
	@%p398 bra 	$L__BB7_624;
	setp.lt.s32 	%p953, %r3345, %r3347;
	setp.lt.s32 	%p952, %r3347, %r3345;
$L__BB7_624:
	selp.b32 	%r900, %r3345, %r3347, %p953;
	selp.b32 	%r901, %r3346, %r3348, %p953;
	add.s32 	%r1485, %r3348, %r3346;
	setp.lt.s32 	%p399, %r1485, %r735;
	xor.pred  	%p400, %p952, %p953;
	selp.b32 	%r1486, 131072, 0, %p400;
	selp.b32 	%r902, %r1486, 0, %p399;
	@%p952 bra 	$L__BB7_626;
	add.s32 	%r903, %r3346, 1;
	shl.b32 	%r1487, %r3346, 2;
	mov.u32 	%r1488, _ZN6thrust24THRUST_300001_SM_1000_NS8cuda_cub4core6detail5shmemE;
	add.s32 	%r1489, %r1488, %r1487;
	ld.shared.u32 	%r3345, [%r1489+2052];
	mov.u32 	%r3346, %r903;
$L__BB7_626:
	@%p953 bra 	$L__BB7_628;
	add.s32 	%r907, %r3348, 1;
	shl.b32 	%r1490, %r3348, 2;
	mov.u32 	%r1491, _ZN6thrust24THRUST_300001_SM_1000_NS8cuda_cub4core6detail5shmemE;
	add.s32 	%r1492, %r1491, %r1490;
	ld.shared.u32 	%r3347, [%r1492+2052];
	mov.u32 	%r3348, %r907;
$L__BB7_628:
	setp.ge.s32 	%p954, %r3346, %r732;
	setp.lt.s32 	%p401, %r3346, %r732;
	setp.ge.s32 	%p402, %r3348, %r734;
	and.pred  	%p955, %p402, %p401;
	or.pred  	%p403, %p954, %p402;
	@%p403 bra 	$L__BB7_630;
	setp.lt.s32 	%p955, %r3345, %r3347;
	setp.lt.s32 	%p954, %r3347, %r3345;
$L__BB7_630:
	selp.b32 	%r911, %r3345, %r3347, %p955;
	selp.b32 	%r912, %r3346, %r3348, %p955;
	add.s32 	%r1493, %r3348, %r3346;
	setp.lt.s32 	%p404, %r1493, %r735;
	xor.pred  	%p405, %p954, %p955;
	selp.b32 	%r1494, 262144, 0, %p405;
	selp.b32 	%r1495, %r1494, 0, %p404;
	or.b32  	%r1496, %r902, %r1495;
	or.b32  	%r913, %r1496, %r891;
	bar.sync 	0;
	popc.b32 	%r914, %r913;
	mov.u32 	%r1497, %ctaid.x;
	setp.ne.s32 	%p406, %r1497, 0;
	@%p406 bra 	$L__BB7_634;
	// begin inline asm
	mov.u32 %r1698, %laneid;
	// end inline asm
	mov.b32 	%r1701, 1;
	mov.b32 	%r1726, 0;
	mov.b32 	%r1728, -1;
	// begin inline asm
	{  .reg .s32 r0;  .reg .pred p;  shfl.sync.up.b32 r0|p, %r914, %r1701, %r1726, %r1728;  @p add.s32 r0, r0, %r914;  mov.s32 %r1699, r0;}
	// end inline asm
	mov.b32 	%r1707, 2;
	// begin inline asm
	{  .reg .s32 r0;  .reg .pred p;  shfl.sync.up.b32 r0|p, %r1699, %r1707, %r1726, %r1728;  @p add.s32 r0, r0, %r1699;  mov.s32 %r1705, r0;}
	// end inline asm
	mov.b32 	%r1713, 4;
	// begin inline asm
	{  .reg .s32 r0;  .reg .pred p;  shfl.sync.up.b32 r0|p, %r1705, %r1713, %r1726, %r1728;  @p add.s32 r0, r0, %r1705;  mov.s32 %r1711, r0;}
	// end inline asm
	mov.b32 	%r1719, 8;
	// begin inline asm
	{  .reg .s32 r0;  .reg .pred p;  shfl.sync.up.b32 r0|p, %r1711, %r1719, %r1726, %r1728;  @p add.s32 r0, r0, %r1711;  mov.s32 %r1717, r0;}
	// end inline asm
	mov.b32 	%r1725, 16;
	// begin inline asm
	{  .reg .s32 r0;  .reg .pred p;  shfl.sync.up.b32 r0|p, %r1717, %r1725, %r1726, %r1728;  @p add.s32 r0, r0, %r1717;  mov.s32 %r1723, r0;}
	// end inline asm
	setp.ne.s32 	%p455, %r1698, 31;
	@%p455 bra 	$L__BB7_633;
	mov.u32 	%r1729, %tid.x;
	shr.u32 	%r1730, %r1729, 3;
	and.b32  	%r1731, %r1730, 124;
	mov.u32 	%r1732, _ZN6thrust24THRUST_300001_SM_1000_NS8cuda_cub4core6detail5shmemE;
	add.s32 	%r1733, %r1732, %r1731;
	st.shared.u32 	[%r1733], %r1723;
$L__BB7_633:
	bar.sync 	0;
	ld.shared.v4.u32 	{%r1735, %r1736, %r1737, %r1738}, [_ZN6thrust24THRUST_300001_SM_1000_NS8cuda_cub4core6detail5shmemE];
	mov.u32 	%r1739, %tid.x;
	shr.u32 	%r1740, %r1739, 5;
	add.s32 	%r1741, %r1736, %r1735;
	setp.eq.s32 	%p456, %r1740, 2;
	selp.b32 	%r1742, %r1741, %r1735, %p456;
	add.s32 	%r1743, %r1741, %r1737;
	setp.eq.s32 	%p457, %r1740, 3;
	selp.b32 	%r1744, %r1743, %r1742, %p457;
	add.s32 	%r1745, %r1743, %r1738;
	setp.eq.s32 	%p458, %r1740, 4;
	selp.b32 	%r1746, %r1745, %r1744, %p458;
	ld.shared.v4.u32 	{%r1747, %r1748, %r1749, %r1750}, [_ZN6thrust24THRUST_300001_SM_1000_NS8cuda_cub4core6detail5shmemE+16];
	add.s32 	%r1751, %r1745, %r1747;
	setp.eq.s32 	%p459, %r1740, 5;
	selp.b32 	%r1752, %r1751, %r1746, %p459;
	add.s32 	%r1753, %r1751, %r1748;
	setp.eq.s32 	%p460, %r1740, 6;
	selp.b32 	%r1754, %r1753, %r1752, %p460;
	add.s32 	%r1755, %r1753, %r1749;
	setp.eq.s32 	%p461, %r1740, 7;
	selp.b32 	%r1756, %r1755, %r1754, %p461;
	add.s32 	%r1757, %r1755, %r1750;
	setp.eq.s32 	%p462, %r1740, 8;
	selp.b32 	%r1758, %r1757, %r1756, %p462;
	ld.shared.v4.u32 	{%r1759, %r1760, %r1761, %r1762}, [_ZN6thrust24THRUST_300001_SM_1000_NS8cuda_cub4core6detail5shmemE+32];
	add.s32 	%r1763, %r1757, %r1759;
	setp.eq.s32 	%p463, %r1740, 9;
	selp.b32 	%r1764, %r1763, %r1758, %p463;
	add.s32 	%r1765, %r1763, %r1760;
	setp.eq.s32 	%p464, %r1740, 10;
	selp.b32 	%r1766, %r1765, %r1764, %p464;
	add.s32 	%r1767, %r1765, %r1761;
	setp.eq.s32 	%p465, %r1740, 11;
	selp.b32 	%r1768, %r1767, %r1766, %p465;
	add.s32 	%r1769, %r1767, %r1762;
	setp.eq.s32 	%p466, %r1740, 12;
	selp.b32 	%r1770, %r1769, %r1768, %p466;
	ld.shared.v4.u32 	{%r1771, %r1772, %r1773, %r1774}, [_ZN6thrust24THRUST_300001_SM_1000_NS8cuda_cub4core6detail5shmemE+48];
	add.s32 	%r1775, %r1769, %r1771;
	setp.eq.s32 	%p467, %r1740, 13;
	selp.b32 	%r1776, %r1775, %r1770, %p467;
	add.s32 	%r1777, %r1775, %r1772;
	setp.eq.s32 	%p468, %r1740, 14;
	selp.b32 	%r1778, %r1777, %r1776, %p468;
	add.s32 	%r1779, %r1777, %r1773;
	setp.eq.s32 	%p469, %r1740, 15;
	selp.b32 	%r1780, %r1779, %r1778, %p469;
	add.s32 	%r3359, %r1779, %r1774;
	setp.lt.u32 	%p470, %r1739, 32;
	selp.b32 	%r1781, 0, %r1780, %p470;
	setp.eq.s32 	%p471, %r1698, 0;
	sub.s32 	%r1782, %r1723, %r914;
	selp.b32 	%r1783, 0, %r1782, %p471;
	add.s32 	%r3356, %r1781, %r1783;
	mov.b32 	%r3360, 0;
	bra.uni 	$L__BB7_664;
$L__BB7_634:
	// begin inline asm
	mov.u32 %r1498, %laneid;
	// end inline asm
	mov.b32 	%r1501, 1;
	mov.b32 	%r1526, 0;
	mov.b32 	%r1528, -1;
	// begin inline asm
	{  .reg .s32 r0;  .reg .pred p;  shfl.sync.up.b32 r0|p, %r914, %r1501, %r1526, %r1528;  @p add.s32 r0, r0, %r914;  mov.s32 %r1499, r0;}
	// end inline asm
	mov.b32 	%r1507, 2;
	// begin inline asm
	{  .reg .s32 r0;  .reg .pred p;  shfl.sync.up.b32 r0|p, %r1499, %r1507, %r1526, %r1528;  @p add.s32 r0, r0, %r1499;  mov.s32 %r1505, r0;}
	// end inline asm
	mov.b32 	%r1513, 4;
	// begin inline asm
	{  .reg .s32 r0;  .reg .pred p;  shfl.sync.up.b32 r0|p, %r1505, %r1513, %r1526, %r1528;  @p add.s32 r0, r0, %r1505;  mov.s32 %r1511, r0;}
	// end inline asm
	mov.b32 	%r1519, 8;
	// begin inline asm
	{  .reg .s32 r0;  .reg .pred p;  shfl.sync.up.b32 r0|p, %r1511, %r1519, %r1526, %r1528;  @p add.s32 r0, r0, %r1511;  mov.s32 %r1517, r0;}
	// end inline asm
	mov.b32 	%r1525, 16;
	// begin inline asm
	{  .reg .s32 r0;  .reg .pred p;  shfl.sync.up.b32 r0|p, %r1517, %r1525, %r1526, %r1528;  @p add.s32 r0, r0, %r1517;  mov.s32 %r1523, r0;}
	// end inline asm
	setp.ne.s32 	%p407, %r1498, 31;
	@%p407 bra 	$L__BB7_636;
	mov.u32 	%r1529, %tid.x;
	shr.u32 	%r1530, %r1529, 3;
	and.b32  	%r1531, %r1530, 124;
	mov.u32 	%r1532, _ZN6thrust24THRUST_300001_SM_1000_NS8cuda_cub4core6detail5shmemE;
	add.s32 	%r1533, %r1532, %r1531;
	st.shared.u32 	[%r1533], %r1523;
$L__BB7_636:
	sub.s32 	%r1534, %r1523, %r914;
	bar.sync 	0;
	ld.shared.v4.u32 	{%r1535, %r1536, %r1537, %r1538}, [_ZN6thrust24THRUST_300001_SM_1000_NS8cuda_cub4core6detail5shmemE];
	mov.u32 	%r1539, %tid.x;
	shr.u32 	%r1540, %r1539, 5;
	add.s32 	%r1541, %r1536, %r1535;
	setp.eq.s32 	%p408, %r1540, 2;
	selp.b32 	%r1542, %r1541, %r1535, %p408;
	add.s32 	%r1543, %r1541, %r1537;
	setp.eq.s32 	%p409, %r1540, 3;
	selp.b32 	%r1544, %r1543, %r1542, %p409;
	add.s32 	%r1545, %r1543, %r1538;
	setp.eq.s32 	%p410, %r1540, 4;
	selp.b32 	%r1546, %r1545, %r1544, %p410;
	ld.shared.v4.u32 	{%r1547, %r1548, %r1549, %r1550}, [_ZN6thrust24THRUST_300001_SM_1000_NS8cuda_cub4core6detail5shmemE+16];
	add.s32 	%r1551, %r1545, %r1547;
	setp.eq.s32 	%p411, %r1540, 5;
	selp.b32 	%r1552, %r1551, %r1546, %p411;
	add.s32 	%r1553, %r1551, %r1548;
	setp.eq.s32 	%p412, %r1540, 6;
	selp.b32 	%r1554, %r1553, %r1552, %p412;
	add.s32 	%r1555, %r1553, %r1549;
	setp.eq.s32 	%p413, %r1540, 7;
	selp.b32 	%r1556, %r1555, %r1554, %p413;
	add.s32 	%r1557, %r1555, %r1550;
	setp.eq.s32 	%p414, %r1540, 8;
	selp.b32 	%r1558, %r1557, %r1556, %p414;
	ld.shared.v4.u32 	{%r1559, %r1560, %r1561, %r1562}, [_ZN6thrust24THRUST_300001_SM_1000_NS8cuda_cub4core6detail5shmemE+32];
	add.s32 	%r1563, %r1557, %r1559;
	setp.eq.s32 	%p415, %r1540, 9;
	selp.b32 	%r1564, %r1563, %r1558, %p415;
	add.s32 	%r1565, %r1563, %r1560;
	setp.eq.s32 	%p416, %r1540, 10;
	selp.b32 	%r1566, %r1565, %r1564, %p416;
	add.s32 	%r1567, %r1565, %r1561;
	setp.eq.s32 	%p417, %r1540, 11;
	selp.b32 	%r1568, %r1567, %r1566, %p417;
	add.s32 	%r1569, %r1567, %r1562;
	setp.eq.s32 	%p418, %r1540, 12;
	selp.b32 	%r1570, %r1569, %r1568, %p418;
	ld.shared.v4.u32 	{%r1571, %r1572, %r1573, %r1574}, [_ZN6thrust24THRUST_300001_SM_1000_NS8cuda_cub4core6detail5shmemE+48];
	add.s32 	%r1575, %r1569, %r1571;
	setp.eq.s32 	%p419, %r1540, 13;
	selp.b32 	%r1576, %r1575, %r1570, %p419;
	add.s32 	%r1577, %r1575, %r1572;
	setp.eq.s32 	%p420, %r1540, 14;
	selp.b32 	%r1578, %r1577, %r1576, %p420;
	add.s32 	%r1579, %r1577, %r1573;
	setp.eq.s32 	%p421, %r1540, 15;
	selp.b32 	%r1580, %r1579, %r1578, %p421;
	add.s32 	%r921, %r1579, %r1574;
	setp.gt.u32 	%p422, %r1539, 31;
	setp.lt.u32 	%p423, %r1539, 32;
	setp.eq.s32 	%p424, %r1498, 0;
	selp.b32 	%r1581, 0, %r1534, %p424;
	add.s32 	%r3356, %r1580, %r1581;
	selp.b32 	%r923, %r1534, %r3356, %p423;
	@%p422 bra 	$L__BB7_661;
	mov.u32 	%r1582, %tid.x;
	setp.ne.s32 	%p425, %r1582, 0;
	mov.u32 	%r1583, %ctaid.x;
	mul.wide.u32 	%rd51, %r1583, 8;
	add.s64 	%rd24, %rd2, %rd51;
	@%p425 bra 	$L__BB7_639;
	st.shared.u32 	[_ZN6thrust24THRUST_300001_SM_1000_NS8cuda_cub4core6detail5shmemE+108], %r921;
	add.s64 	%rd52, %rd24, 256;
	mov.b32 	%r1584, 100;
	// begin inline asm
	st.relaxed.gpu.v2.u32 [%rd52], {%r1584, %r921};
	// end inline asm
$L__BB7_639:
	mov.u32 	%r1586, %nctaid.x;
	setp.gt.u32 	%p426, %r1586, 499;
	@%p426 bra 	$L__BB7_641;
	membar.cta;
	bra.uni 	$L__BB7_642;
$L__BB7_641:
	mov.b32 	%r1587, 450;
	// begin inline asm
	nanosleep.u32 %r1587;
	// end inline asm
$L__BB7_642:
	mov.u32 	%r1590, %tid.x;
	mul.wide.u32 	%rd54, %r1590, 8;
	xor.b64  	%rd55, %rd54, -8;
	add.s64 	%rd56, %rd24, %rd55;
	add.s64 	%rd53, %rd56, 256;
	// begin inline asm
	ld.relaxed.gpu.v2.u32 {%r3354, %r3350}, [%rd53];
	// end inline asm
	mov.u32 	%r1693, %nctaid.x;
$L__BB7_643:
	setp.eq.s32 	%p427, %r3354, 99;
	mov.b32 	%r1591, -1;
	vote.sync.any.pred 	%p428, %p427, %r1591;
	not.pred 	%p429, %p428;
	@%p429 bra 	$L__BB7_648;
	setp.gt.u32 	%p454, %r1693, 499;
	@%p454 bra 	$L__BB7_646;
	membar.cta;
	bra.uni 	$L__BB7_647;
$L__BB7_646:
	mov.b32 	%r1694, 350;
	// begin inline asm
	nanosleep.u32 %r1694;
	// end inline asm
$L__BB7_647:
	// begin inline asm
	ld.relaxed.gpu.v2.u32 {%r3354, %r3350}, [%rd53];
	// end inline asm
	bra.uni 	$L__BB7_643;
$L__BB7_648:
	setp.eq.s32 	%p430, %r3354, 101;
	mov.b32 	%r1618, -1;
	vote.sync.ballot.b32 	%r1619, %p430, %r1618;
	// begin inline asm
	mov.u32 %r1593, %lanemask_ge;
	// end inline asm
	and.b32  	%r1620, %r1619, %r1593;
	or.b32  	%r1621, %r1620, -2147483648;
	add.s32 	%r1622, %r1621, -1;
	not.b32 	%r1623, %r1621;
	and.b32  	%r1624, %r1623, %r1622;
	popc.b32 	%r1597, %r1624;
	mov.b32 	%r1596, 1;
	// begin inline asm
	shfl.sync.down.b32 %r1594, %r3350, %r1596, %r1597, %r1618;
	// end inline asm
	setp.lt.s32 	%p432, %r1498, %r1597;
	selp.b32 	%r1625, %r1594, 0, %p432;
	add.s32 	%r1600, %r1625, %r3350;
	mov.b32 	%r1601, 2;
	// begin inline asm
	shfl.sync.down.b32 %r1599, %r1600, %r1601, %r1597, %r1618;
	// end inline asm
	add.s32 	%r1626, %r1498, 2;
	setp.gt.s32 	%p433, %r1626, %r1597;
	selp.b32 	%r1627, 0, %r1599, %p433;
	add.s32 	%r1605, %r1600, %r1627;
	mov.b32 	%r1606, 4;
	// begin inline asm
	shfl.sync.down.b32 %r1604, %r1605, %r1606, %r1597, %r1618;
	// end inline asm
	add.s32 	%r1628, %r1498, 4;
	setp.gt.s32 	%p434, %r1628, %r1597;
	selp.b32 	%r1629, 0, %r1604, %p434;
	add.s32 	%r1610, %r1605, %r1629;
	mov.b32 	%r1611, 8;
	// begin inline asm
	shfl.sync.down.b32 %r1609, %r1610, %r1611, %r1597, %r1618;
	// end inline asm
	add.s32 	%r1630, %r1498, 8;
	setp.gt.s32 	%p435, %r1630, %r1597;
	selp.b32 	%r1631, 0, %r1609, %p435;
	add.s32 	%r1615, %r1610, %r1631;
	mov.b32 	%r1616, 16;
	// begin inline asm
	shfl.sync.down.b32 %r1614, %r1615, %r1616, %r1597, %r1618;
	// end inline asm
	add.s32 	%r1632, %r1498, 16;
	setp.gt.s32 	%p436, %r1632, %r1597;
	selp.b32 	%r1633, 0, %r1614, %p436;
	add.s32 	%r3351, %r1615, %r1633;
	mov.u32 	%r1634, %tid.x;
	not.b32 	%r1635, %r1634;
	mov.u32 	%r1636, %ctaid.x;
	add.s32 	%r3353, %r1636, %r1635;
	add.s64 	%rd25, %rd2, 256;
$L__BB7_649:
	setp.ne.s32 	%p437, %r3354, 101;
	mov.b32 	%r1637, -1;
	vote.sync.all.pred 	%p438, %p437, %r1637;
	not.pred 	%p439, %p438;
	@%p439 bra 	$L__BB7_657;
	mul.wide.s32 	%rd59, %r3353, 8;
	add.s64 	%rd60, %rd25, %rd59;
	add.s64 	%rd58, %rd60, -256;
	// begin inline asm
	ld.relaxed.gpu.v2.u32 {%r3354, %r3355}, [%rd58];
	// end inline asm
$L__BB7_651:
	setp.eq.s32 	%p443, %r3354, 99;
	mov.b32 	%r1646, -1;
	vote.sync.any.pred 	%p444, %p443, %r1646;
	not.pred 	%p445, %p444;
	@%p445 bra 	$L__BB7_656;
	mov.u32 	%r1689, %nctaid.x;
	setp.gt.u32 	%p453, %r1689, 499;
	@%p453 bra 	$L__BB7_654;
	membar.cta;
	bra.uni 	$L__BB7_655;
$L__BB7_654:
	mov.b32 	%r1690, 350;
	// begin inline asm
	nanosleep.u32 %r1690;
	// end inline asm
$L__BB7_655:
	// begin inline asm
	ld.relaxed.gpu.v2.u32 {%r3354, %r3355}, [%rd58];
	// end inline asm
	bra.uni 	$L__BB7_651;
$L__BB7_656:
	setp.eq.s32 	%p446, %r3354, 101;
	mov.b32 	%r1672, -1;
	vote.sync.ballot.b32 	%r1673, %p446, %r1672;
	and.b32  	%r1674, %r1673, %r1593;
	or.b32  	%r1675, %r1674, -2147483648;
	add.s32 	%r1676, %r1675, -1;
	not.b32 	%r1677, %r1675;
	and.b32  	%r1678, %r1677, %r1676;
	popc.b32 	%r1651, %r1678;
	mov.b32 	%r1650, 1;
	// begin inline asm
	shfl.sync.down.b32 %r1648, %r3355, %r1650, %r1651, %r1672;
	// end inline asm
	setp.lt.s32 	%p448, %r1498, %r1651;
	selp.b32 	%r1679, %r1648, 0, %p448;
	add.s32 	%r1654, %r1679, %r3355;
	mov.b32 	%r1655, 2;
	// begin inline asm
	shfl.sync.down.b32 %r1653, %r1654, %r1655, %r1651, %r1672;
	// end inline asm
	add.s32 	%r1680, %r1498, 2;
	setp.gt.s32 	%p449, %r1680, %r1651;
	selp.b32 	%r1681, 0, %r1653, %p449;
	add.s32 	%r1659, %r1654, %r1681;
	mov.b32 	%r1660, 4;
	// begin inline asm
	shfl.sync.down.b32 %r1658, %r1659, %r1660, %r1651, %r1672;
	// end inline asm
	add.s32 	%r1682, %r1498, 4;
	setp.gt.s32 	%p450, %r1682, %r1651;
	selp.b32 	%r1683, 0, %r1658, %p450;
	add.s32 	%r1664, %r1659, %r1683;
	mov.b32 	%r1665, 8;
	// begin inline asm
	shfl.sync.down.b32 %r1663, %r1664, %r1665, %r1651, %r1672;
	// end inline asm
	add.s32 	%r1684, %r1498, 8;
	setp.gt.s32 	%p451, %r1684, %r1651;
	selp.b32 	%r1685, 0, %r1663, %p451;
	add.s32 	%r1669, %r1664, %r1685;
	mov.b32 	%r1670, 16;
	// begin inline asm
	shfl.sync.down.b32 %r1668, %r1669, %r1670, %r1651, %r1672;
	// end inline asm
	add.s32 	%r1686, %r1498, 16;
	setp.gt.s32 	%p452, %r1686, %r1651;
	selp.b32 	%r1687, 0, %r1668, %p452;
	add.s32 	%r1688, %r1687, %r3351;
	add.s32 	%r3351, %r1688, %r1669;
	add.s32 	%r3353, %r3353, -32;
	bra.uni 	$L__BB7_649;
$L__BB7_657:
	mov.u32 	%r1639, %tid.x;
	setp.ne.s32 	%p440, %r1639, 0;
	@%p440 bra 	$L__BB7_659;
	add.s32 	%r1641, %r3351, %r921;
	add.s64 	%rd57, %rd24, 256;
	mov.b32 	%r1640, 101;
	// begin inline asm
	st.relaxed.gpu.v2.u32 [%rd57], {%r1640, %r1641};
	// end inline asm
	st.shared.u32 	[_ZN6thrust24THRUST_300001_SM_1000_NS8cuda_cub4core6detail5shmemE+100], %r3351;
	st.shared.u32 	[_ZN6thrust24THRUST_300001_SM_1000_NS8cuda_cub4core6detail5shmemE+104], %r1641;
$L__BB7_659:
	setp.ne.s32 	%p441, %r1498, 0;
	mov.u32 	%r3356, %r923;
	@%p441 bra 	$L__BB7_661;
	st.shared.u32 	[_ZN6thrust24THRUST_300001_SM_1000_NS8cuda_cub4core6detail5shmemE+80], %r3351;
	mov.u32 	%r3356, %r3351;
$L__BB7_661:
	mov.u32 	%r1642, %tid.x;
	setp.eq.s32 	%p442, %r1642, 0;
	bar.sync 	0;
	@%p442 bra 	$L__BB7_663;
	ld.shared.u32 	%r1643, [_ZN6thrust24THRUST_300001_SM_1000_NS8cuda_cub4core6detail5shmemE+80];
	add.s32 	%r3356, %r1643, %r3356;
$L__BB7_663:
	ld.shared.u32 	%r3359, [_ZN6thrust24THRUST_300001_SM_1000_NS8cuda_cub4core6detail5shmemE+108];
	ld.shared.u32 	%r3360, [_ZN6thrust24THRUST_300001_SM_1000_NS8cuda_cub4core6detail5shmemE+100];
$L__BB7_664:
	bar.sync 	0;
	sub.s32 	%r3425, %r3356, %r3360;
	not.pred 	%p472, %p126;
	mov.u32 	%r3362, %r3425;
	@%p472 bra 	$L__BB7_666;
	add.s32 	%r3362, %r3425, 1;
	selp.b32 	%r1784, %r739, %r737, %p919;
	shl.b32 	%r1785, %r3425, 2;
	mov.u32 	%r1786, _ZN6thrust24THRUST_300001_SM_1000_NS8cuda_cub4core6detail5shmemE;
	add.s32 	%r1787, %r1786, %r1785;
	st.shared.u32 	[%r1787+2048], %r1784;
$L__BB7_666:
	not.pred 	%p473, %p133;
	@%p473 bra 	$L__BB7_668;
	add.s32 	%r959, %r3362, 1;
	shl.b32 	%r1788, %r3362, 2;
	mov.u32 	%r1789, _ZN6thrust24THRUST_300001_SM_1000_NS8cuda_cub4core6detail5shmemE;
	add.s32 	%r1790, %r1789, %r1788;
	selp.b32 	%r1791, %r3277, %r3279, %p921;
	st.shared.u32 	[%r1790+2048], %r1791;
	mov.u32 	%r3362, %r959;
$L__BB7_668:
	not.pred 	%p474, %p140;
	@%p474 bra 	$L__BB7_670;
	add.s32 	%r961, %r3362, 1;
	shl.b32 	%r1792, %r3362, 2;
	mov.u32 	%r1793, _ZN6thrust24THRUST_300001_SM_1000_NS8cuda_cub4core6detail5shmemE;
	add.s32 	%r1794, %r1793, %r1792;
	selp.b32 	%r1795, %r3281, %r3283, %p923;
	st.shared.u32 	[%r1794+2048], %r1795;
	mov.u32 	%r3362, %r961;
$L__BB7_670:
	not.pred 	%p475, %p147;
	@%p475 bra 	$L__BB7_672;
	add.s32 	%r963, %r3362, 1;
	shl.b32 	%r1796, %r3362, 2;
	mov.u32 	%r1797, _ZN6thrust24THRUST_300001_SM_1000_NS8cuda_cub4core6detail5shmemE;
	add.s32 	%r1798, %r1797, %r1796;
	selp.b32 	%r1799, %r3285, %r3287, %p925;
	st.shared.u32 	[%r1798+2048], %r1799;
	mov.u32 	%r3362, %r963;
$L__BB7_672:
	not.pred 	%p476, %p154;
	@%p476 bra 	$L__BB7_674;
	add.s32 	%r965, %r3362, 1;
	shl.b32 	%r1800, %r3362, 2;
	mov.u32 	%r1801, _ZN6thrust24THRUST_300001_SM_1000_NS8cuda_cub4core6detail5shmemE;
	add.s32 	%r1802, %r1801, %r1800;
	selp.b32 	%r1803, %r3289, %r3291, %p927;
	st.shared.u32 	[%r1802+2048], %r1803;
	mov.u32 	%r3362, %r965;
$L__BB7_674:
	and.b32  	%r967, %r791, 32;
	setp.eq.s32 	%p477, %r967, 0;
	@%p477 bra 	$L__BB7_676;
	add.s32 	%r968, %r3362, 1;
	shl.b32 	%r1804, %r3362, 2;
	mov.u32 	%r1805, _ZN6thrust24THRUST_300001_SM_1000_NS8cuda_cub4core6detail5shmemE;
	add.s32 	%r1806, %r1805, %r1804;
	st.shared.u32 	[%r1806+2048], %r780;
	mov.u32 	%r3362, %r968;
$L__BB7_676:
	and.b32  	%r970, %r791, 64;
	setp.eq.s32 	%p478, %r970, 0;
	@%p478 bra 	$L__BB7_678;
	add.s32 	%r971, %r3362, 1;
	shl.b32 	%r1807, %r3362, 2;
	mov.u32 	%r1808, _ZN6thrust24THRUST_300001_SM_1000_NS8cuda_cub4core6detail5shmemE;
	add.s32 	%r1809, %r1808, %r1807;
	selp.b32 	%r1810, %r3297, %r3299, %p931;
	st.shared.u32 	[%r1809+2048], %r1810;
	mov.u32 	%r3362, %r971;
$L__BB7_678:
	and.b32  	%r973, %r811, 128;
	setp.eq.s32 	%p479, %r973, 0;
	@%p479 bra 	$L__BB7_680;
	add.s32 	%r974, %r3362, 1;
	shl.b32 	%r1811, %r3362, 2;
	mov.u32 	%r1812, _ZN6thrust24THRUST_300001_SM_1000_NS8cuda_cub4core6detail5shmemE;
	add.s32 	%r1813, %r1812, %r1811;
	st.shared.u32 	[%r1813+2048], %r800;
	mov.u32 	%r3362, %r974;
$L__BB7_680:
	and.b32  	%r976, %r811, 256;
	setp.eq.s32 	%p480, %r976, 0;
	@%p480 bra 	$L__BB7_682;
	add.s32 	%r977, %r3362, 1;
	shl.b32 	%r1814, %r3362, 2;
	mov.u32 	%r1815, _ZN6thrust24THRUST_300001_SM_1000_NS8cuda_cub4core6detail5shmemE;
	add.s32 	%r1816, %r1815, %r1814;
	selp.b32 	%r1817, %r3305, %r3307, %p935;
	st.shared.u32 	[%r1816+2048], %r1817;
	mov.u32 	%r3362, %r977;
$L__BB7_682:
	and.b32  	%r979, %r831, 512;
	setp.eq.s32 	%p481, %r979, 0;
	@%p481 bra 	$L__BB7_684;
	add.s32 	%r980, %r3362, 1;
	shl.b32 	%r1818, %r3362, 2;
	mov.u32 	%r1819, _ZN6thrust24THRUST_300001_SM_1000_NS8cuda_cub4core6detail5shmemE;
	add.s32 	%r1820, %r1819, %r1818;
	st.shared.u32 	[%r1820+2048], %r820;
	mov.u32 	%r3362, %r980;
$L__BB7_684:
	and.b32  	%r982, %r831, 1024;
	setp.eq.s32 	%p482, %r982, 0;
	@%p482 bra 	$L__BB7_686;
	add.s32 	%r983, %r3362, 1;
	shl.b32 	%r1821, %r3362, 2;
	mov.u32 	%r1822, _ZN6thrust24THRUST_300001_SM_1000_NS8cuda_cub4core6detail5shmemE;
	add.s32 	%r1823, %r1822, %r1821;
	selp.b32 	%r1824, %r3313, %r3315, %p939;
	st.shared.u32 	[%r1823+2048], %r1824;
	mov.u32 	%r3362, %r983;
$L__BB7_686:
	and.b32  	%r985, %r851, 2048;
	setp.eq.s32 	%p483, %r985, 0;
	@%p483 bra 	$L__BB7_688;
	add.s32 	%r986, %r3362, 1;
	shl.b32 	%r1825, %r3362, 2;
	mov.u32 	%r1826, _ZN6thrust24THRUST_300001_SM_1000_NS8cuda_cub4core6detail5shmemE;
	add.s32 	%r1827, %r1826, %r1825;
	st.shared.u32 	[%r1827+2048], %r840;
	mov.u32 	%r3362, %r986;
$L__BB7_688:
	and.b32  	%r988, %r851, 4096;
	setp.eq.s32 	%p484, %r988, 0;
	@%p484 bra 	$L__BB7_690;
	add.s32 	%r989, %r3362, 1;
	shl.b32 	%r1828, %r3362, 2;
	mov.u32 	%r1829, _ZN6thrust24THRUST_300001_SM_1000_NS8cuda_cub4core6detail5shmemE;
	add.s32 	%r1830, %r1829, %r1828;
	selp.b32 	%r1831, %r3321, %r3323, %p943;
	st.shared.u32 	[%r1830+2048], %r1831;
	mov.u32 	%r3362, %r989;
$L__BB7_690:
	and.b32  	%r991, %r871, 8192;
	setp.eq.s32 	%p485, %r991, 0;
	@%p485 bra 	$L__BB7_692;
	add.s32 	%r992, %r3362, 1;
	shl.b32 	%r1832, %r3362, 2;
	mov.u32 	%r1833, _ZN6thrust24THRUST_300001_SM_1000_NS8cuda_cub4core6detail5shmemE;
	add.s32 	%r1834, %r1833, %r1832;
	st.shared.u32 	[%r1834+2048], %r860;
	mov.u32 	%r3362, %r992;
$L__BB7_692:
	and.b32  	%r994, %r871, 16384;
	setp.eq.s32 	%p486, %r994, 0;
	@%p486 bra 	$L__BB7_694;
	add.s32 	%r995, %r3362, 1;
	shl.b32 	%r1835, %r3362, 2;
	mov.u32 	%r1836, _ZN6thrust24THRUST_300001_SM_1000_NS8cuda_cub4core6detail5shmemE;
	add.s32 	%r1837, %r1836, %r1835;
	selp.b32 	%r1838, %r3329, %r3331, %p947;
	st.shared.u32 	[%r1837+2048], %r1838;
	mov.u32 	%r3362, %r995;
$L__BB7_694:
	and.b32  	%r997, %r891, 32768;
	setp.eq.s32 	%p487, %r997, 0;
	@%p487 bra 	$L__BB7_696;
	add.s32 	%r998, %r3362, 1;
	shl.b32 	%r1839, %r3362, 2;
	mov.u32 	%r1840, _ZN6thrust24THRUST_300001_SM_1000_NS8cuda_cub4core6detail5shmemE;
	add.s32 	%r1841, %r1840, %r1839;
	st.shared.u32 	[%r1841+2048], %r880;
	mov.u32 	%r3362, %r998;
$L__BB7_696:
	and.b32  	%r1000, %r891, 65536;
	setp.eq.s32 	%p488, %r1000, 0;
	@%p488 bra 	$L__BB7_698;
	add.s32 	%r1001, %r3362, 1;
	shl.b32 	%r1842, %r3362, 2;
	mov.u32 	%r1843, _ZN6thrust24THRUST_300001_SM_1000_NS8cuda_cub4core6detail5shmemE;
	add.s32 	%r1844, %r1843, %r1842;
	selp.b32 	%r1845, %r3337, %r3339, %p951;
	st.shared.u32 	[%r1844+2048], %r1845;
	mov.u32 	%r3362, %r1001;
$L__BB7_698:
	and.b32  	%r1003, %r913, 131072;
	setp.eq.s32 	%p489, %r1003, 0;
	@%p489 bra 	$L__BB7_700;
	add.s32 	%r1004, %r3362, 1;
	shl.b32 	%r1846, %r3362, 2;
	mov.u32 	%r1847, _ZN6thrust24THRUST_300001_SM_1000_NS8cuda_cub4core6detail5shmemE;
	add.s32 	%r1848, %r1847, %r1846;
	st.shared.u32 	[%r1848+2048], %r900;
	mov.u32 	%r3362, %r1004;
$L__BB7_700:
	and.b32  	%r1006, %r913, 262144;
	setp.eq.s32 	%p490, %r1006, 0;
	@%p490 bra 	$L__BB7_702;
	shl.b32 	%r1849, %r3362, 2;
	mov.u32 	%r1850, _ZN6thrust24THRUST_300001_SM_1000_NS8cuda_cub4core6detail5shmemE;
	add.s32 	%r1851, %r1850, %r1849;
	st.shared.u32 	[%r1851+2048], %r911;
$L__BB7_702:
	bar.sync 	0;
	mov.u32 	%r1852, %tid.x;
	setp.ge.s32 	%p491, %r1852, %r3359;
	@%p491 bra 	$L__BB7_709;
	mov.u32 	%r3385, %tid.x;
	not.b32 	%r1853, %r3385;
	add.s32 	%r1854, %r3359, %r1853;
	and.b32  	%r1855, %r1854, 1536;
	setp.eq.s32 	%p492, %r1855, 1536;
	@%p492 bra 	$L__BB7_706;
	mov.u32 	%r1856, %tid.x;
	not.b32 	%r1857, %r1856;
	add.s32 	%r1858, %r3359, %r1857;
	shr.u32 	%r1859, %r1858, 9;
	add.s32 	%r1860, %r1859, 1;
	and.b32  	%r1861, %r1860, 3;
	add.s32 	%r3381, %r1856, %r3360;
	shl.b32 	%r1862, %r1856, 2;
	mov.u32 	%r1863, _ZN6thrust24THRUST_300001_SM_1000_NS8cuda_cub4core6detail5shmemE;
	add.s32 	%r1864, %r1862, %r1863;
	add.s32 	%r3380, %r1864, 2048;
	neg.s32 	%r3379, %r1861;
$L__BB7_705:
	.pragma "nounroll";
	mov.u32 	%r1865, %tid.x;
	not.b32 	%r1866, %r1865;
	add.s32 	%r1867, %r3359, %r1866;
	and.b32  	%r1868, %r1867, 1536;
	add.s32 	%r1869, %r1868, 512;
	and.b32  	%r1870, %r1869, 1536;
	add.s32 	%r3385, %r1865, %r1870;
	mul.wide.s32 	%rd68, %r3381, 4;
	add.s64 	%rd69, %rd7, %rd68;
	ld.shared.u32 	%r1871, [%r3380];
	st.global.u32 	[%rd69], %r1871;
	add.s32 	%r3381, %r3381, 512;
	add.s32 	%r3380, %r3380, 2048;
	add.s32 	%r3379, %r3379, 1;
	setp.ne.s32 	%p493, %r3379, 0;
	@%p493 bra 	$L__BB7_705;
$L__BB7_706:
	mov.u32 	%r1872, %tid.x;
	not.b32 	%r1873, %r1872;
	add.s32 	%r1874, %r3359, %r1873;
	setp.lt.u32 	%p494, %r1874, 1536;
	@%p494 bra 	$L__BB7_709;
	add.s64 	%rd26, %rd7, 4096;
	add.s32 	%r3384, %r3385, %r3360;
	shl.b32 	%r1875, %r3385, 2;
	mov.u32 	%r1876, _ZN6thrust24THRUST_300001_SM_1000_NS8cuda_cub4core6detail5shmemE;
	add.s32 	%r1877, %r1875, %r1876;
	add.s32 	%r3383, %r1877, 8192;
$L__BB7_708:
	mul.wide.s32 	%rd70, %r3384, 4;
	add.s64 	%rd71, %rd26, %rd70;
	ld.shared.u32 	%r1878, [%r3383+-6144];
	st.global.u32 	[%rd71+-4096], %r1878;
	ld.shared.u32 	%r1879, [%r3383+-4096];
	st.global.u32 	[%rd71+-2048], %r1879;
	ld.shared.u32 	%r1880, [%r3383+-2048];
	st.global.u32 	[%rd71], %r1880;
	ld.shared.u32 	%r1881, [%r3383];
	st.global.u32 	[%rd71+2048], %r1881;
	add.s32 	%r3385, %r3385, 2048;
	add.s32 	%r3384, %r3384, 2048;
	add.s32 	%r3383, %r3383, 8192;
	setp.lt.s32 	%p495, %r3385, %r3359;
	@%p495 bra 	$L__BB7_708;
$L__BB7_709:
	mov.u32 	%r1027, %tid.x;
	setp.ge.s32 	%p496, %r1027, %r588;
	cvt.u64.u32 	%rd72, %r1027;
	cvt.s64.s32 	%rd73, %r583;
	add.s64 	%rd74, %rd72, %rd73;
	shl.b64 	%rd75, %rd74, 2;
	add.s64 	%rd27, %rd5, %rd75;
	@%p496 bra 	$L__BB7_713;
	setp.ge.s32 	%p497, %r1027, %r585;
	@%p497 bra 	$L__BB7_712;
	ld.global.u32 	%r3386, [%rd27];
	bra.uni 	$L__BB7_713;
$L__BB7_712:
	mov.u32 	%r1883, %tid.x;
	sub.s32 	%r1884, %r1883, %r585;
	cvt.s64.s32 	%rd76, %r1884;
	cvt.s64.s32 	%rd77, %r584;
	add.s64 	%rd78, %rd76, %rd77;
	shl.b64 	%rd79, %rd78, 2;
	add.s64 	%rd80, %rd6, %rd79;
	ld.global.u32 	%r3386, [%rd80];
$L__BB7_713:
	mov.u32 	%r1031, %tid.x;
	add.s32 	%r1886, %r1031, 512;
	setp.ge.s32 	%p498, %r1886, %r588;
	cvt.u64.u32 	%rd81, %r1031;
	cvt.s64.s32 	%rd82, %r585;
	sub.s64 	%rd83, %rd81, %rd82;
	cvt.s64.s32 	%rd84, %r584;
	add.s64 	%rd85, %rd83, %rd84;
	shl.b64 	%rd86, %rd85, 2;
	add.s64 	%rd28, %rd6, %rd86;
	@%p498 bra 	$L__BB7_717;
	add.s32 	%r1887, %r1031, 512;
	setp.lt.s32 	%p499, %r1887, %r585;
	@%p499 bra 	$L__BB7_716;
	ld.global.u32 	%r3387, [%rd28+2048];
	bra.uni 	$L__BB7_717;
$L__BB7_716:
	ld.global.u32 	%r3387, [%rd27+2048];
$L__BB7_717:
	mov.u32 	%r1889, %tid.x;
	or.b32  	%r1890, %r1889, 1024;
	setp.ge.s32 	%p500, %r1890, %r588;
	@%p500 bra 	$L__BB7_721;
	mov.u32 	%r1891, %tid.x;
	or.b32  	%r1892, %r1891, 1024;
	setp.lt.s32 	%p501, %r1892, %r585;
	@%p501 bra 	$L__BB7_720;
	ld.global.u32 	%r3388, [%rd28+4096];
	bra.uni 	$L__BB7_721;
$L__BB7_720:
	ld.global.u32 	%r3388, [%rd27+4096];
$L__BB7_721:
	mov.u32 	%r1894, %tid.x;
	add.s32 	%r1895, %r1894, 1536;
	setp.ge.s32 	%p502, %r1895, %r588;
	@%p502 bra 	$L__BB7_725;
	mov.u32 	%r1896, %tid.x;
	add.s32 	%r1897, %r1896, 1536;
	setp.lt.s32 	%p503, %r1897, %r585;
	@%p503 bra 	$L__BB7_724;
	ld.global.u32 	%r3389, [%rd28+6144];
	bra.uni 	$L__BB7_725;
$L__BB7_724:
	ld.global.u32 	%r3389, [%rd27+6144];
$L__BB7_725:
	mov.u32 	%r1899, %tid.x;
	or.b32  	%r1900, %r1899, 2048;
	setp.ge.s32 	%p504, %r1900, %r588;
	@%p504 bra 	$L__BB7_729;
	mov.u32 	%r1901, %tid.x;
	or.b32  	%r1902, %r1901, 2048;
	setp.lt.s32 	%p505, %r1902, %r585;
	@%p505 bra 	$L__BB7_728;
	ld.global.u32 	%r3390, [%rd28+8192];
	bra.uni 	$L__BB7_729;
$L__BB7_728:
	ld.global.u32 	%r3390, [%rd27+8192];
$L__BB7_729:
	mov.u32 	%r1904, %tid.x;
	add.s32 	%r1905, %r1904, 2560;
	setp.ge.s32 	%p506, %r1905, %r588;
	@%p506 bra 	$L__BB7_733;
	mov.u32 	%r1906, %tid.x;
	add.s32 	%r1907, %r1906, 2560;
	setp.lt.s32 	%p507, %r1907, %r585;
	@%p507 bra 	$L__BB7_732;
	ld.global.u32 	%r3391, [%rd28+10240];
	bra.uni 	$L__BB7_733;
$L__BB7_732:
	ld.global.u32 	%r3391, [%rd27+10240];
$L__BB7_733:
	mov.u32 	%r1909, %tid.x;
	or.b32  	%r1910, %r1909, 3072;
	setp.ge.s32 	%p508, %r1910, %r588;
	@%p508 bra 	$L__BB7_737;
	mov.u32 	%r1911, %tid.x;
	or.b32  	%r1912, %r1911, 3072;
	setp.lt.s32 	%p509, %r1912, %r585;
	@%p509 bra 	$L__BB7_736;
	ld.global.u32 	%r3392, [%rd28+12288];
	bra.uni 	$L__BB7_737;
$L__BB7_736:
	ld.global.u32 	%r3392, [%rd27+12288];
$L__BB7_737:
	mov.u32 	%r1914, %tid.x;
	add.s32 	%r1915, %r1914, 3584;
	setp.ge.s32 	%p510, %r1915, %r588;
	@%p510 bra 	$L__BB7_741;
	mov.u32 	%r1916, %tid.x;
	add.s32 	%r1917, %r1916, 3584;
	setp.lt.s32 	%p511, %r1917, %r585;
	@%p511 bra 	$L__BB7_740;
	ld.global.u32 	%r3393, [%rd28+14336];
	bra.uni 	$L__BB7_741;
$L__BB7_740:
	ld.global.u32 	%r3393, [%rd27+14336];
$L__BB7_741:
	mov.u32 	%r1919, %tid.x;
	or.b32  	%r1920, %r1919, 4096;
	setp.ge.s32 	%p512, %r1920, %r588;
	@%p512 bra 	$L__BB7_745;
	mov.u32 	%r1921, %tid.x;
	or.b32  	%r1922, %r1921, 4096;
	setp.lt.s32 	%p513, %r1922, %r585;
	@%p513 bra 	$L__BB7_744;
	ld.global.u32 	%r3394, [%rd28+16384];
	bra.uni 	$L__BB7_745;
$L__BB7_744:
	ld.global.u32 	%r3394, [%rd27+16384];
$L__BB7_745:
	mov.u32 	%r1924, %tid.x;
	add.s32 	%r1925, %r1924, 4608;
	setp.ge.s32 	%p514, %r1925, %r588;
	@%p514 bra 	$L__BB7_749;
	mov.u32 	%r1926, %tid.x;
	add.s32 	%r1927, %r1926, 4608;
	setp.lt.s32 	%p515, %r1927, %r585;
	@%p515 bra 	$L__BB7_748;
	ld.global.u32 	%r3395, [%rd28+18432];
	bra.uni 	$L__BB7_749;
$L__BB7_748:
	ld.global.u32 	%r3395, [%rd27+18432];
$L__BB7_749:
	mov.u32 	%r1929, %tid.x;
	or.b32  	%r1930, %r1929, 5120;
	setp.ge.s32 	%p516, %r1930, %r588;
	@%p516 bra 	$L__BB7_753;
	mov.u32 	%r1931, %tid.x;
	or.b32  	%r1932, %r1931, 5120;
	setp.lt.s32 	%p517, %r1932, %r585;
	@%p517 bra 	$L__BB7_752;
	ld.global.u32 	%r3396, [%rd28+20480];
	bra.uni 	$L__BB7_753;
$L__BB7_752:
	ld.global.u32 	%r3396, [%rd27+20480];
$L__BB7_753:
	mov.u32 	%r1934, %tid.x;
	add.s32 	%r1935, %r1934, 5632;
	setp.ge.s32 	%p518, %r1935, %r588;
	@%p518 bra 	$L__BB7_757;
	mov.u32 	%r1936, %tid.x;
	add.s32 	%r1937, %r1936, 5632;
	setp.lt.s32 	%p519, %r1937, %r585;
	@%p519 bra 	$L__BB7_756;
	ld.global.u32 	%r3397, [%rd28+22528];
	bra.uni 	$L__BB7_757;
$L__BB7_756:
	ld.global.u32 	%r3397, [%rd27+22528];
$L__BB7_757:
	mov.u32 	%r1939, %tid.x;
	or.b32  	%r1940, %r1939, 6144;
	setp.ge.s32 	%p520, %r1940, %r588;
	@%p520 bra 	$L__BB7_761;
	mov.u32 	%r1941, %tid.x;
	or.b32  	%r1942, %r1941, 6144;
	setp.lt.s32 	%p521, %r1942, %r585;
	@%p521 bra 	$L__BB7_760;
	ld.global.u32 	%r3398, [%rd28+24576];
	bra.uni 	$L__BB7_761;
$L__BB7_760:
	ld.global.u32 	%r3398, [%rd27+24576];
$L__BB7_761:
	mov.u32 	%r1944, %tid.x;
	add.s32 	%r1945, %r1944, 6656;
	setp.ge.s32 	%p522, %r1945, %r588;
	@%p522 bra 	$L__BB7_765;
	mov.u32 	%r1946, %tid.x;
	add.s32 	%r1947, %r1946, 6656;
	setp.lt.s32 	%p523, %r1947, %r585;
	@%p523 bra 	$L__BB7_764;
	ld.global.u32 	%r3399, [%rd28+26624];
	bra.uni 	$L__BB7_765;
$L__BB7_764:
	ld.global.u32 	%r3399, [%rd27+26624];
$L__BB7_765:
	mov.u32 	%r1949, %tid.x;
	or.b32  	%r1950, %r1949, 7168;
	setp.ge.s32 	%p524, %r1950, %r588;
	@%p524 bra 	$L__BB7_769;
	mov.u32 	%r1951, %tid.x;
	or.b32  	%r1952, %r1951, 7168;
	setp.lt.s32 	%p525, %r1952, %r585;
	@%p525 bra 	$L__BB7_768;
	ld.global.u32 	%r3400, [%rd28+28672];
	bra.uni 	$L__BB7_769;
$L__BB7_768:
	ld.global.u32 	%r3400, [%rd27+28672];
$L__BB7_769:
	mov.u32 	%r1954, %tid.x;
	add.s32 	%r1955, %r1954, 7680;
	setp.ge.s32 	%p526, %r1955, %r588;
	@%p526 bra 	$L__BB7_773;
	mov.u32 	%r1956, %tid.x;
	add.s32 	%r1957, %r1956, 7680;
	setp.lt.s32 	%p527, %r1957, %r585;
	@%p527 bra 	$L__BB7_772;
	ld.global.u32 	%r3401, [%rd28+30720];
	bra.uni 	$L__BB7_773;
$L__BB7_772:
	ld.global.u32 	%r3401, [%rd27+30720];
$L__BB7_773:
	mov.u32 	%r1959, %tid.x;
	or.b32  	%r1960, %r1959, 8192;
	setp.ge.s32 	%p528, %r1960, %r588;
	@%p528 bra 	$L__BB7_777;
	mov.u32 	%r1961, %tid.x;
	or.b32  	%r1962, %r1961, 8192;
	setp.lt.s32 	%p529, %r1962, %r585;
	@%p529 bra 	$L__BB7_776;
	ld.global.u32 	%r3402, [%rd28+32768];
	bra.uni 	$L__BB7_777;
$L__BB7_776:
	ld.global.u32 	%r3402, [%rd27+32768];
$L__BB7_777:
	mov.u32 	%r1964, %tid.x;
	add.s32 	%r1965, %r1964, 8704;
	setp.ge.s32 	%p530, %r1965, %r588;
	@%p530 bra 	$L__BB7_781;
	mov.u32 	%r1966, %tid.x;
	add.s32 	%r1967, %r1966, 8704;
	setp.lt.s32 	%p531, %r1967, %r585;
	@%p531 bra 	$L__BB7_780;
	ld.global.u32 	%r3403, [%rd28+34816];
	bra.uni 	$L__BB7_781;
$L__BB7_780:
	ld.global.u32 	%r3403, [%rd27+34816];
$L__BB7_781:
	mov.u32 	%r1969, %tid.x;
	or.b32  	%r1970, %r1969, 9216;
	setp.ge.s32 	%p532, %r1970, %r588;
	@%p532 bra 	$L__BB7_785;
	mov.u32 	%r1971, %tid.x;
	or.b32  	%r1972, %r1971, 9216;
	setp.lt.s32 	%p533, %r1972, %r585;
	@%p533 bra 	$L__BB7_784;
	ld.global.u32 	%r3404, [%rd28+36864];
	bra.uni 	$L__BB7_785;
$L__BB7_784:
	ld.global.u32 	%r3404, [%rd27+36864];
$L__BB7_785:
	bar.sync 	0;
	mov.u32 	%r1973, %tid.x;
	shl.b32 	%r1974, %r1973, 2;
	mov.u32 	%r1975, _ZN6thrust24THRUST_300001_SM_1000_NS8cuda_cub4core6detail5shmemE;
	add.s32 	%r1976, %r1975, %r1974;
	st.shared.u32 	[%r1976+2048], %r3386;
	st.shared.u32 	[%r1976+4096], %r3387;
	st.shared.u32 	[%r1976+6144], %r3388;
	st.shared.u32 	[%r1976+8192], %r3389;
	st.shared.u32 	[%r1976+10240], %r3390;
	st.shared.u32 	[%r1976+12288], %r3391;
	st.shared.u32 	[%r1976+14336], %r3392;
	st.shared.u32 	[%r1976+16384], %r3393;
	st.shared.u32 	[%r1976+18432], %r3394;
	st.shared.u32 	[%r1976+20480], %r3395;
	st.shared.u32 	[%r1976+22528], %r3396;
	st.shared.u32 	[%r1976+24576], %r3397;
	st.shared.u32 	[%r1976+26624], %r3398;
	st.shared.u32 	[%r1976+28672], %r3399;
	st.shared.u32 	[%r1976+30720], %r3400;
	st.shared.u32 	[%r1976+32768], %r3401;
	st.shared.u32 	[%r1976+34816], %r3402;
	st.shared.u32 	[%r1976+36864], %r3403;
	st.shared.u32 	[%r1976+38912], %r3404;
	bar.sync 	0;
	not.pred 	%p534, %p126;
	@%p534 bra 	$L__BB7_787;
	selp.b32 	%r1977, %r3249, %r733, %p919;
	shl.b32 	%r1978, %r1977, 2;
	mov.u32 	%r1979, _ZN6thrust24THRUST_300001_SM_1000_NS8cuda_cub4core6detail5shmemE;
	add.s32 	%r1980, %r1979, %r1978;
	ld.shared.u32 	%r3386, [%r1980+2048];
$L__BB7_787:
	not.pred 	%p535, %p133;
	@%p535 bra 	$L__BB7_789;
	selp.b32 	%r1981, %r3278, %r3280, %p921;
	shl.b32 	%r1982, %r1981, 2;
	mov.u32 	%r1983, _ZN6thrust24THRUST_300001_SM_1000_NS8cuda_cub4core6detail5shmemE;
	add.s32 	%r1984, %r1983, %r1982;
	ld.shared.u32 	%r3387, [%r1984+2048];
$L__BB7_789:
	not.pred 	%p536, %p140;
	@%p536 bra 	$L__BB7_791;
	selp.b32 	%r1985, %r3282, %r3284, %p923;
	shl.b32 	%r1986, %r1985, 2;
	mov.u32 	%r1987, _ZN6thrust24THRUST_300001_SM_1000_NS8cuda_cub4core6detail5shmemE;
	add.s32 	%r1988, %r1987, %r1986;
	ld.shared.u32 	%r3388, [%r1988+2048];
$L__BB7_791:
	not.pred 	%p537, %p147;
	@%p537 bra 	$L__BB7_793;
	selp.b32 	%r1989, %r3286, %r3288, %p925;
	shl.b32 	%r1990, %r1989, 2;
	mov.u32 	%r1991, _ZN6thrust24THRUST_300001_SM_1000_NS8cuda_cub4core6detail5shmemE;
	add.s32 	%r1992, %r1991, %r1990;
	ld.shared.u32 	%r3389, [%r1992+2048];
$L__BB7_793:
	not.pred 	%p538, %p154;
	@%p538 bra 	$L__BB7_795;
	selp.b32 	%r1993, %r3290, %r3292, %p927;
	shl.b32 	%r1994, %r1993, 2;
	mov.u32 	%r1995, _ZN6thrust24THRUST_300001_SM_1000_NS8cuda_cub4core6detail5shmemE;
	add.s32 	%r1996, %r1995, %r1994;
	ld.shared.u32 	%r3390, [%r1996+2048];
$L__BB7_795:
	setp.eq.s32 	%p539, %r967, 0;
	@%p539 bra 	$L__BB7_797;
	shl.b32 	%r1997, %r781, 2;
	mov.u32 	%r1998, _ZN6thrust24THRUST_300001_SM_1000_NS8cuda_cub4core6detail5shmemE;
	add.s32 	%r1999, %r1998, %r1997;
	ld.shared.u32 	%r3391, [%r1999+2048];
$L__BB7_797:
	setp.eq.s32 	%p540, %r970, 0;
	@%p540 bra 	$L__BB7_799;
	selp.b32 	%r2000, %r3298, %r3300, %p931;
	shl.b32 	%r2001, %r2000, 2;
	mov.u32 	%r2002, _ZN6thrust24THRUST_300001_SM_1000_NS8cuda_cub4core6detail5shmemE;
	add.s32 	%r2003, %r2002, %r2001;
	ld.shared.u32 	%r3392, [%r2003+2048];
$L__BB7_799:
	setp.eq.s32 	%p541, %r973, 0;
	@%p541 bra 	$L__BB7_801;
	shl.b32 	%r2004, %r801, 2;
	mov.u32 	%r2005, _ZN6thrust24THRUST_300001_SM_1000_NS8cuda_cub4core6detail5shmemE;
	add.s32 	%r2006, %r2005, %r2004;
	ld.shared.u32 	%r3393, [%r2006+2048];
$L__BB7_801:
	setp.eq.s32 	%p542, %r976, 0;
	@%p542 bra 	$L__BB7_803;
	selp.b32 	%r2007, %r3306, %r3308, %p935;
	shl.b32 	%r2008, %r2007, 2;
	mov.u32 	%r2009, _ZN6thrust24THRUST_300001_SM_1000_NS8cuda_cub4core6detail5shmemE;
	add.s32 	%r2010, %r2009, %r2008;
	ld.shared.u32 	%r3394, [%r2010+2048];
$L__BB7_803:
	setp.eq.s32 	%p543, %r979, 0;
	@%p543 bra 	$L__BB7_805;
	shl.b32 	%r2011, %r821, 2;
	mov.u32 	%r2012, _ZN6thrust24THRUST_300001_SM_1000_NS8cuda_cub4core6detail5shmemE;
	add.s32 	%r2013, %r2012, %r2011;
	ld.shared.u32 	%r3395, [%r2013+2048];
$L__BB7_805:
	setp.eq.s32 	%p544, %r982, 0;
	@%p544 bra 	$L__BB7_807;
	selp.b32 	%r2014, %r3314, %r3316, %p939;
	shl.b32 	%r2015, %r2014, 2;
	mov.u32 	%r2016, _ZN6thrust24THRUST_300001_SM_1000_NS8cuda_cub4core6detail5shmemE;
	add.s32 	%r2017, %r2016, %r2015;
	ld.shared.u32 	%r3396, [%r2017+2048];
$L__BB7_807:
	setp.eq.s32 	%p545, %r985, 0;
	@%p545 bra 	$L__BB7_809;
	shl.b32 	%r2018, %r841, 2;
	mov.u32 	%r2019, _ZN6thrust24THRUST_300001_SM_1000_NS8cuda_cub4core6detail5shmemE;
	add.s32 	%r2020, %r2019, %r2018;
	ld.shared.u32 	%r3397, [%r2020+2048];
$L__BB7_809:
	setp.eq.s32 	%p546, %r988, 0;
	@%p546 bra 	$L__BB7_811;
	selp.b32 	%r2021, %r3322, %r3324, %p943;
	shl.b32 	%r2022, %r2021, 2;
	mov.u32 	%r2023, _ZN6thrust24THRUST_300001_SM_1000_NS8cuda_cub4core6detail5shmemE;
	add.s32 	%r2024, %r2023, %r2022;
	ld.shared.u32 	%r3398, [%r2024+2048];
$L__BB7_811:
	setp.eq.s32 	%p547, %r991, 0;
	@%p547 bra 	$L__BB7_813;
	shl.b32 	%r2025, %r861, 2;
	mov.u32 	%r2026, _ZN6thrust24THRUST_300001_SM_1000_NS8cuda_cub4core6detail5shmemE;
	add.s32 	%r2027, %r2026, %r2025;
	ld.shared.u32 	%r3399, [%r2027+2048];
$L__BB7_813:
	setp.eq.s32 	%p548, %r994, 0;
	@%p548 bra 	$L__BB7_815;
	selp.b32 	%r2028, %r3330, %r3332, %p947;
	shl.b32 	%r2029, %r2028, 2;
	mov.u32 	%r2030, _ZN6thrust24THRUST_300001_SM_1000_NS8cuda_cub4core6detail5shmemE;
	add.s32 	%r2031, %r2030, %r2029;
	ld.shared.u32 	%r3400, [%r2031+2048];
$L__BB7_815:
	setp.eq.s32 	%p549, %r997, 0;
	@%p549 bra 	$L__BB7_817;
	shl.b32 	%r2032, %r881, 2;
	mov.u32 	%r2033, _ZN6thrust24THRUST_300001_SM_1000_NS8cuda_cub4core6detail5shmemE;
	add.s32 	%r2034, %r2033, %r2032;
	ld.shared.u32 	%r3401, [%r2034+2048];
$L__BB7_817:
	setp.eq.s32 	%p550, %r1000, 0;
	@%p550 bra 	$L__BB7_819;
	selp.b32 	%r2035, %r3338, %r3340, %p951;
	shl.b32 	%r2036, %r2035, 2;
	mov.u32 	%r2037, _ZN6thrust24THRUST_300001_SM_1000_NS8cuda_cub4core6detail5shmemE;
	add.s32 	%r2038, %r2037, %r2036;
	ld.shared.u32 	%r3402, [%r2038+2048];
$L__BB7_819:
	setp.eq.s32 	%p551, %r1003, 0;
	@%p551 bra 	$L__BB7_821;
	shl.b32 	%r2039, %r901, 2;
	mov.u32 	%r2040, _ZN6thrust24THRUST_300001_SM_1000_NS8cuda_cub4core6detail5shmemE;
	add.s32 	%r2041, %r2040, %r2039;
	ld.shared.u32 	%r3403, [%r2041+2048];
$L__BB7_821:
	setp.eq.s32 	%p552, %r1006, 0;
	@%p552 bra 	$L__BB7_823;
	shl.b32 	%r2042, %r912, 2;
	mov.u32 	%r2043, _ZN6thrust24THRUST_300001_SM_1000_NS8cuda_cub4core6detail5shmemE;
	add.s32 	%r2044, %r2043, %r2042;
	ld.shared.u32 	%r3404, [%r2044+2048];
$L__BB7_823:
	bar.sync 	0;
	not.pred 	%p553, %p126;
	@%p553 bra 	$L__BB7_825;
	add.s32 	%r1124, %r3425, 1;
	shl.b32 	%r2045, %r3425, 2;
	mov.u32 	%r2046, _ZN6thrust24THRUST_300001_SM_1000_NS8cuda_cub4core6detail5shmemE;
	add.s32 	%r2047, %r2046, %r2045;
	st.shared.u32 	[%r2047+2048], %r3386;
	mov.u32 	%r3425, %r1124;
$L__BB7_825:
	not.pred 	%p554, %p133;
	@%p554 bra 	$L__BB7_827;
	add.s32 	%r1126, %r3425, 1;
	shl.b32 	%r2048, %r3425, 2;
	mov.u32 	%r2049, _ZN6thrust24THRUST_300001_SM_1000_NS8cuda_cub4core6detail5shmemE;
	add.s32 	%r2050, %r2049, %r2048;
	st.shared.u32 	[%r2050+2048], %r3387;
	mov.u32 	%r3425, %r1126;
$L__BB7_827:
	not.pred 	%p555, %p140;
	@%p555 bra 	$L__BB7_829;
	add.s32 	%r1128, %r3425, 1;
	shl.b32 	%r2051, %r3425, 2;
	mov.u32 	%r2052, _ZN6thrust24THRUST_300001_SM_1000_NS8cuda_cub4core6detail5shmemE;
	add.s32 	%r2053, %r2052, %r2051;
	st.shared.u32 	[%r2053+2048], %r3388;
	mov.u32 	%r3425, %r1128;
$L__BB7_829:
	not.pred 	%p556, %p147;
	@%p556 bra 	$L__BB7_831;
	add.s32 	%r1130, %r3425, 1;
	shl.b32 	%r2054, %r3425, 2;
	mov.u32 	%r2055, _ZN6thrust24THRUST_300001_SM_1000_NS8cuda_cub4core6detail5shmemE;
	add.s32 	%r2056, %r2055, %r2054;
	st.shared.u32 	[%r2056+2048], %r3389;
	mov.u32 	%r3425, %r1130;
$L__BB7_831:
	not.pred 	%p557, %p154;
	@%p557 bra 	$L__BB7_833;
	add.s32 	%r1132, %r3425, 1;
	shl.b32 	%r2057, %r3425, 2;
	mov.u32 	%r2058, _ZN6thrust24THRUST_300001_SM_1000_NS8cuda_cub4core6detail5shmemE;
	add.s32 	%r2059, %r2058, %r2057;
	st.shared.u32 	[%r2059+2048], %r3390;
	mov.u32 	%r3425, %r1132;
$L__BB7_833:
	setp.eq.s32 	%p558, %r967, 0;
	@%p558 bra 	$L__BB7_835;
	add.s32 	%r1134, %r3425, 1;
	shl.b32 	%r2060, %r3425, 2;
	mov.u32 	%r2061, _ZN6thrust24THRUST_300001_SM_1000_NS8cuda_cub4core6detail5shmemE;
	add.s32 	%r2062, %r2061, %r2060;
	st.shared.u32 	[%r2062+2048], %r3391;
	mov.u32 	%r3425, %r1134;
$L__BB7_835:
	setp.eq.s32 	%p559, %r970, 0;
	@%p559 bra 	$L__BB7_837;
	add.s32 	%r1136, %r3425, 1;
	shl.b32 	%r2063, %r3425, 2;
	mov.u32 	%r2064, _ZN6thrust24THRUST_300001_SM_1000_NS8cuda_cub4core6detail5shmemE;
	add.s32 	%r2065, %r2064, %r2063;
	st.shared.u32 	[%r2065+2048], %r3392;
	mov.u32 	%r3425, %r1136;
$L__BB7_837:
	setp.eq.s32 	%p560, %r973, 0;
	@%p560 bra 	$L__BB7_839;
	add.s32 	%r1138, %r3425, 1;
	shl.b32 	%r2066, %r3425, 2;
	mov.u32 	%r2067, _ZN6thrust24THRUST_300001_SM_1000_NS8cuda_cub4core6detail5shmemE;
	add.s32 	%r2068, %r2067, %r2066;
	st.shared.u32 	[%r2068+2048], %r3393;
	mov.u32 	%r3425, %r1138;
$L__BB7_839:
	setp.eq.s32 	%p561, %r976, 0;
	@%p561 bra 	$L__BB7_841;
	add.s32 	%r1140, %r3425, 1;
	shl.b32 	%r2069, %r3425, 2;
	mov.u32 	%r2070, _ZN6thrust24THRUST_300001_SM_1000_NS8cuda_cub4core6detail5shmemE;
	add.s32 	%r2071, %r2070, %r2069;
	st.shared.u32 	[%r2071+2048], %r3394;
	mov.u32 	%r3425, %r1140;
$L__BB7_841:
	setp.eq.s32 	%p562, %r979, 0;
	@%p562 bra 	$L__BB7_843;
	add.s32 	%r1142, %r3425, 1;
	shl.b32 	%r2072, %r3425, 2;
	mov.u32 	%r2073, _ZN6thrust24THRUST_300001_SM_1000_NS8cuda_cub4core6detail5shmemE;
	add.s32 	%r2074, %r2073, %r2072;
	st.shared.u32 	[%r2074+2048], %r3395;
	mov.u32 	%r3425, %r1142;
$L__BB7_843:
	setp.eq.s32 	%p563, %r982, 0;
	@%p563 bra 	$L__BB7_845;
	add.s32 	%r1144, %r3425, 1;
	shl.b32 	%r2075, %r3425, 2;
	mov.u32 	%r2076, _ZN6thrust24THRUST_300001_SM_1000_NS8cuda_cub4core6detail5shmemE;
	add.s32 	%r2077, %r2076, %r2075;
	st.shared.u32 	[%r2077+2048], %r3396;
	mov.u32 	%r3425, %r1144;
$L__BB7_845:
	setp.eq.s32 	%p564, %r985, 0;
	@%p564 bra 	$L__BB7_847;
	add.s32 	%r1146, %r3425, 1;
	shl.b32 	%r2078, %r3425, 2;
	mov.u32 	%r2079, _ZN6thrust24THRUST_300001_SM_1000_NS8cuda_cub4core6detail5shmemE;
	add.s32 	%r2080, %r2079, %r2078;
	st.shared.u32 	[%r2080+2048], %r3397;
	mov.u32 	%r3425, %r1146;
$L__BB7_847:
	setp.eq.s32 	%p565, %r988, 0;
	@%p565 bra 	$L__BB7_849;
	add.s32 	%r1148, %r3425, 1;
	shl.b32 	%r2081, %r3425, 2;
	mov.u32 	%r2082, _ZN6thrust24THRUST_300001_SM_1000_NS8cuda_cub4core6detail5shmemE;
	add.s32 	%r2083, %r2082, %r2081;
	st.shared.u32 	[%r2083+2048], %r3398;
	mov.u32 	%r3425, %r1148;
$L__BB7_849:
	setp.eq.s32 	%p566, %r991, 0;
	@%p566 bra 	$L__BB7_851;
	add.s32 	%r1150, %r3425, 1;
	shl.b32 	%r2084, %r3425, 2;
	mov.u32 	%r2085, _ZN6thrust24THRUST_300001_SM_1000_NS8cuda_cub4core6detail5shmemE;
	add.s32 	%r2086, %r2085, %r2084;
	st.shared.u32 	[%r2086+2048], %r3399;
	mov.u32 	%r3425, %r1150;
$L__BB7_851:
	setp.eq.s32 	%p567, %r994, 0;
	@%p567 bra 	$L__BB7_853;
	add.s32 	%r1152, %r3425, 1;
	shl.b32 	%r2087, %r3425, 2;
	mov.u32 	%r2088, _ZN6thrust24THRUST_300001_SM_1000_NS8cuda_cub4core6detail5shmemE;
	add.s32 	%r2089, %r2088, %r2087;
	st.shared.u32 	[%r2089+2048], %r3400;
	mov.u32 	%r3425, %r1152;
$L__BB7_853:
	setp.eq.s32 	%p568, %r997, 0;
	@%p568 bra 	$L__BB7_855;
	add.s32 	%r1154, %r3425, 1;
	shl.b32 	%r2090, %r3425, 2;
	mov.u32 	%r2091, _ZN6thrust24THRUST_300001_SM_1000_NS8cuda_cub4core6detail5shmemE;
	add.s32 	%r2092, %r2091, %r2090;
	st.shared.u32 	[%r2092+2048], %r3401;
	mov.u32 	%r3425, %r1154;
$L__BB7_855:
	setp.eq.s32 	%p569, %r1000, 0;
	@%p569 bra 	$L__BB7_857;
	add.s32 	%r1156, %r3425, 1;
	shl.b32 	%r2093, %r3425, 2;
	mov.u32 	%r2094, _ZN6thrust24THRUST_300001_SM_1000_NS8cuda_cub4core6detail5shmemE;
	add.s32 	%r2095, %r2094, %r2093;
	st.shared.u32 	[%r2095+2048], %r3402;
	mov.u32 	%r3425, %r1156;
$L__BB7_857:
	setp.eq.s32 	%p570, %r1003, 0;
	@%p570 bra 	$L__BB7_859;
	add.s32 	%r1158, %r3425, 1;
	shl.b32 	%r2096, %r3425, 2;
	mov.u32 	%r2097, _ZN6thrust24THRUST_300001_SM_1000_NS8cuda_cub4core6detail5shmemE;
	add.s32 	%r2098, %r2097, %r2096;
	st.shared.u32 	[%r2098+2048], %r3403;
	mov.u32 	%r3425, %r1158;
$L__BB7_859:
	setp.eq.s32 	%p571, %r1006, 0;
	@%p571 bra 	$L__BB7_861;
	shl.b32 	%r2099, %r3425, 2;
	mov.u32 	%r2100, _ZN6thrust24THRUST_300001_SM_1000_NS8cuda_cub4core6detail5shmemE;
	add.s32 	%r2101, %r2100, %r2099;
	st.shared.u32 	[%r2101+2048], %r3404;
$L__BB7_861:
	mov.u32 	%r1160, %tid.x;
	setp.ge.s32 	%p572, %r1160, %r3359;
	bar.sync 	0;
	@%p572 bra 	$L__BB7_868;
	not.b32 	%r2102, %r1160;
	add.s32 	%r1161, %r3359, %r2102;
	and.b32  	%r2103, %r1161, 1536;
	setp.eq.s32 	%p573, %r2103, 1536;
	mov.u32 	%r3448, %r1160;
	@%p573 bra 	$L__BB7_865;
	shr.u32 	%r2104, %r1161, 9;
	add.s32 	%r2105, %r2104, 1;
	and.b32  	%r2106, %r2105, 3;
	add.s32 	%r3444, %r1160, %r3360;
	shl.b32 	%r2107, %r1160, 2;
	mov.u32 	%r2108, _ZN6thrust24THRUST_300001_SM_1000_NS8cuda_cub4core6detail5shmemE;
	add.s32 	%r2109, %r2107, %r2108;
	add.s32 	%r3443, %r2109, 2048;
	neg.s32 	%r3442, %r2106;
	shl.b32 	%r2110, %r2105, 9;
	and.b32  	%r2111, %r2110, 1536;
	add.s32 	%r3448, %r1160, %r2111;
$L__BB7_864:
	.pragma "nounroll";
	mul.wide.s32 	%rd87, %r3444, 4;
	add.s64 	%rd88, %rd8, %rd87;
	ld.shared.u32 	%r2112, [%r3443];
	st.global.u32 	[%rd88], %r2112;
	add.s32 	%r3444, %r3444, 512;
	add.s32 	%r3443, %r3443, 2048;
	add.s32 	%r3442, %r3442, 1;
	setp.ne.s32 	%p574, %r3442, 0;
	@%p574 bra 	$L__BB7_864;
$L__BB7_865:
	setp.lt.u32 	%p575, %r1161, 1536;
	@%p575 bra 	$L__BB7_868;
	add.s64 	%rd29, %rd8, 4096;
	add.s32 	%r3447, %r3448, %r3360;
	shl.b32 	%r2113, %r3448, 2;
	mov.u32 	%r2114, _ZN6thrust24THRUST_300001_SM_1000_NS8cuda_cub4core6detail5shmemE;
	add.s32 	%r2115, %r2113, %r2114;
	add.s32 	%r3446, %r2115, 8192;
$L__BB7_867:
	mul.wide.s32 	%rd89, %r3447, 4;
	add.s64 	%rd90, %rd29, %rd89;
	ld.shared.u32 	%r2116, [%r3446+-6144];
	st.global.u32 	[%rd90+-4096], %r2116;
	ld.shared.u32 	%r2117, [%r3446+-4096];
	st.global.u32 	[%rd90+-2048], %r2117;
	ld.shared.u32 	%r2118, [%r3446+-2048];
	st.global.u32 	[%rd90], %r2118;
	ld.shared.u32 	%r2119, [%r3446];
	st.global.u32 	[%rd90+2048], %r2119;
	add.s32 	%r3448, %r3448, 2048;
	add.s32 	%r3447, %r3447, 2048;
	add.s32 	%r3446, %r3446, 8192;
	setp.lt.s32 	%p576, %r3448, %r3359;
	@%p576 bra 	$L__BB7_867;
$L__BB7_868:
	setp.ne.s32 	%p577, %r1160, 0;
	@%p577 bra 	$L__BB7_870;
	ld.param.u64 	%rd141, [_ZN6thrust24THRUST_300001_SM_1000_NS8cuda_cub4core6detail13_kernel_agentINS1_16__set_operations10SetOpAgentINS0_6detail15normal_iteratorINS0_10device_ptrIiEEEESB_SB_SB_SB_SB_i7CompareNS5_31serial_set_symmetric_differenceEN4cuda3std3__417integral_constantIbLb1EEEEEJSB_SB_SB_SB_iiSB_SB_SC_SD_PNSG_4pairIiiEEPmN3cub18CUB_300001_SM_100013ScanTileStateIiLb1EEEEEEvDpT0__param_11];
	add.s32 	%r2120, %r3360, %r3359;
	cvt.s64.s32 	%rd91, %r2120;
	cvta.to.global.u64 	%rd92, %rd141;
	st.global.u64 	[%rd92], %rd91;
$L__BB7_870:
	ret;

}
	// .globl	_ZN6thrust24THRUST_300001_SM_1000_NS8cuda_cub4core6detail13_kernel_agentINS1_16__set_operations14PartitionAgentINS0_6detail15normal_iteratorINS0_10device_ptrIiEEEESB_l7CompareEEJSB_SB_lllPN4cuda3std3__44pairIllEESC_iEEEvDpT0_
.visible .entry _ZN6thrust24THRUST_300001_SM_1000_NS8cuda_cub4core6detail13_kernel_agentINS1_16__set_operations14PartitionAgentINS0_6detail15normal_iteratorINS0_10device_ptrIiEEEESB_l7CompareEEJSB_SB_lllPN4cuda3std3__44pairIllEESC_iEEEvDpT0_(
	.param .align 8 .b8 _ZN6thrust24THRUST_300001_SM_1000_NS8cuda_cub4core6detail13_kernel_agentINS1_16__set_operations14PartitionAgentINS0_6detail15normal_iteratorINS0_10device_ptrIiEEEESB_l7CompareEEJSB_SB_lllPN4cuda3std3__44pairIllEESC_iEEEvDpT0__param_0[8],
	.param .align 8 .b8 _ZN6thrust24THRUST_300001_SM_1000_NS8cuda_cub4core6detail13_kernel_agentINS1_16__set_operations14PartitionAgentINS0_6detail15normal_iteratorINS0_10device_ptrIiEEEESB_l7CompareEEJSB_SB_lllPN4cuda3std3__44pairIllEESC_iEEEvDpT0__param_1[8],
	.param .u64 _ZN6thrust24THRUST_300001_SM_1000_NS8cuda_cub4core6detail13_kernel_agentINS1_16__set_operations14PartitionAgentINS0_6detail15normal_iteratorINS0_10device_ptrIiEEEESB_l7CompareEEJSB_SB_lllPN4cuda3std3__44pairIllEESC_iEEEvDpT0__param_2,
	.param .u64 _ZN6thrust24THRUST_300001_SM_1000_NS8cuda_cub4core6detail13_kernel_agentINS1_16__set_operations14PartitionAgentINS0_6detail15normal_iteratorINS0_10device_ptrIiEEEESB_l7CompareEEJSB_SB_lllPN4cuda3std3__44pairIllEESC_iEEEvDpT0__param_3,
	.param .u64 _ZN6thrust24THRUST_300001_SM_1000_NS8cuda_cub4core6detail13_kernel_agentINS1_16__set_operations14PartitionAgentINS0_6detail15normal_iteratorINS0_10device_ptrIiEEEESB_l7CompareEEJSB_SB_lllPN4cuda3std3__44pairIllEESC_iEEEvDpT0__param_4,
	.param .u64 .ptr .align 1 _ZN6thrust24THRUST_300001_SM_1000_NS8cuda_cub4core6detail13_kernel_agentINS1_16__set_operations14PartitionAgentINS0_6detail15normal_iteratorINS0_10device_ptrIiEEEESB_l7CompareEEJSB_SB_lllPN4cuda3std3__44pairIllEESC_iEEEvDpT0__param_5,
	.param .align 1 .b8 _ZN6thrust24THRUST_300001_SM_1000_NS8cuda_cub4core6detail13_kernel_agentINS1_16__set_operations14PartitionAgentINS0_6detail15normal_iteratorINS0_10device_ptrIiEEEESB_l7CompareEEJSB_SB_lllPN4cuda3std3__44pairIllEESC_iEEEvDpT0__param_6[1],
	.param .u32 _ZN6thrust24THRUST_300001_SM_1000_NS8cuda_cub4core6detail13_kernel_agentINS1_16__set_operations14PartitionAgentINS0_6detail15normal_iteratorINS0_10device_ptrIiEEEESB_l7CompareEEJSB_SB_lllPN4cuda3std3__44pairIllEESC_iEEEvDpT0__param_7
)
.maxntid 256
{
	.reg .pred 	%p<34>;
	.reg .b32 	%r<20>;
	.reg .b64 	%rd<189>;

	ld.param.u64 	%rd68, [_ZN6thrust24THRUST_300001_SM_1000_NS8cuda_cub4core6detail13_kernel_agentINS1_16__set_operations14PartitionAgentINS0_6detail15normal_iteratorINS0_10device_ptrIiEEEESB_l7CompareEEJSB_SB_lllPN4cuda3std3__44pairIllEESC_iEEEvDpT0__param_1];
	ld.param.u64 	%rd67, [_ZN6thrust24THRUST_300001_SM_1000_NS8cuda_cub4core6detail13_kernel_agentINS1_16__set_operations14PartitionAgentINS0_6detail15normal_iteratorINS0_10device_ptrIiEEEESB_l7CompareEEJSB_SB_lllPN4cuda3std3__44pairIllEESC_iEEEvDpT0__param_0];
	ld.param.u64 	%rd69, [_ZN6thrust24THRUST_300001_SM_1000_NS8cuda_cub4core6detail13_kernel_agentINS1_16__set_operations14PartitionAgentINS0_6detail15normal_iteratorINS0_10device_ptrIiEEEESB_l7CompareEEJSB_SB_lllPN4cuda3std3__44pairIllEESC_iEEEvDpT0__param_2];
	ld.param.u64 	%rd70, [_ZN6thrust24THRUST_300001_SM_1000_NS8cuda_cub4core6detail13_kernel_agentINS1_16__set_operations14PartitionAgentINS0_6detail15normal_iteratorINS0_10device_ptrIiEEEESB_l7CompareEEJSB_SB_lllPN4cuda3std3__44pairIllEESC_iEEEvDpT0__param_3];
	ld.param.u64 	%rd72, [_ZN6thrust24THRUST_300001_SM_1000_NS8cuda_cub4core6detail13_kernel_agentINS1_16__set_operations14PartitionAgentINS0_6detail15normal_iteratorINS0_10device_ptrIiEEEESB_l7CompareEEJSB_SB_lllPN4cuda3std3__44pairIllEESC_iEEEvDpT0__param_4];
	ld.param.u64 	%rd71, [_ZN6thrust24THRUST_300001_SM_1000_NS8cuda_cub4core6detail13_kernel_agentINS1_16__set_operations14PartitionAgentINS0_6detail15normal_iteratorINS0_10device_ptrIiEEEESB_l7CompareEEJSB_SB_lllPN4cuda3std3__44pairIllEESC_iEEEvDpT0__param_5];
	ld.param.u32 	%r2, [_ZN6thrust24THRUST_300001_SM_1000_NS8cuda_cub4core6detail13_kernel_agentINS1_16__set_operations14PartitionAgentINS0_6detail15normal_iteratorINS0_10device_ptrIiEEEESB_l7CompareEEJSB_SB_lllPN4cuda3std3__44pairIllEESC_iEEEvDpT0__param_7];
	mov.u32 	%r3, %ntid.x;
	mov.u32 	%r4, %ctaid.x;
	mov.u32 	%r5, %tid.x;
	mad.lo.s32 	%r6, %r3, %r4, %r5;
	cvt.u64.u32 	%rd1, %r6;
	setp.le.s64 	%p1, %rd72, %rd1;
	@%p1 bra 	$L__BB8_28;
	cvt.s64.s32 	%rd73, %r2;
	mul.lo.s64 	%rd74, %rd73, %rd1;
	add.s64 	%rd75, %rd70, %rd69;
	min.s64 	%rd2, %rd75, %rd74;
	cvta.to.global.u64 	%rd3, %rd68;
	cvta.to.global.u64 	%rd4, %rd67;
	sub.s64 	%rd76, %rd2, %rd70;
	max.s64 	%rd163, %rd76, 0;
	min.s64 	%rd161, %rd69, %rd2;
	setp.ge.s64 	%p2, %rd163, %rd161;
	@%p2 bra 	$L__BB8_3;
$L__BB8_2:
	add.s64 	%rd77, %rd161, %rd163;
	shr.u64 	%rd78, %rd77, 1;
	shl.b64 	%rd79, %rd78, 2;
	add.s64 	%rd80, %rd4, %rd79;
	ld.global.u32 	%r7, [%rd80];
	not.b64 	%rd81, %rd78;
	add.s64 	%rd82, %rd2, %rd81;
	shl.b64 	%rd83, %rd82, 2;
	add.s64 	%rd84, %rd3, %rd83;
	ld.global.u32 	%r8, [%rd84];
	setp.lt.s32 	%p3, %r8, %r7;
	add.s64 	%rd85, %rd78, 1;
	selp.b64 	%rd163, %rd163, %rd85, %p3;
	selp.b64 	%rd161, %rd78, %rd161, %p3;
	setp.lt.s64 	%p4, %rd163, %rd161;
	@%p4 bra 	$L__BB8_2;
$L__BB8_3:
	sub.s64 	%rd12, %rd2, %rd163;
	setp.ge.s64 	%p5, %rd12, %rd70;
	mov.b64 	%rd188, 0;
	@%p5 bra 	$L__BB8_27;
	shl.b64 	%rd88, %rd12, 2;
	add.s64 	%rd13, %rd3, %rd88;
	ld.global.u32 	%r1, [%rd13];
	setp.lt.s64 	%p6, %rd163, 1;
	mov.b64 	%rd166, 0;
	mov.u64 	%rd172, %rd166;
	@%p6 bra 	$L__BB8_11;
	mul.lo.s64 	%rd89, %rd163, 511;
	shr.u64 	%rd90, %rd89, 9;
	shl.b64 	%rd91, %rd90, 2;
	add.s64 	%rd92, %rd4, %rd91;
	ld.global.u32 	%r9, [%rd92];
	setp.lt.s32 	%p7, %r9, %r1;
	add.s64 	%rd93, %rd90, 1;
	selp.b64 	%rd166, %rd163, %rd90, %p7;
	selp.b64 	%rd172, %rd93, 0, %p7;
	setp.ge.u64 	%p8, %rd172, %rd166;
	@%p8 bra 	$L__BB8_7;
	mad.lo.s64 	%rd94, %rd166, 127, %rd172;
	shr.u64 	%rd95, %rd94, 7;
	shl.b64 	%rd96, %rd95, 2;
	add.s64 	%rd97, %rd4, %rd96;
	ld.global.u32 	%r10, [%rd97];
	setp.lt.s32 	%p9, %r10, %r1;
	add.s64 	%rd98, %rd95, 1;
	selp.b64 	%rd166, %rd166, %rd95, %p9;
	selp.b64 	%rd172, %rd98, %rd172, %p9;
$L__BB8_7:
	setp.ge.u64 	%p10, %rd172, %rd166;
	@%p10 bra 	$L__BB8_9;
	mad.lo.s64 	%rd99, %rd166, 31, %rd172;
	shr.u64 	%rd100, %rd99, 5;
	shl.b64 	%rd101, %rd100, 2;
	add.s64 	%rd102, %rd4, %rd101;
	ld.global.u32 	%r11, [%rd102];
	setp.lt.s32 	%p11, %r11, %r1;
	add.s64 	%rd103, %rd100, 1;
	selp.b64 	%rd166, %rd166, %rd100, %p11;
	selp.b64 	%rd172, %rd103, %rd172, %p11;
$L__BB8_9:
	setp.ge.u64 	%p12, %rd172, %rd166;
	@%p12 bra 	$L__BB8_11;
	mad.lo.s64 	%rd104, %rd166, 15, %rd172;
	shr.u64 	%rd105, %rd104, 4;
	shl.b64 	%rd106, %rd105, 2;
	add.s64 	%rd107, %rd4, %rd106;
	ld.global.u32 	%r12, [%rd107];
	setp.lt.s32 	%p13, %r12, %r1;
	add.s64 	%rd108, %rd105, 1;
	selp.b64 	%rd166, %rd166, %rd105, %p13;
	selp.b64 	%rd172, %rd108, %rd172, %p13;
$L__BB8_11:
	setp.ge.u64 	%p14, %rd172, %rd166;
	@%p14 bra 	$L__BB8_13;
$L__BB8_12:
	add.s64 	%rd109, %rd172, %rd166;
	shr.s64 	%rd110, %rd109, 1;
	shl.b64 	%rd111, %rd110, 2;
	add.s64 	%rd112, %rd4, %rd111;
	ld.global.u32 	%r13, [%rd112];
	setp.lt.s32 	%p15, %r13, %r1;
	add.s64 	%rd113, %rd110, 1;
	selp.b64 	%rd166, %rd166, %rd110, %p15;
	selp.b64 	%rd172, %rd113, %rd172, %p15;
	setp.lt.s64 	%p16, %rd172, %rd166;
	@%p16 bra 	$L__BB8_12;
$L__BB8_13:
	setp.lt.s64 	%p17, %rd12, 1;
	mov.b64 	%rd176, 0;
	mov.u64 	%rd175, %rd12;
	@%p17 bra 	$L__BB8_15;
	mul.lo.s64 	%rd115, %rd12, 511;
	shr.u64 	%rd116, %rd115, 9;
	shl.b64 	%rd117, %rd116, 2;
	add.s64 	%rd118, %rd3, %rd117;
	ld.global.u32 	%r14, [%rd118];
	setp.lt.s32 	%p18, %r14, %r1;
	add.s64 	%rd119, %rd116, 1;
	selp.b64 	%rd175, %rd12, %rd116, %p18;
	selp.b64 	%rd176, %rd119, 0, %p18;
$L__BB8_15:
	setp.ge.s64 	%p19, %rd176, %rd175;
	@%p19 bra 	$L__BB8_17;
	mad.lo.s64 	%rd120, %rd175, 127, %rd176;
	shr.u64 	%rd121, %rd120, 7;
	shl.b64 	%rd122, %rd121, 2;
	add.s64 	%rd123, %rd3, %rd122;
	ld.global.u32 	%r15, [%rd123];
	setp.lt.s32 	%p20, %r15, %r1;
	add.s64 	%rd124, %rd121, 1;
	selp.b64 	%rd175, %rd175, %rd121, %p20;
	selp.b64 	%rd176, %rd124, %rd176, %p20;
$L__BB8_17:
	setp.ge.s64 	%p21, %rd176, %rd175;
	@%p21 bra 	$L__BB8_19;
	mad.lo.s64 	%rd125, %rd175, 31, %rd176;
	shr.u64 	%rd126, %rd125, 5;
	shl.b64 	%rd127, %rd126, 2;
	add.s64 	%rd128, %rd3, %rd127;
	ld.global.u32 	%r16, [%rd128];
	setp.lt.s32 	%p22, %r16, %r1;
	add.s64 	%rd129, %rd126, 1;
	selp.b64 	%rd175, %rd175, %rd126, %p22;
	selp.b64 	%rd176, %rd129, %rd176, %p22;
$L__BB8_19:
	setp.ge.s64 	%p23, %rd176, %rd175;
	@%p23 bra 	$L__BB8_21;
	mad.lo.s64 	%rd130, %rd175, 15, %rd176;
	shr.u64 	%rd131, %rd130, 4;
	shl.b64 	%rd132, %rd131, 2;
	add.s64 	%rd133, %rd3, %rd132;
	ld.global.u32 	%r17, [%rd133];
	setp.lt.s32 	%p24, %r17, %r1;
	add.s64 	%rd134, %rd131, 1;
	selp.b64 	%rd175, %rd175, %rd131, %p24;
	selp.b64 	%rd176, %rd134, %rd176, %p24;
$L__BB8_21:
	setp.ge.s64 	%p25, %rd176, %rd175;
	@%p25 bra 	$L__BB8_23;
$L__BB8_22:
	add.s64 	%rd135, %rd176, %rd175;
	shr.s64 	%rd136, %rd135, 1;
	shl.b64 	%rd137, %rd136, 2;
	add.s64 	%rd138, %rd3, %rd137;
	ld.global.u32 	%r18, [%rd138];
	setp.lt.s32 	%p26, %r18, %r1;
	add.s64 	%rd139, %rd136, 1;
	selp.b64 	%rd175, %rd175, %rd136, %p26;
	selp.b64 	%rd176, %rd139, %rd176, %p26;
	setp.lt.s64 	%p27, %rd176, %rd175;
	@%p27 bra 	$L__BB8_22;
$L__BB8_23:
	sub.s64 	%rd141, %rd163, %rd172;
	sub.s64 	%rd54, %rd12, %rd176;
	add.s64 	%rd55, %rd54, %rd141;
	shr.s64 	%rd142, %rd55, 1;
	max.s64 	%rd56, %rd142, %rd54;
	add.s64 	%rd143, %rd176, %rd56;
	add.s64 	%rd144, %rd143, 1;
	min.s64 	%rd145, %rd144, %rd70;
	sub.s64 	%rd185, %rd145, %rd12;
	setp.lt.s64 	%p28, %rd185, 1;
	mov.b64 	%rd186, 0;
	@%p28 bra 	$L__BB8_26;
	mov.b64 	%rd186, 0;
$L__BB8_25:
	add.s64 	%rd147, %rd186, %rd185;
	shr.u64 	%rd148, %rd147, 1;
	shl.b64 	%rd149, %rd148, 2;
	add.s64 	%rd150, %rd13, %rd149;
	ld.global.u32 	%r19, [%rd150];
	setp.lt.s32 	%p29, %r1, %r19;
	add.s64 	%rd151, %rd148, 1;
	selp.b64 	%rd185, %rd148, %rd185, %p29;
	selp.b64 	%rd186, %rd186, %rd151, %p29;
	setp.lt.s64 	%p30, %rd186, %rd185;
	@%p30 bra 	$L__BB8_25;
$L__BB8_26:
	add.s64 	%rd152, %rd54, %rd186;
	min.s64 	%rd153, %rd152, %rd56;
	sub.s64 	%rd154, %rd55, %rd153;
	add.s64 	%rd155, %rd153, 1;
	setp.eq.s64 	%p31, %rd154, %rd155;
	setp.lt.s64 	%p32, %rd56, %rd152;
	and.pred  	%p33, %p31, %p32;
	add.s64 	%rd163, %rd154, %rd172;
	selp.u64 	%rd188, 1, 0, %p33;
$L__BB8_27:
	sub.s64 	%rd156, %rd2, %rd163;
	add.s64 	%rd157, %rd156, %rd188;
	cvta.to.global.u64 	%rd158, %rd71;
	shl.b64 	%rd159, %rd1, 4;
	add.s64 	%rd160, %rd158, %rd159;
	st.global.u64 	[%rd160], %rd163;
	st.global.u64 	[%rd160+8], %rd157;
$L__BB8_28:
	ret;

}
	// .globl	_ZN6thrust24THRUST_300001_SM_1000_NS8cuda_cub4core6detail13_kernel_agentINS1_16__set_operations10SetOpAgentINS0_6detail15normal_iteratorINS0_10device_ptrIiEEEESB_SB_SB_SB_SB_l7CompareNS5_31serial_set_symmetric_differenceEN4cuda3std3__417integral_constantIbLb1EEEEEJSB_SB_SB_SB_llSB_SB_SC_SD_PNSG_4pairIllEEPmN3cub18CUB_300001_SM_100013ScanTileStateIlLb1EEEEEEvDpT0_
.visible .entry _ZN6thrust24THRUST_300001_SM_1000_NS8cuda_cub4core6detail13_kernel_agentINS1_16__set_operations10SetOpAgentINS0_6detail15normal_iteratorINS0_10device_ptrIiEEEESB_SB_SB_SB_SB_l7CompareNS5_31serial_set_symmetric_differenceEN4cuda3std3__417integral_constantIbLb1EEEEEJSB_SB_SB_SB_llSB_SB_SC_SD_PNSG_4pairIllEEPmN3cub18CUB_300001_SM_100013ScanTileStateIlLb1EEEEEEvDpT0_(
	.param .align 8 .b8 _ZN6thrust24THRUST_300001_SM_1000_NS8cuda_cub4core6detail13_kernel_agentINS1_16__set_operations10SetOpAgentINS0_6detail15normal_iteratorINS0_10device_ptrIiEEEESB_SB_SB_SB_SB_l7CompareNS5_31serial_set_symmetric_differenceEN4cuda3std3__417integral_constantIbLb1EEEEEJSB_SB_SB_SB_llSB_SB_SC_SD_PNSG_4pairIllEEPmN3cub18CUB_300001_SM_100013ScanTileStateIlLb1EEEEEEvDpT0__param_0[8],
	.param .align 8 .b8 _ZN6thrust24THRUST_300001_SM_1000_NS8cuda_cub4core6detail13_kernel_agentINS1_16__set_operations10SetOpAgentINS0_6detail15normal_iteratorINS0_10device_ptrIiEEEESB_SB_SB_SB_SB_l7CompareNS5_31serial_set_symmetric_differenceEN4cuda3std3__417integral_constantIbLb1EEEEEJSB_SB_SB_SB_llSB_SB_SC_SD_PNSG_4pairIllEEPmN3cub18CUB_300001_SM_100013ScanTileStateIlLb1EEEEEEvDpT0__param_1[8],
	.param .align 8 .b8 _ZN6thrust24THRUST_300001_SM_1000_NS8cuda_cub4core6detail13_kernel_agentINS1_16__set_operations10SetOpAgentINS0_6detail15normal_iteratorINS0_10device_ptrIiEEEESB_SB_SB_SB_SB_l7CompareNS5_31serial_set_symmetric_differenceEN4cuda3std3__417integral_constantIbLb1EEEEEJSB_SB_SB_SB_llSB_SB_SC_SD_PNSG_4pairIllEEPmN3cub18CUB_300001_SM_100013ScanTileStateIlLb1EEEEEEvDpT0__param_2[8],
	.param .align 8 .b8 _ZN6thrust24THRUST_300001_SM_1000_NS8cuda_cub4core6detail13_kernel_agentINS1_16__set_operations10SetOpAgentINS0_6detail15normal_iteratorINS0_10device_ptrIiEEEESB_SB_SB_SB_SB_l7CompareNS5_31serial_set_symmetric_differenceEN4cuda3std3__417integral_constantIbLb1EEEEEJSB_SB_SB_SB_llSB_SB_SC_SD_PNSG_4pairIllEEPmN3cub18CUB_300001_SM_100013ScanTileStateIlLb1EEEEEEvDpT0__param_3[8],
	.param .u64 _ZN6thrust24THRUST_300001_SM_1000_NS8cuda_cub4core6detail13_kernel_agentINS1_16__set_operations10SetOpAgentINS0_6detail15normal_iteratorINS0_10device_ptrIiEEEESB_SB_SB_SB_SB_l7CompareNS5_31serial_set_symmetric_differenceEN4cuda3std3__417integral_constantIbLb1EEEEEJSB_SB_SB_SB_llSB_SB_SC_SD_PNSG_4pairIllEEPmN3cub18CUB_300001_SM_100013ScanTileStateIlLb1EEEEEEvDpT0__param_4,
	.param .u64 _ZN6thrust24THRUST_300001_SM_1000_NS8cuda_cub4core6detail13_kernel_agentINS1_16__set_operations10SetOpAgentINS0_6detail15normal_iteratorINS0_10device_ptrIiEEEESB_SB_SB_SB_SB_l7CompareNS5_31serial_set_symmetric_differenceEN4cuda3std3__417integral_constantIbLb1EEEEEJSB_SB_SB_SB_llSB_SB_SC_SD_PNSG_4pairIllEEPmN3cub18CUB_300001_SM_100013ScanTileStateIlLb1EEEEEEvDpT0__param_5,
	.param .align 8 .b8 _ZN6thrust24THRUST_300001_SM_1000_NS8cuda_cub4core6detail13_kernel_agentINS1_16__set_operations10SetOpAgentINS0_6detail15normal_iteratorINS0_10device_ptrIiEEEESB_SB_SB_SB_SB_l7CompareNS5_31serial_set_symmetric_differenceEN4cuda3std3__417integral_constantIbLb1EEEEEJSB_SB_SB_SB_llSB_SB_SC_SD_PNSG_4pairIllEEPmN3cub18CUB_300001_SM_100013ScanTileStateIlLb1EEEEEEvDpT0__param_6[8],
	.param .align 8 .b8 _ZN6thrust24THRUST_300001_SM_1000_NS8cuda_cub4core6detail13_kernel_agentINS1_16__set_operations10SetOpAgentINS0_6detail15normal_iteratorINS0_10device_ptrIiEEEESB_SB_SB_SB_SB_l7CompareNS5_31serial_set_symmetric_differenceEN4cuda3std3__417integral_constantIbLb1EEEEEJSB_SB_SB_SB_llSB_SB_SC_SD_PNSG_4pairIllEEPmN3cub18CUB_300001_SM_100013ScanTileStateIlLb1EEEEEEvDpT0__param_7[8],
	.param .align 1 .b8 _ZN6thrust24THRUST_300001_SM_1000_NS8cuda_cub4core6detail13_kernel_agentINS1_16__set_operations10SetOpAgentINS0_6detail15normal_iteratorINS0_10device_ptrIiEEEESB_SB_SB_SB_SB_l7CompareNS5_31serial_set_symmetric_differenceEN4cuda3std3__417integral_constantIbLb1EEEEEJSB_SB_SB_SB_llSB_SB_SC_SD_PNSG_4pairIllEEPmN3cub18CUB_300001_SM_100013ScanTileStateIlLb1EEEEEEvDpT0__param_8[1],
	.param .align 1 .b8 _ZN6thrust24THRUST_300001_SM_1000_NS8cuda_cub4core6detail13_kernel_agentINS1_16__set_operations10SetOpAgentINS0_6detail15normal_iteratorINS0_10device_ptrIiEEEESB_SB_SB_SB_SB_l7CompareNS5_31serial_set_symmetric_differenceEN4cuda3std3__417integral_constantIbLb1EEEEEJSB_SB_SB_SB_llSB_SB_SC_SD_PNSG_4pairIllEEPmN3cub18CUB_300001_SM_100013ScanTileStateIlLb1EEEEEEvDpT0__param_9[1],
	.param .u64 .ptr .align 1 _ZN6thrust24THRUST_300001_SM_1000_NS8cuda_cub4core6detail13_kernel_agentINS1_16__set_operations10SetOpAgentINS0_6detail15normal_iteratorINS0_10device_ptrIiEEEESB_SB_SB_SB_SB_l7CompareNS5_31serial_set_symmetric_differenceEN4cuda3std3__417integral_constantIbLb1EEEEEJSB_SB_SB_SB_llSB_SB_SC_SD_PNSG_4pairIllEEPmN3cub18CUB_300001_SM_100013ScanTileStateIlLb1EEEEEEvDpT0__param_10,
	.param .u64 .ptr .align 1 _ZN6thrust24THRUST_300001_SM_1000_NS8cuda_cub4core6detail13_kernel_agentINS1_16__set_operations10SetOpAgentINS0_6detail15normal_iteratorINS0_10device_ptrIiEEEESB_SB_SB_SB_SB_l7CompareNS5_31serial_set_symmetric_differenceEN4cuda3std3__417integral_constantIbLb1EEEEEJSB_SB_SB_SB_llSB_SB_SC_SD_PNSG_4pairIllEEPmN3cub18CUB_300001_SM_100013ScanTileStateIlLb1EEEEEEvDpT0__param_11,
	.param .align 8 .b8 _ZN6thrust24THRUST_300001_SM_1000_NS8cuda_cub4core6detail13_kernel_agentINS1_16__set_operations10SetOpAgentINS0_6detail15normal_iteratorINS0_10device_ptrIiEEEESB_SB_SB_SB_SB_l7CompareNS5_31serial_set_symmetric_differenceEN4cuda3std3__417integral_constantIbLb1EEEEEJSB_SB_SB_SB_llSB_SB_SC_SD_PNSG_4pairIllEEPmN3cub18CUB_300001_SM_100013ScanTileStateIlLb1EEEEEEvDpT0__param_12[8]
)
.maxntid 512
{
	.reg .pred 	%p<976>;
	.reg .b32 	%r<3081>;
	.reg .b64 	%rd<575>;

	ld.param.u64 	%rd2, [_ZN6thrust24THRUST_300001_SM_1000_NS8cuda_cub4core6detail13_kernel_agentINS1_16__set_operations10SetOpAgentINS0_6detail15normal_iteratorINS0_10device_ptrIiEEEESB_SB_SB_SB_SB_l7CompareNS5_31serial_set_symmetric_differenceEN4cuda3std3__417integral_constantIbLb1EEEEEJSB_SB_SB_SB_llSB_SB_SC_SD_PNSG_4pairIllEEPmN3cub18CUB_300001_SM_100013ScanTileStateIlLb1EEEEEEvDpT0__param_12];
	ld.param.u64 	%rd128, [_ZN6thrust24THRUST_300001_SM_1000_NS8cuda_cub4core6detail13_kernel_agentINS1_16__set_operations10SetOpAgentINS0_6detail15normal_iteratorINS0_10device_ptrIiEEEESB_SB_SB_SB_SB_l7CompareNS5_31serial_set_symmetric_differenceEN4cuda3std3__417integral_constantIbLb1EEEEEJSB_SB_SB_SB_llSB_SB_SC_SD_PNSG_4pairIllEEPmN3cub18CUB_300001_SM_100013ScanTileStateIlLb1EEEEEEvDpT0__param_7];
	ld.param.u64 	%rd129, [_ZN6thrust24THRUST_300001_SM_1000_NS8cuda_cub4core6detail13_kernel_agentINS1_16__set_operations10SetOpAgentINS0_6detail15normal_iteratorINS0_10device_ptrIiEEEESB_SB_SB_SB_SB_l7CompareNS5_31serial_set_symmetric_differenceEN4cuda3std3__417integral_constantIbLb1EEEEEJSB_SB_SB_SB_llSB_SB_SC_SD_PNSG_4pairIllEEPmN3cub18CUB_300001_SM_100013ScanTileStateIlLb1EEEEEEvDpT0__param_6];
	ld.param.u64 	%rd130, [_ZN6thrust24THRUST_300001_SM_1000_NS8cuda_cub4core6detail13_kernel_agentINS1_16__set_operations10SetOpAgentINS0_6detail15normal_iteratorINS0_10device_ptrIiEEEESB_SB_SB_SB_SB_l7CompareNS5_31serial_set_symmetric_differenceEN4cuda3std3__417integral_constantIbLb1EEEEEJSB_SB_SB_SB_llSB_SB_SC_SD_PNSG_4pairIllEEPmN3cub18CUB_300001_SM_100013ScanTileStateIlLb1EEEEEEvDpT0__param_3];
	ld.param.u64 	%rd131, [_ZN6thrust24THRUST_300001_SM_1000_NS8cuda_cub4core6detail13_kernel_agentINS1_16__set_operations10SetOpAgentINS0_6detail15normal_iteratorINS0_10device_ptrIiEEEESB_SB_SB_SB_SB_l7CompareNS5_31serial_set_symmetric_differenceEN4cuda3std3__417integral_constantIbLb1EEEEEJSB_SB_SB_SB_llSB_SB_SC_SD_PNSG_4pairIllEEPmN3cub18CUB_300001_SM_100013ScanTileStateIlLb1EEEEEEvDpT0__param_2];
	ld.param.u64 	%rd132, [_ZN6thrust24THRUST_300001_SM_1000_NS8cuda_cub4core6detail13_kernel_agentINS1_16__set_operations10SetOpAgentINS0_6detail15normal_iteratorINS0_10device_ptrIiEEEESB_SB_SB_SB_SB_l7CompareNS5_31serial_set_symmetric_differenceEN4cuda3std3__417integral_constantIbLb1EEEEEJSB_SB_SB_SB_llSB_SB_SC_SD_PNSG_4pairIllEEPmN3cub18CUB_300001_SM_100013ScanTileStateIlLb1EEEEEEvDpT0__param_1];
	ld.param.u64 	%rd133, [_ZN6thrust24THRUST_300001_SM_1000_NS8cuda_cub4core6detail13_kernel_agentINS1_16__set_operations10SetOpAgentINS0_6detail15normal_iteratorINS0_10device_ptrIiEEEESB_SB_SB_SB_SB_l7CompareNS5_31serial_set_symmetric_differenceEN4cuda3std3__417integral_constantIbLb1EEEEEJSB_SB_SB_SB_llSB_SB_SC_SD_PNSG_4pairIllEEPmN3cub18CUB_300001_SM_100013ScanTileStateIlLb1EEEEEEvDpT0__param_0];
	ld.param.u64 	%rd134, [_ZN6thrust24THRUST_300001_SM_1000_NS8cuda_cub4core6detail13_kernel_agentINS1_16__set_operations10SetOpAgentINS0_6detail15normal_iteratorINS0_10device_ptrIiEEEESB_SB_SB_SB_SB_l7CompareNS5_31serial_set_symmetric_differenceEN4cuda3std3__417integral_constantIbLb1EEEEEJSB_SB_SB_SB_llSB_SB_SC_SD_PNSG_4pairIllEEPmN3cub18CUB_300001_SM_100013ScanTileStateIlLb1EEEEEEvDpT0__param_10];
	cvta.to.global.u64 	%rd1, %rd134;
	cvta.to.global.u64 	%rd3, %rd133;
	cvta.to.global.u64 	%rd4, %rd132;
	cvta.to.global.u64 	%rd5, %rd131;
	cvta.to.global.u64 	%rd6, %rd130;
	cvta.to.global.u64 	%rd7, %rd129;
	cvta.to.global.u64 	%rd8, %rd128;
	mov.u32 	%r1, %ctaid.x;
	mov.u32 	%r2, %nctaid.x;
	add.s32 	%r1099, %r2, -1;
	setp.ge.u32 	%p239, %r1, %r1099;
	@%p239 bra 	$L__BB9_417;
	mul.wide.u32 	%rd339, %r1, 16;
	add.s64 	%rd340, %rd1, %rd339;
	ld.global.u64 	%rd341, [%rd340];
	ld.global.u64 	%rd342, [%rd340+8];
	ld.global.u64 	%rd343, [%rd340+16];
	ld.global.u64 	%rd344, [%rd340+24];
	cvt.u32.u64 	%r1890, %rd341;
	cvt.u32.u64 	%r1891, %rd343;
	sub.s32 	%r3, %r1891, %r1890;
	sub.s64 	%rd345, %rd344, %rd342;
	cvt.u32.u64 	%r4, %rd345;
	mov.u32 	%r2874, %tid.x;
	setp.ge.s32 	%p588, %r2874, %r3;
	cvt.u64.u32 	%rd347, %r2874;
	add.s64 	%rd9, %rd341, %rd347;
	shl.b64 	%rd348, %rd9, 2;
	add.s64 	%rd10, %rd3, %rd348;
	sub.s32 	%r1892, %r2874, %r3;
	cvt.s64.s32 	%rd349, %r1892;
	add.s64 	%rd11, %rd342, %rd349;
	shl.b64 	%rd350, %rd11, 2;
	add.s64 	%rd12, %rd4, %rd350;
	@%p588 bra 	$L__BB9_3;
	ld.global.u32 	%r2669, [%rd10];
	bra.uni 	$L__BB9_4;
$L__BB9_3:
	ld.global.u32 	%r2669, [%rd12];
$L__BB9_4:
	add.s32 	%r9, %r2874, 512;
	setp.lt.s32 	%p589, %r9, %r3;
	@%p589 bra 	$L__BB9_6;
	ld.global.u32 	%r2670, [%rd12+2048];
	bra.uni 	$L__BB9_7;
$L__BB9_6:
	ld.global.u32 	%r2670, [%rd10+2048];
$L__BB9_7:
	or.b32  	%r1893, %r2874, 1024;
	setp.lt.s32 	%p590, %r1893, %r3;
	@%p590 bra 	$L__BB9_9;
	ld.global.u32 	%r2671, [%rd12+4096];
	bra.uni 	$L__BB9_10;
$L__BB9_9:
	ld.global.u32 	%r2671, [%rd10+4096];
$L__BB9_10:
	add.s32 	%r16, %r2874, 1536;
	setp.lt.s32 	%p591, %r16, %r3;
	@%p591 bra 	$L__BB9_12;
	ld.global.u32 	%r2672, [%rd12+6144];
	bra.uni 	$L__BB9_13;
$L__BB9_12:
	ld.global.u32 	%r2672, [%rd10+6144];
$L__BB9_13:
	or.b32  	%r1894, %r2874, 2048;
	setp.lt.s32 	%p592, %r1894, %r3;
	@%p592 bra 	$L__BB9_15;
	ld.global.u32 	%r2673, [%rd12+8192];
	bra.uni 	$L__BB9_16;
$L__BB9_15:
	ld.global.u32 	%r2673, [%rd10+8192];
$L__BB9_16:
	add.s32 	%r23, %r2874, 2560;
	setp.lt.s32 	%p593, %r23, %r3;
	@%p593 bra 	$L__BB9_18;
	ld.global.u32 	%r2674, [%rd12+10240];
	bra.uni 	$L__BB9_19;
$L__BB9_18:
	ld.global.u32 	%r2674, [%rd10+10240];
$L__BB9_19:
	or.b32  	%r1895, %r2874, 3072;
	setp.lt.s32 	%p594, %r1895, %r3;
	@%p594 bra 	$L__BB9_21;
	ld.global.u32 	%r2675, [%rd12+12288];
	bra.uni 	$L__BB9_22;
$L__BB9_21:
	ld.global.u32 	%r2675, [%rd10+12288];
$L__BB9_22:
	add.s32 	%r1896, %r2874, 3584;
	setp.lt.s32 	%p595, %r1896, %r3;
	@%p595 bra 	$L__BB9_24;
	ld.global.u32 	%r2676, [%rd12+14336];
	bra.uni 	$L__BB9_25;
$L__BB9_24:
	ld.global.u32 	%r2676, [%rd10+14336];
$L__BB9_25:
	or.b32  	%r1897, %r2874, 4096;
	setp.lt.s32 	%p596, %r1897, %r3;
	@%p596 bra 	$L__BB9_27;
	ld.global.u32 	%r2677, [%rd12+16384];
	bra.uni 	$L__BB9_28;
$L__BB9_27:
	ld.global.u32 	%r2677, [%rd10+16384];
$L__BB9_28:
	add.s32 	%r1898, %r2874, 4608;
	setp.lt.s32 	%p597, %r1898, %r3;
	@%p597 bra 	$L__BB9_30;
	ld.global.u32 	%r2678, [%rd12+18432];
	bra.uni 	$L__BB9_31;
$L__BB9_30:
	ld.global.u32 	%r2678, [%rd10+18432];
$L__BB9_31:
	or.b32  	%r1899, %r2874, 5120;
	setp.lt.s32 	%p598, %r1899, %r3;
	@%p598 bra 	$L__BB9_33;
	ld.global.u32 	%r2679, [%rd12+20480];
	bra.uni 	$L__BB9_34;
$L__BB9_33:
	ld.global.u32 	%r2679, [%rd10+20480];
$L__BB9_34:
	add.s32 	%r1900, %r2874, 5632;
	setp.lt.s32 	%p599, %r1900, %r3;
	@%p599 bra 	$L__BB9_36;
	ld.global.u32 	%r2680, [%rd12+22528];
	bra.uni 	$L__BB9_37;
$L__BB9_36:
	ld.global.u32 	%r2680, [%rd10+22528];
$L__BB9_37:
	or.b32  	%r1901, %r2874, 6144;
	setp.lt.s32 	%p600, %r1901, %r3;
	@%p600 bra 	$L__BB9_39;
	ld.global.u32 	%r2681, [%rd12+24576];
	bra.uni 	$L__BB9_40;
$L__BB9_39:
	ld.global.u32 	%r2681, [%rd10+24576];
$L__BB9_40:
	add.s32 	%r1902, %r2874, 6656;
	setp.lt.s32 	%p601, %r1902, %r3;
	@%p601 bra 	$L__BB9_42;
	ld.global.u32 	%r2682, [%rd12+26624];
	bra.uni 	$L__BB9_43;
$L__BB9_42:
	ld.global.u32 	%r2682, [%rd10+26624];
$L__BB9_43:
	or.b32  	%r1903, %r2874, 7168;
	setp.lt.s32 	%p602, %r1903, %r3;
	@%p602 bra 	$L__BB9_45;
	ld.global.u32 	%r2683, [%rd12+28672];
	bra.uni 	$L__BB9_46;
$L__BB9_45:
	ld.global.u32 	%r2683, [%rd10+28672];
$L__BB9_46:
	add.s32 	%r1904, %r2874, 7680;
	setp.lt.s32 	%p603, %r1904, %r3;
	@%p603 bra 	$L__BB9_48;
	ld.global.u32 	%r2684, [%rd12+30720];
	bra.uni 	$L__BB9_49;
$L__BB9_48:
	ld.global.u32 	%r2684, [%rd10+30720];
$L__BB9_49:
	or.b32  	%r1905, %r2874, 8192;
	setp.lt.s32 	%p604, %r1905, %r3;
	@%p604 bra 	$L__BB9_51;
	ld.global.u32 	%r2685, [%rd12+32768];
	bra.uni 	$L__BB9_52;
$L__BB9_51:
	ld.global.u32 	%r2685, [%rd10+32768];
$L__BB9_52:
	add.s32 	%r1906, %r2874, 8704;
	setp.lt.s32 	%p605, %r1906, %r3;
	@%p605 bra 	$L__BB9_54;
	ld.global.u32 	%r2686, [%rd12+34816];
	bra.uni 	$L__BB9_55;
$L__BB9_54:
	ld.global.u32 	%r2686, [%rd10+34816];
$L__BB9_55:
	or.b32  	%r63, %r2874, 9216;
	add.s32 	%r64, %r4, %r3;
	setp.ge.s32 	%p606, %r63, %r64;
	@%p606 bra 	$L__BB9_59;
	setp.ge.s32 	%p607, %r63, %r3;
	@%p607 bra 	$L__BB9_58;
	ld.global.u32 	%r2687, [%rd10+36864];
	bra.uni 	$L__BB9_59;
$L__BB9_58:
	ld.global.u32 	%r2687, [%rd12+36864];
$L__BB9_59:
	mov.u32 	%r1908, _ZN6thrust24THRUST_300001_SM_1000_NS8cuda_cub4core6detail5shmemE;
	add.s32 	%r1909, %r1908, 2048;
	shl.b32 	%r1911, %r2874, 2;
	add.s32 	%r68, %r1909, %r1911;
	st.shared.u32 	[%r68], %r2669;
	st.shared.u32 	[%r68+2048], %r2670;
	st.shared.u32 	[%r68+4096], %r2671;
	st.shared.u32 	[%r68+6144], %r2672;
	st.shared.u32 	[%r68+8192], %r2673;
	st.shared.u32 	[%r68+10240], %r2674;
	st.shared.u32 	[%r68+12288], %r2675;
	st.shared.u32 	[%r68+14336], %r2676;
	st.shared.u32 	[%r68+16384], %r2677;
	st.shared.u32 	[%r68+18432], %r2678;
	st.shared.u32 	[%r68+20480], %r2679;
	st.shared.u32 	[%r68+22528], %r2680;
	st.shared.u32 	[%r68+24576], %r2681;
	st.shared.u32 	[%r68+26624], %r2682;
	st.shared.u32 	[%r68+28672], %r2683;
	st.shared.u32 	[%r68+30720], %r2684;
	st.shared.u32 	[%r68+32768], %r2685;
	st.shared.u32 	[%r68+34816], %r2686;
	st.shared.u32 	[%r68+36864], %r2687;
	bar.sync 	0;
	mul.lo.s32 	%r1912, %r2874, 19;
	min.s32 	%r69, %r64, %r1912;
	shl.b32 	%r1913, %r3, 2;
	add.s32 	%r70, %r1909, %r1913;
	sub.s32 	%r1914, %r69, %r4;
	max.s32 	%r2690, %r1914, 0;
	min.s32 	%r2689, %r69, %r3;
	setp.ge.s32 	%p608, %r2690, %r2689;
	@%p608 bra 	$L__BB9_61;
$L__BB9_60:
	add.s32 	%r1915, %r2690, %r2689;
	shr.s32 	%r1916, %r1915, 1;
	shl.b32 	%r1917, %r1916, 2;
	add.s32 	%r1919, %r1908, %r1917;
	ld.shared.u32 	%r1920, [%r1919+2048];
	not.b32 	%r1921, %r1916;
	add.s32 	%r1922, %r69, %r1921;
	shl.b32 	%r1923, %r1922, 2;
	add.s32 	%r1924, %r70, %r1923;
	ld.shared.u32 	%r1925, [%r1924];
	setp.lt.s32 	%p609, %r1925, %r1920;
	add.s32 	%r1926, %r1916, 1;
	selp.b32 	%r2690, %r2690, %r1926, %p609;
	selp.b32 	%r2689, %r1916, %r2689, %p609;
	setp.lt.s32 	%p610, %r2690, %r2689;
	@%p610 bra 	$L__BB9_60;
$L__BB9_61:
	sub.s32 	%r78, %r69, %r2690;
	setp.ge.s32 	%p611, %r78, %r4;
	mov.b32 	%r2717, 0;
	@%p611 bra 	$L__BB9_86;
	shl.b32 	%r1930, %r78, 2;
	add.s32 	%r79, %r70, %r1930;
	ld.shared.u32 	%r80, [%r79];
	setp.lt.s32 	%p612, %r2690, 1;
	mov.b32 	%r2694, 0;
	mov.u32 	%r2693, %r2690;
	@%p612 bra 	$L__BB9_64;
	mul.lo.s32 	%r1931, %r2690, 511;
	shr.s32 	%r1932, %r1931, 9;
	shl.b32 	%r1933, %r1932, 2;
	add.s32 	%r1935, %r1908, %r1933;
	ld.shared.u32 	%r1936, [%r1935+2048];
	setp.lt.s32 	%p613, %r1936, %r80;
	add.s32 	%r1937, %r1932, 1;
	selp.b32 	%r2693, %r2690, %r1932, %p613;
	selp.b32 	%r2694, %r1937, 0, %p613;
$L__BB9_64:
	setp.ge.s32 	%p614, %r2694, %r2693;
	@%p614 bra 	$L__BB9_66;
	mad.lo.s32 	%r1938, %r2693, 127, %r2694;
	shr.s32 	%r1939, %r1938, 7;
	shl.b32 	%r1940, %r1939, 2;
	add.s32 	%r1942, %r1908, %r1940;
	ld.shared.u32 	%r1943, [%r1942+2048];
	setp.lt.s32 	%p615, %r1943, %r80;
	add.s32 	%r1944, %r1939, 1;
	selp.b32 	%r2693, %r2693, %r1939, %p615;
	selp.b32 	%r2694, %r1944, %r2694, %p615;
$L__BB9_66:
	setp.ge.s32 	%p616, %r2694, %r2693;
	@%p616 bra 	$L__BB9_68;
	mad.lo.s32 	%r1945, %r2693, 31, %r2694;
	shr.s32 	%r1946, %r1945, 5;
	shl.b32 	%r1947, %r1946, 2;
	add.s32 	%r1949, %r1908, %r1947;
	ld.shared.u32 	%r1950, [%r1949+2048];
	setp.lt.s32 	%p617, %r1950, %r80;
	add.s32 	%r1951, %r1946, 1;
	selp.b32 	%r2693, %r2693, %r1946, %p617;
	selp.b32 	%r2694, %r1951, %r2694, %p617;
$L__BB9_68:
	setp.ge.s32 	%p618, %r2694, %r2693;
	@%p618 bra 	$L__BB9_70;
	mad.lo.s32 	%r1952, %r2693, 15, %r2694;
	shr.s32 	%r1953, %r1952, 4;
	shl.b32 	%r1954, %r1953, 2;
	add.s32 	%r1956, %r1908, %r1954;
	ld.shared.u32 	%r1957, [%r1956+2048];
	setp.lt.s32 	%p619, %r1957, %r80;
	add.s32 	%r1958, %r1953, 1;
	selp.b32 	%r2693, %r2693, %r1953, %p619;
	selp.b32 	%r2694, %r1958, %r2694, %p619;
$L__BB9_70:
	setp.ge.s32 	%p620, %r2694, %r2693;
	@%p620 bra 	$L__BB9_72;
$L__BB9_71:
	add.s32 	%r1960, %r2694, %r2693;
	shr.s32 	%r1961, %r1960, 1;
	shl.b32 	%r1962, %r1961, 2;
	add.s32 	%r1964, %r1908, %r1962;
	ld.shared.u32 	%r1965, [%r1964+2048];
	setp.lt.s32 	%p621, %r1965, %r80;
	add.s32 	%r1966, %r1961, 1;
	selp.b32 	%r2693, %r2693, %r1961, %p621;
	selp.b32 	%r2694, %r1966, %r2694, %p621;
	setp.lt.s32 	%p622, %r2694, %r2693;
	@%p622 bra 	$L__BB9_71;
$L__BB9_72:
	setp.lt.s32 	%p623, %r78, 1;
	mov.b32 	%r2705, 0;
	mov.u32 	%r2704, %r78;
	@%p623 bra 	$L__BB9_74;
	mul.lo.s32 	%r1969, %r78, 511;
	shr.s32 	%r1970, %r1969, 9;
	shl.b32 	%r1971, %r1970, 2;
	add.s32 	%r1972, %r70, %r1971;
	ld.shared.u32 	%r1973, [%r1972];
	setp.lt.s32 	%p624, %r1973, %r80;
	add.s32 	%r1974, %r1970, 1;
	selp.b32 	%r2704, %r78, %r1970, %p624;
	selp.b32 	%r2705, %r1974, 0, %p624;
$L__BB9_74:
	setp.ge.s32 	%p625, %r2705, %r2704;
	@%p625 bra 	$L__BB9_76;
	mad.lo.s32 	%r1976, %r2704, 127, %r2705;
	shr.s32 	%r1977, %r1976, 7;
	shl.b32 	%r1978, %r1977, 2;
	add.s32 	%r1979, %r70, %r1978;
	ld.shared.u32 	%r1980, [%r1979];
	setp.lt.s32 	%p626, %r1980, %r80;
	add.s32 	%r1981, %r1977, 1;
	selp.b32 	%r2704, %r2704, %r1977, %p626;
	selp.b32 	%r2705, %r1981, %r2705, %p626;
$L__BB9_76:
	setp.ge.s32 	%p627, %r2705, %r2704;
	@%p627 bra 	$L__BB9_78;
	mad.lo.s32 	%r1982, %r2704, 31, %r2705;
	shr.s32 	%r1983, %r1982, 5;
	shl.b32 	%r1984, %r1983, 2;
	add.s32 	%r1985, %r70, %r1984;
	ld.shared.u32 	%r1986, [%r1985];
	setp.lt.s32 	%p628, %r1986, %r80;
	add.s32 	%r1987, %r1983, 1;
	selp.b32 	%r2704, %r2704, %r1983, %p628;
	selp.b32 	%r2705, %r1987, %r2705, %p628;
$L__BB9_78:
	setp.ge.s32 	%p629, %r2705, %r2704;
	@%p629 bra 	$L__BB9_80;
	mad.lo.s32 	%r1988, %r2704, 15, %r2705;
	shr.s32 	%r1989, %r1988, 4;
	shl.b32 	%r1990, %r1989, 2;
	add.s32 	%r1991, %r70, %r1990;
	ld.shared.u32 	%r1992, [%r1991];
	setp.lt.s32 	%p630, %r1992, %r80;
	add.s32 	%r1993, %r1989, 1;
	selp.b32 	%r2704, %r2704, %r1989, %p630;
	selp.b32 	%r2705, %r1993, %r2705, %p630;
$L__BB9_80:
	setp.ge.s32 	%p631, %r2705, %r2704;
	@%p631 bra 	$L__BB9_82;
$L__BB9_81:
	add.s32 	%r1995, %r2705, %r2704;
	shr.s32 	%r1996, %r1995, 1;
	shl.b32 	%r1997, %r1996, 2;
	add.s32 	%r1998, %r70, %r1997;
	ld.shared.u32 	%r1999, [%r1998];
	setp.lt.s32 	%p632, %r1999, %r80;
	add.s32 	%r2000, %r1996, 1;
	selp.b32 	%r2704, %r2704, %r1996, %p632;
	selp.b32 	%r2705, %r2000, %r2705, %p632;
	setp.lt.s32 	%p633, %r2705, %r2704;
	@%p633 bra 	$L__BB9_81;
$L__BB9_82:
	sub.s32 	%r2003, %r2690, %r2694;
	sub.s32 	%r125, %r78, %r2705;
	add.s32 	%r126, %r125, %r2003;
	shr.s32 	%r2004, %r126, 1;
	max.s32 	%r127, %r2004, %r125;
	add.s32 	%r2006, %r2705, %r127;
	add.s32 	%r2007, %r2006, 1;
	min.s32 	%r2008, %r2007, %r4;
	sub.s32 	%r2714, %r2008, %r78;
	setp.lt.s32 	%p634, %r2714, 1;
	mov.b32 	%r2715, 0;
	@%p634 bra 	$L__BB9_85;
	mov.b32 	%r2715, 0;
$L__BB9_84:
	add.s32 	%r2010, %r2715, %r2714;
	shr.s32 	%r2011, %r2010, 1;
	shl.b32 	%r2012, %r2011, 2;
	add.s32 	%r2013, %r79, %r2012;
	ld.shared.u32 	%r2014, [%r2013];
	setp.lt.s32 	%p635, %r80, %r2014;
	add.s32 	%r2015, %r2011, 1;
	selp.b32 	%r2714, %r2011, %r2714, %p635;
	selp.b32 	%r2715, %r2715, %r2015, %p635;
	setp.lt.s32 	%p636, %r2715, %r2714;
	@%p636 bra 	$L__BB9_84;
$L__BB9_85:
	add.s32 	%r2016, %r125, %r2715;
	min.s32 	%r2017, %r2016, %r127;
	sub.s32 	%r2018, %r126, %r2017;
	add.s32 	%r2019, %r2017, 1;
	setp.eq.s32 	%p637, %r2018, %r2019;
	setp.lt.s32 	%p638, %r127, %r2016;
	and.pred  	%p639, %p637, %p638;
	add.s32 	%r2690, %r2018, %r2694;
	selp.u32 	%r2717, 1, 0, %p639;
$L__BB9_86:
	sub.s32 	%r2020, %r69, %r2690;
	add.s32 	%r2021, %r2020, %r2717;
	setp.eq.s32 	%p640, %r2874, 0;
	shl.b32 	%r2022, %r3, 16;
	or.b32  	%r2023, %r2022, %r4;
	shl.b32 	%r2024, %r2690, 16;
	or.b32  	%r2025, %r2021, %r2024;
	selp.b32 	%r2026, %r2023, %r2025, %p640;
	add.s32 	%r2027, %r2874, -1;
	selp.b32 	%r2028, 511, %r2027, %p640;
	shl.b32 	%r2029, %r2028, 2;
	add.s32 	%r2031, %r1908, %r2029;
	st.shared.u32 	[%r2031], %r2026;
	bar.sync 	0;
	ld.shared.u32 	%r2032, [%r68+-2048];
	shr.s32 	%r138, %r2032, 16;
	and.b32  	%r2033, %r2032, 65535;
	add.s32 	%r139, %r2021, %r3;
	add.s32 	%r140, %r2033, %r3;
	add.s32 	%r141, %r140, %r138;
	shl.b32 	%r2034, %r139, 2;
	add.s32 	%r142, %r1909, %r2034;
	ld.shared.u32 	%r143, [%r142];
	shl.b32 	%r2036, %r2690, 2;
	add.s32 	%r144, %r1909, %r2036;
	ld.shared.u32 	%r145, [%r144];
	setp.ge.s32 	%p900, %r2690, %r138;
	setp.lt.s32 	%p641, %r2690, %r138;
	setp.ge.s32 	%p642, %r139, %r140;
	and.pred  	%p901, %p642, %p641;
	or.pred  	%p643, %p900, %p642;
	@%p643 bra 	$L__BB9_88;
	setp.lt.s32 	%p901, %r145, %r143;
	setp.lt.s32 	%p900, %r143, %r145;
$L__BB9_88:
	add.s32 	%r2037, %r139, %r2690;
	setp.lt.s32 	%p644, %r2037, %r141;
	xor.pred  	%p645, %p900, %p901;
	and.pred  	%p7, %p644, %p645;
	mov.u32 	%r2718, %r145;
	mov.u32 	%r2719, %r2690;
	@%p900 bra 	$L__BB9_90;
	add.s32 	%r2719, %r2690, 1;
	ld.shared.u32 	%r2718, [%r144+4];
$L__BB9_90:
	mov.u32 	%r2720, %r143;
	mov.u32 	%r2721, %r139;
	@%p901 bra 	$L__BB9_92;
	add.s32 	%r2721, %r139, 1;
	ld.shared.u32 	%r2720, [%r142+4];
$L__BB9_92:
	setp.ge.s32 	%p902, %r2719, %r138;
	setp.lt.s32 	%p646, %r2719, %r138;
	setp.ge.s32 	%p647, %r2721, %r140;
	and.pred  	%p903, %p647, %p646;
	or.pred  	%p648, %p902, %p647;
	@%p648 bra 	$L__BB9_94;
	setp.lt.s32 	%p903, %r2718, %r2720;
	setp.lt.s32 	%p902, %r2720, %r2718;
$L__BB9_94:
	add.s32 	%r2038, %r2721, %r2719;
	setp.lt.s32 	%p649, %r2038, %r141;
	xor.pred  	%p650, %p902, %p903;
	and.pred  	%p14, %p649, %p650;
	mov.u32 	%r2722, %r2718;
	mov.u32 	%r2723, %r2719;
	@%p902 bra 	$L__BB9_96;
	add.s32 	%r2723, %r2719, 1;
	shl.b32 	%r2039, %r2719, 2;
	add.s32 	%r2041, %r1908, %r2039;
	ld.shared.u32 	%r2722, [%r2041+2052];
$L__BB9_96:
	mov.u32 	%r2724, %r2720;
	mov.u32 	%r2725, %r2721;
	@%p903 bra 	$L__BB9_98;
	add.s32 	%r2725, %r2721, 1;
	shl.b32 	%r2042, %r2721, 2;
	add.s32 	%r2044, %r1908, %r2042;
	ld.shared.u32 	%r2724, [%r2044+2052];
$L__BB9_98:
	setp.ge.s32 	%p904, %r2723, %r138;
	setp.lt.s32 	%p651, %r2723, %r138;
	setp.ge.s32 	%p652, %r2725, %r140;
	and.pred  	%p905, %p652, %p651;
	or.pred  	%p653, %p904, %p652;
	@%p653 bra 	$L__BB9_100;
	setp.lt.s32 	%p905, %r2722, %r2724;
	setp.lt.s32 	%p904, %r2724, %r2722;
$L__BB9_100:
	add.s32 	%r2045, %r2725, %r2723;
	setp.lt.s32 	%p654, %r2045, %r141;
	xor.pred  	%p655, %p904, %p905;
	and.pred  	%p21, %p654, %p655;
	mov.u32 	%r2726, %r2722;
	mov.u32 	%r2727, %r2723;
	@%p904 bra 	$L__BB9_102;
	add.s32 	%r2727, %r2723, 1;
	shl.b32 	%r2046, %r2723, 2;
	mov.u32 	%r2047, _ZN6thrust24THRUST_300001_SM_1000_NS8cuda_cub4core6detail5shmemE;
	add.s32 	%r2048, %r2047, %r2046;
	ld.shared.u32 	%r2726, [%r2048+2052];
$L__BB9_102:
	mov.u32 	%r2728, %r2724;
	mov.u32 	%r2729, %r2725;
	@%p905 bra 	$L__BB9_104;
	add.s32 	%r2729, %r2725, 1;
	shl.b32 	%r2049, %r2725, 2;
	mov.u32 	%r2050, _ZN6thrust24THRUST_300001_SM_1000_NS8cuda_cub4core6detail5shmemE;
	add.s32 	%r2051, %r2050, %r2049;
	ld.shared.u32 	%r2728, [%r2051+2052];
$L__BB9_104:
	setp.ge.s32 	%p906, %r2727, %r138;
	setp.lt.s32 	%p656, %r2727, %r138;
	setp.ge.s32 	%p657, %r2729, %r140;
	and.pred  	%p907, %p657, %p656;
	or.pred  	%p658, %p906, %p657;
	@%p658 bra 	$L__BB9_106;
	setp.lt.s32 	%p907, %r2726, %r2728;
	setp.lt.s32 	%p906, %r2728, %r2726;
$L__BB9_106:
	add.s32 	%r2052, %r2729, %r2727;
	setp.lt.s32 	%p659, %r2052, %r141;
	xor.pred  	%p660, %p906, %p907;
	and.pred  	%p28, %p659, %p660;
	mov.u32 	%r2730, %r2726;
	mov.u32 	%r2731, %r2727;
	@%p906 bra 	$L__BB9_108;
	add.s32 	%r2731, %r2727, 1;
	shl.b32 	%r2053, %r2727, 2;
	mov.u32 	%r2054, _ZN6thrust24THRUST_300001_SM_1000_NS8cuda_cub4core6detail5shmemE;
	add.s32 	%r2055, %r2054, %r2053;
	ld.shared.u32 	%r2730, [%r2055+2052];
$L__BB9_108:
	mov.u32 	%r2732, %r2728;
	mov.u32 	%r2733, %r2729;
	@%p907 bra 	$L__BB9_110;
	add.s32 	%r2733, %r2729, 1;
	shl.b32 	%r2056, %r2729, 2;
	mov.u32 	%r2057, _ZN6thrust24THRUST_300001_SM_1000_NS8cuda_cub4core6detail5shmemE;
	add.s32 	%r2058, %r2057, %r2056;
	ld.shared.u32 	%r2732, [%r2058+2052];
$L__BB9_110:
	setp.ge.s32 	%p908, %r2731, %r138;
	setp.lt.s32 	%p661, %r2731, %r138;
	setp.ge.s32 	%p662, %r2733, %r140;
	and.pred  	%p909, %p662, %p661;
	or.pred  	%p663, %p908, %p662;
	@%p663 bra 	$L__BB9_112;
	setp.lt.s32 	%p909, %r2730, %r2732;
	setp.lt.s32 	%p908, %r2732, %r2730;
$L__BB9_112:
	add.s32 	%r2059, %r2733, %r2731;
	setp.lt.s32 	%p664, %r2059, %r141;
	xor.pred  	%p665, %p908, %p909;
	and.pred  	%p35, %p664, %p665;
	mov.u32 	%r2738, %r2730;
	mov.u32 	%r2739, %r2731;
	@%p908 bra 	$L__BB9_114;
	add.s32 	%r2739, %r2731, 1;
	shl.b32 	%r2060, %r2731, 2;
	mov.u32 	%r2061, _ZN6thrust24THRUST_300001_SM_1000_NS8cuda_cub4core6detail5shmemE;
	add.s32 	%r2062, %r2061, %r2060;
	ld.shared.u32 	%r2738, [%r2062+2052];
$L__BB9_114:
	mov.u32 	%r2740, %r2732;
	mov.u32 	%r2741, %r2733;
	@%p909 bra 	$L__BB9_116;
	add.s32 	%r2741, %r2733, 1;
	shl.b32 	%r2063, %r2733, 2;
	mov.u32 	%r2064, _ZN6thrust24THRUST_300001_SM_1000_NS8cuda_cub4core6detail5shmemE;
	add.s32 	%r2065, %r2064, %r2063;
	ld.shared.u32 	%r2740, [%r2065+2052];
$L__BB9_116:
	setp.ge.s32 	%p910, %r2739, %r138;
	setp.lt.s32 	%p666, %r2739, %r138;
	setp.ge.s32 	%p667, %r2741, %r140;
	and.pred  	%p911, %p667, %p666;
	or.pred  	%p668, %p910, %p667;
	@%p668 bra 	$L__BB9_118;
	setp.lt.s32 	%p911, %r2738, %r2740;
	setp.lt.s32 	%p910, %r2740, %r2738;
$L__BB9_118:
	selp.b32 	%r186, %r2738, %r2740, %p911;
	selp.b32 	%r187, %r2739, %r2741, %p911;
	add.s32 	%r2066, %r2741, %r2739;
	setp.lt.s32 	%p669, %r2066, %r141;
	xor.pred  	%p670, %p910, %p911;
	selp.b32 	%r2067, 32, 0, %p670;
	selp.b32 	%r188, %r2067, 0, %p669;
	@%p910 bra 	$L__BB9_120;
	add.s32 	%r189, %r2739, 1;
	shl.b32 	%r2068, %r2739, 2;
	mov.u32 	%r2069, _ZN6thrust24THRUST_300001_SM_1000_NS8cuda_cub4core6detail5shmemE;
	add.s32 	%r2070, %r2069, %r2068;
	ld.shared.u32 	%r2738, [%r2070+2052];
	mov.u32 	%r2739, %r189;
$L__BB9_120:
	@%p911 bra 	$L__BB9_122;
	add.s32 	%r193, %r2741, 1;
	shl.b32 	%r2071, %r2741, 2;
	mov.u32 	%r2072, _ZN6thrust24THRUST_300001_SM_1000_NS8cuda_cub4core6detail5shmemE;
	add.s32 	%r2073, %r2072, %r2071;
	ld.shared.u32 	%r2740, [%r2073+2052];
	mov.u32 	%r2741, %r193;
$L__BB9_122:
	setp.ge.s32 	%p912, %r2739, %r138;
	setp.lt.s32 	%p671, %r2739, %r138;
	setp.ge.s32 	%p672, %r2741, %r140;
	and.pred  	%p913, %p672, %p671;
	or.pred  	%p673, %p912, %p672;
	@%p673 bra 	$L__BB9_124;
	setp.lt.s32 	%p913, %r2738, %r2740;
	setp.lt.s32 	%p912, %r2740, %r2738;
$L__BB9_124:
	add.s32 	%r2074, %r2741, %r2739;
	setp.lt.s32 	%p674, %r2074, %r141;
	xor.pred  	%p675, %p912, %p913;
	selp.b32 	%r2075, 64, 0, %p675;
	selp.b32 	%r2076, %r2075, 0, %p674;
	or.b32  	%r2077, %r188, %r2076;
	selp.b32 	%r2078, 8, 0, %p28;
	selp.b32 	%r2079, 4, 0, %p21;
	selp.u32 	%r2080, 1, 0, %p7;
	selp.b32 	%r2081, 2, 0, %p14;
	or.b32  	%r2082, %r2081, %r2080;
	or.b32  	%r2083, %r2082, %r2079;
	or.b32  	%r2084, %r2083, %r2078;
	selp.b32 	%r2085, 16, 0, %p35;
	or.b32  	%r2086, %r2084, %r2085;
	or.b32  	%r197, %r2077, %r2086;
	mov.u32 	%r2746, %r2738;
	mov.u32 	%r2747, %r2739;
	@%p912 bra 	$L__BB9_126;
	add.s32 	%r2747, %r2739, 1;
	shl.b32 	%r2087, %r2739, 2;
	mov.u32 	%r2088, _ZN6thrust24THRUST_300001_SM_1000_NS8cuda_cub4core6detail5shmemE;
	add.s32 	%r2089, %r2088, %r2087;
	ld.shared.u32 	%r2746, [%r2089+2052];
$L__BB9_126:
	mov.u32 	%r2748, %r2740;
	mov.u32 	%r2749, %r2741;
	@%p913 bra 	$L__BB9_128;
	add.s32 	%r2749, %r2741, 1;
	shl.b32 	%r2090, %r2741, 2;
	mov.u32 	%r2091, _ZN6thrust24THRUST_300001_SM_1000_NS8cuda_cub4core6detail5shmemE;
	add.s32 	%r2092, %r2091, %r2090;
	ld.shared.u32 	%r2748, [%r2092+2052];
$L__BB9_128:
	setp.ge.s32 	%p914, %r2747, %r138;
	setp.lt.s32 	%p676, %r2747, %r138;
	setp.ge.s32 	%p677, %r2749, %r140;
	and.pred  	%p915, %p677, %p676;
	or.pred  	%p678, %p914, %p677;
	@%p678 bra 	$L__BB9_130;
	setp.lt.s32 	%p915, %r2746, %r2748;
	setp.lt.s32 	%p914, %r2748, %r2746;
$L__BB9_130:
	selp.b32 	%r206, %r2746, %r2748, %p915;
	selp.b32 	%r207, %r2747, %r2749, %p915;
	add.s32 	%r2093, %r2749, %r2747;
	setp.lt.s32 	%p679, %r2093, %r141;
	xor.pred  	%p680, %p914, %p915;
	selp.b32 	%r2094, 128, 0, %p680;
	selp.b32 	%r208, %r2094, 0, %p679;
	@%p914 bra 	$L__BB9_132;
	add.s32 	%r209, %r2747, 1;
	shl.b32 	%r2095, %r2747, 2;
	mov.u32 	%r2096, _ZN6thrust24THRUST_300001_SM_1000_NS8cuda_cub4core6detail5shmemE;
	add.s32 	%r2097, %r2096, %r2095;
	ld.shared.u32 	%r2746, [%r2097+2052];
	mov.u32 	%r2747, %r209;
$L__BB9_132:
	@%p915 bra 	$L__BB9_134;
	add.s32 	%r213, %r2749, 1;
	shl.b32 	%r2098, %r2749, 2;
	mov.u32 	%r2099, _ZN6thrust24THRUST_300001_SM_1000_NS8cuda_cub4core6detail5shmemE;
	add.s32 	%r2100, %r2099, %r2098;
	ld.shared.u32 	%r2748, [%r2100+2052];
	mov.u32 	%r2749, %r213;
$L__BB9_134:
	setp.ge.s32 	%p916, %r2747, %r138;
	setp.lt.s32 	%p681, %r2747, %r138;
	setp.ge.s32 	%p682, %r2749, %r140;
	and.pred  	%p917, %p682, %p681;
	or.pred  	%p683, %p916, %p682;
	@%p683 bra 	$L__BB9_136;
	setp.lt.s32 	%p917, %r2746, %r2748;
	setp.lt.s32 	%p916, %r2748, %r2746;
$L__BB9_136:
	add.s32 	%r2101, %r2749, %r2747;
	setp.lt.s32 	%p684, %r2101, %r141;
	xor.pred  	%p685, %p916, %p917;
	selp.b32 	%r2102, 256, 0, %p685;
	selp.b32 	%r2103, %r2102, 0, %p684;
	or.b32  	%r2104, %r208, %r2103;
	or.b32  	%r217, %r2104, %r197;
	mov.u32 	%r2754, %r2746;
	mov.u32 	%r2755, %r2747;
	@%p916 bra 	$L__BB9_138;
	add.s32 	%r2755, %r2747, 1;
	shl.b32 	%r2105, %r2747, 2;
	mov.u32 	%r2106, _ZN6thrust24THRUST_300001_SM_1000_NS8cuda_cub4core6detail5shmemE;
	add.s32 	%r2107, %r2106, %r2105;
	ld.shared.u32 	%r2754, [%r2107+2052];
$L__BB9_138:
	mov.u32 	%r2756, %r2748;
	mov.u32 	%r2757, %r2749;
	@%p917 bra 	$L__BB9_140;
	add.s32 	%r2757, %r2749, 1;
	shl.b32 	%r2108, %r2749, 2;
	mov.u32 	%r2109, _ZN6thrust24THRUST_300001_SM_1000_NS8cuda_cub4core6detail5shmemE;
	add.s32 	%r2110, %r2109, %r2108;
	ld.shared.u32 	%r2756, [%r2110+2052];
$L__BB9_140:
	setp.ge.s32 	%p918, %r2755, %r138;
	setp.lt.s32 	%p686, %r2755, %r138;
	setp.ge.s32 	%p687, %r2757, %r140;
	and.pred  	%p919, %p687, %p686;
	or.pred  	%p688, %p918, %p687;
	@%p688 bra 	$L__BB9_142;
	setp.lt.s32 	%p919, %r2754, %r2756;
	setp.lt.s32 	%p918, %r2756, %r2754;
$L__BB9_142:
	selp.b32 	%r226, %r2754, %r2756, %p919;
	selp.b32 	%r227, %r2755, %r2757, %p919;
	add.s32 	%r2111, %r2757, %r2755;
	setp.lt.s32 	%p689, %r2111, %r141;
	xor.pred  	%p690, %p918, %p919;
	selp.b32 	%r2112, 512, 0, %p690;
	selp.b32 	%r228, %r2112, 0, %p689;
	@%p918 bra 	$L__BB9_144;
	add.s32 	%r229, %r2755, 1;
	shl.b32 	%r2113, %r2755, 2;
	mov.u32 	%r2114, _ZN6thrust24THRUST_300001_SM_1000_NS8cuda_cub4core6detail5shmemE;
	add.s32 	%r2115, %r2114, %r2113;
	ld.shared.u32 	%r2754, [%r2115+2052];
	mov.u32 	%r2755, %r229;
$L__BB9_144:
	@%p919 bra 	$L__BB9_146;
	add.s32 	%r233, %r2757, 1;
	shl.b32 	%r2116, %r2757, 2;
	mov.u32 	%r2117, _ZN6thrust24THRUST_300001_SM_1000_NS8cuda_cub4core6detail5shmemE;
	add.s32 	%r2118, %r2117, %r2116;
	ld.shared.u32 	%r2756, [%r2118+2052];
	mov.u32 	%r2757, %r233;
$L__BB9_146:
	setp.ge.s32 	%p920, %r2755, %r138;
	setp.lt.s32 	%p691, %r2755, %r138;
	setp.ge.s32 	%p692, %r2757, %r140;
	and.pred  	%p921, %p692, %p691;
	or.pred  	%p693, %p920, %p692;
	@%p693 bra 	$L__BB9_148;
	setp.lt.s32 	%p921, %r2754, %r2756;
	setp.lt.s32 	%p920, %r2756, %r2754;
$L__BB9_148:
	add.s32 	%r2119, %r2757, %r2755;
	setp.lt.s32 	%p694, %r2119, %r141;
	xor.pred  	%p695, %p920, %p921;
	selp.b32 	%r2120, 1024, 0, %p695;
	selp.b32 	%r2121, %r2120, 0, %p694;
	or.b32  	%r2122, %r228, %r2121;
	or.b32  	%r237, %r2122, %r217;
	mov.u32 	%r2762, %r2754;
	mov.u32 	%r2763, %r2755;
	@%p920 bra 	$L__BB9_150;
	add.s32 	%r2763, %r2755, 1;
	shl.b32 	%r2123, %r2755, 2;
	mov.u32 	%r2124, _ZN6thrust24THRUST_300001_SM_1000_NS8cuda_cub4core6detail5shmemE;
	add.s32 	%r2125, %r2124, %r2123;
	ld.shared.u32 	%r2762, [%r2125+2052];
$L__BB9_150:
	mov.u32 	%r2764, %r2756;
	mov.u32 	%r2765, %r2757;
	@%p921 bra 	$L__BB9_152;
	add.s32 	%r2765, %r2757, 1;
	shl.b32 	%r2126, %r2757, 2;
	mov.u32 	%r2127, _ZN6thrust24THRUST_300001_SM_1000_NS8cuda_cub4core6detail5shmemE;
	add.s32 	%r2128, %r2127, %r2126;
	ld.shared.u32 	%r2764, [%r2128+2052];
$L__BB9_152:
	setp.ge.s32 	%p922, %r2763, %r138;
	setp.lt.s32 	%p696, %r2763, %r138;
	setp.ge.s32 	%p697, %r2765, %r140;
	and.pred  	%p923, %p697, %p696;
	or.pred  	%p698, %p922, %p697;
	@%p698 bra 	$L__BB9_154;
	setp.lt.s32 	%p923, %r2762, %r2764;
	setp.lt.s32 	%p922, %r2764, %r2762;
$L__BB9_154:
	selp.b32 	%r246, %r2762, %r2764, %p923;
	selp.b32 	%r247, %r2763, %r2765, %p923;
	add.s32 	%r2129, %r2765, %r2763;
	setp.lt.s32 	%p699, %r2129, %r141;
	xor.pred  	%p700, %p922, %p923;
	selp.b32 	%r2130, 2048, 0, %p700;
	selp.b32 	%r248, %r2130, 0, %p699;
	@%p922 bra 	$L__BB9_156;
	add.s32 	%r249, %r2763, 1;
	shl.b32 	%r2131, %r2763, 2;
	mov.u32 	%r2132, _ZN6thrust24THRUST_300001_SM_1000_NS8cuda_cub4core6detail5shmemE;
	add.s32 	%r2133, %r2132, %r2131;
	ld.shared.u32 	%r2762, [%r2133+2052];
	mov.u32 	%r2763, %r249;
$L__BB9_156:
	@%p923 bra 	$L__BB9_158;
	add.s32 	%r253, %r2765, 1;
	shl.b32 	%r2134, %r2765, 2;
	mov.u32 	%r2135, _ZN6thrust24THRUST_300001_SM_1000_NS8cuda_cub4core6detail5shmemE;
	add.s32 	%r2136, %r2135, %r2134;
	ld.shared.u32 	%r2764, [%r2136+2052];
	mov.u32 	%r2765, %r253;
$L__BB9_158:
	setp.ge.s32 	%p924, %r2763, %r138;
	setp.lt.s32 	%p701, %r2763, %r138;
	setp.ge.s32 	%p702, %r2765, %r140;
	and.pred  	%p925, %p702, %p701;
	or.pred  	%p703, %p924, %p702;
	@%p703 bra 	$L__BB9_160;
	setp.lt.s32 	%p925, %r2762, %r2764;
	setp.lt.s32 	%p924, %r2764, %r2762;
$L__BB9_160:
	add.s32 	%r2137, %r2765, %r2763;
	setp.lt.s32 	%p704, %r2137, %r141;
	xor.pred  	%p705, %p924, %p925;
	selp.b32 	%r2138, 4096, 0, %p705;
	selp.b32 	%r2139, %r2138, 0, %p704;
	or.b32  	%r2140, %r248, %r2139;
	or.b32  	%r257, %r2140, %r237;
	mov.u32 	%r2770, %r2762;
	mov.u32 	%r2771, %r2763;
	@%p924 bra 	$L__BB9_162;
	add.s32 	%r2771, %r2763, 1;
	shl.b32 	%r2141, %r2763, 2;
	mov.u32 	%r2142, _ZN6thrust24THRUST_300001_SM_1000_NS8cuda_cub4core6detail5shmemE;
	add.s32 	%r2143, %r2142, %r2141;
	ld.shared.u32 	%r2770, [%r2143+2052];
$L__BB9_162:
	mov.u32 	%r2772, %r2764;
	mov.u32 	%r2773, %r2765;
	@%p925 bra 	$L__BB9_164;
	add.s32 	%r2773, %r2765, 1;
	shl.b32 	%r2144, %r2765, 2;
	mov.u32 	%r2145, _ZN6thrust24THRUST_300001_SM_1000_NS8cuda_cub4core6detail5shmemE;
	add.s32 	%r2146, %r2145, %r2144;
	ld.shared.u32 	%r2772, [%r2146+2052];
$L__BB9_164:
	setp.ge.s32 	%p926, %r2771, %r138;
	setp.lt.s32 	%p706, %r2771, %r138;
	setp.ge.s32 	%p707, %r2773, %r140;
	and.pred  	%p927, %p707, %p706;
	or.pred  	%p708, %p926, %p707;
	@%p708 bra 	$L__BB9_166;
	setp.lt.s32 	%p927, %r2770, %r2772;
	setp.lt.s32 	%p926, %r2772, %r2770;
$L__BB9_166:
	selp.b32 	%r266, %r2770, %r2772, %p927;
	selp.b32 	%r267, %r2771, %r2773, %p927;
	add.s32 	%r2147, %r2773, %r2771;
	setp.lt.s32 	%p709, %r2147, %r141;
	xor.pred  	%p710, %p926, %p927;
	selp.b32 	%r2148, 8192, 0, %p710;
	selp.b32 	%r268, %r2148, 0, %p709;
	@%p926 bra 	$L__BB9_168;
	add.s32 	%r269, %r2771, 1;
	shl.b32 	%r2149, %r2771, 2;
	mov.u32 	%r2150, _ZN6thrust24THRUST_300001_SM_1000_NS8cuda_cub4core6detail5shmemE;
	add.s32 	%r2151, %r2150, %r2149;
	ld.shared.u32 	%r2770, [%r2151+2052];
	mov.u32 	%r2771, %r269;
$L__BB9_168:
	@%p927 bra 	$L__BB9_170;
	add.s32 	%r273, %r2773, 1;
	shl.b32 	%r2152, %r2773, 2;
	mov.u32 	%r2153, _ZN6thrust24THRUST_300001_SM_1000_NS8cuda_cub4core6detail5shmemE;
	add.s32 	%r2154, %r2153, %r2152;
	ld.shared.u32 	%r2772, [%r2154+2052];
	mov.u32 	%r2773, %r273;
$L__BB9_170:
	setp.ge.s32 	%p928, %r2771, %r138;
	setp.lt.s32 	%p711, %r2771, %r138;
	setp.ge.s32 	%p712, %r2773, %r140;
	and.pred  	%p929, %p712, %p711;
	or.pred  	%p713, %p928, %p712;
	@%p713 bra 	$L__BB9_172;
	setp.lt.s32 	%p929, %r2770, %r2772;
	setp.lt.s32 	%p928, %r2772, %r2770;
$L__BB9_172:
	add.s32 	%r2155, %r2773, %r2771;
	setp.lt.s32 	%p714, %r2155, %r141;
	xor.pred  	%p715, %p928, %p929;
	selp.b32 	%r2156, 16384, 0, %p715;
	selp.b32 	%r2157, %r2156, 0, %p714;
	or.b32  	%r2158, %r268, %r2157;
	or.b32  	%r277, %r2158, %r257;
	mov.u32 	%r2778, %r2770;
	mov.u32 	%r2779, %r2771;
	@%p928 bra 	$L__BB9_174;
	add.s32 	%r2779, %r2771, 1;
	shl.b32 	%r2159, %r2771, 2;
	mov.u32 	%r2160, _ZN6thrust24THRUST_300001_SM_1000_NS8cuda_cub4core6detail5shmemE;
	add.s32 	%r2161, %r2160, %r2159;
	ld.shared.u32 	%r2778, [%r2161+2052];
$L__BB9_174:
	mov.u32 	%r2780, %r2772;
	mov.u32 	%r2781, %r2773;
	@%p929 bra 	$L__BB9_176;
	add.s32 	%r2781, %r2773, 1;
	shl.b32 	%r2162, %r2773, 2;
	mov.u32 	%r2163, _ZN6thrust24THRUST_300001_SM_1000_NS8cuda_cub4core6detail5shmemE;
	add.s32 	%r2164, %r2163, %r2162;
	ld.shared.u32 	%r2780, [%r2164+2052];
$L__BB9_176:
	setp.ge.s32 	%p930, %r2779, %r138;
	setp.lt.s32 	%p716, %r2779, %r138;
	setp.ge.s32 	%p717, %r2781, %r140;
	and.pred  	%p931, %p717, %p716;
	or.pred  	%p718, %p930, %p717;
	@%p718 bra 	$L__BB9_178;
	setp.lt.s32 	%p931, %r2778, %r2780;
	setp.lt.s32 	%p930, %r2780, %r2778;
$L__BB9_178:
	selp.b32 	%r286, %r2778, %r2780, %p931;
	selp.b32 	%r287, %r2779, %r2781, %p931;
	add.s32 	%r2165, %r2781, %r2779;
	setp.lt.s32 	%p719, %r2165, %r141;
	xor.pred  	%p720, %p930, %p931;
	selp.b32 	%r2166, 32768, 0, %p720;
	selp.b32 	%r288, %r2166, 0, %p719;
	@%p930 bra 	$L__BB9_180;
	add.s32 	%r289, %r2779, 1;
	shl.b32 	%r2167, %r2779, 2;
	mov.u32 	%r2168, _ZN6thrust24THRUST_300001_SM_1000_NS8cuda_cub4core6detail5shmemE;
	add.s32 	%r2169, %r2168, %r2167;
	ld.shared.u32 	%r2778, [%r2169+2052];
	mov.u32 	%r2779, %r289;
$L__BB9_180:
	@%p931 bra 	$L__BB9_182;
	add.s32 	%r293, %r2781, 1;
	shl.b32 	%r2170, %r2781, 2;
	mov.u32 	%r2171, _ZN6thrust24THRUST_300001_SM_1000_NS8cuda_cub4core6detail5shmemE;
	add.s32 	%r2172, %r2171, %r2170;
	ld.shared.u32 	%r2780, [%r2172+2052];
	mov.u32 	%r2781, %r293;
$L__BB9_182:
	setp.ge.s32 	%p932, %r2779, %r138;
	setp.lt.s32 	%p721, %r2779, %r138;
	setp.ge.s32 	%p722, %r2781, %r140;
	and.pred  	%p933, %p722, %p721;
	or.pred  	%p723, %p932, %p722;
	@%p723 bra 	$L__BB9_184;
	setp.lt.s32 	%p933, %r2778, %r2780;
	setp.lt.s32 	%p932, %r2780, %r2778;
$L__BB9_184:
	add.s32 	%r2173, %r2781, %r2779;
	setp.lt.s32 	%p724, %r2173, %r141;
	xor.pred  	%p725, %p932, %p933;
	selp.b32 	%r2174, 65536, 0, %p725;
	selp.b32 	%r2175, %r2174, 0, %p724;
	or.b32  	%r2176, %r288, %r2175;
	or.b32  	%r297, %r2176, %r277;
	mov.u32 	%r2786, %r2778;
	mov.u32 	%r2787, %r2779;
	@%p932 bra 	$L__BB9_186;
	add.s32 	%r2787, %r2779, 1;
	shl.b32 	%r2177, %r2779, 2;
	mov.u32 	%r2178, _ZN6thrust24THRUST_300001_SM_1000_NS8cuda_cub4core6detail5shmemE;
	add.s32 	%r2179, %r2178, %r2177;
	ld.shared.u32 	%r2786, [%r2179+2052];
$L__BB9_186:
	mov.u32 	%r2788, %r2780;
	mov.u32 	%r2789, %r2781;
	@%p933 bra 	$L__BB9_188;
	add.s32 	%r2789, %r2781, 1;
	shl.b32 	%r2180, %r2781, 2;
	mov.u32 	%r2181, _ZN6thrust24THRUST_300001_SM_1000_NS8cuda_cub4core6detail5shmemE;
	add.s32 	%r2182, %r2181, %r2180;
	ld.shared.u32 	%r2788, [%r2182+2052];
$L__BB9_188:
	setp.ge.s32 	%p934, %r2787, %r138;
	setp.lt.s32 	%p726, %r2787, %r138;
	setp.ge.s32 	%p727, %r2789, %r140;
	and.pred  	%p935, %p727, %p726;
	or.pred  	%p728, %p934, %p727;
	@%p728 bra 	$L__BB9_190;
	setp.lt.s32 	%p935, %r2786, %r2788;
	setp.lt.s32 	%p934, %r2788, %r2786;
$L__BB9_190:
	selp.b32 	%r306, %r2786, %r2788, %p935;
	selp.b32 	%r307, %r2787, %r2789, %p935;
	add.s32 	%r2183, %r2789, %r2787;
	setp.lt.s32 	%p729, %r2183, %r141;
	xor.pred  	%p730, %p934, %p935;
	selp.b32 	%r2184, 131072, 0, %p730;
	selp.b32 	%r308, %r2184, 0, %p729;
	@%p934 bra 	$L__BB9_192;
	add.s32 	%r309, %r2787, 1;
	shl.b32 	%r2185, %r2787, 2;
	mov.u32 	%r2186, _ZN6thrust24THRUST_300001_SM_1000_NS8cuda_cub4core6detail5shmemE;
	add.s32 	%r2187, %r2186, %r2185;
	ld.shared.u32 	%r2786, [%r2187+2052];
	mov.u32 	%r2787, %r309;
$L__BB9_192:
	@%p935 bra 	$L__BB9_194;
	add.s32 	%r313, %r2789, 1;
	shl.b32 	%r2188, %r2789, 2;
	mov.u32 	%r2189, _ZN6thrust24THRUST_300001_SM_1000_NS8cuda_cub4core6detail5shmemE;
	add.s32 	%r2190, %r2189, %r2188;
	ld.shared.u32 	%r2788, [%r2190+2052];
	mov.u32 	%r2789, %r313;
$L__BB9_194:
	setp.ge.s32 	%p936, %r2787, %r138;
	setp.lt.s32 	%p731, %r2787, %r138;
	setp.ge.s32 	%p732, %r2789, %r140;
	and.pred  	%p937, %p732, %p731;
	or.pred  	%p733, %p936, %p732;
	@%p733 bra 	$L__BB9_196;
	setp.lt.s32 	%p937, %r2786, %r2788;
	setp.lt.s32 	%p936, %r2788, %r2786;
$L__BB9_196:
	selp.b32 	%r317, %r2786, %r2788, %p937;
	selp.b32 	%r318, %r2787, %r2789, %p937;
	add.s32 	%r2191, %r2789, %r2787;
	setp.lt.s32 	%p734, %r2191, %r141;
	xor.pred  	%p735, %p936, %p937;
	selp.b32 	%r2192, 262144, 0, %p735;
	selp.b32 	%r2193, %r2192, 0, %p734;
	or.b32  	%r2194, %r308, %r2193;
	or.b32  	%r319, %r2194, %r297;
	bar.sync 	0;
	popc.b32 	%r2195, %r319;
	cvt.u64.u32 	%rd13, %r2195;
	setp.ne.s32 	%p736, %r1, 0;
	@%p736 bra 	$L__BB9_201;
	shr.u32 	%r320, %r2874, 5;
	// begin inline asm
	mov.u32 %r2372, %laneid;
	// end inline asm
	mov.b64 	{%r2374, %r2379}, %rd13;
	mov.b32 	%r2380, 1;
	mov.b32 	%r2421, 0;
	mov.b32 	%r2422, -1;
	// begin inline asm
	shfl.sync.up.b32 %r2373, %r2374, %r2380, %r2421, %r2422;
	// end inline asm
	// begin inline asm
	shfl.sync.up.b32 %r2378, %r2379, %r2380, %r2421, %r2422;
	// end inline asm
	mov.b64 	%rd464, {%r2373, %r2378};
	setp.lt.s32 	%p790, %r2372, 1;
	selp.b64 	%rd465, 0, %rd464, %p790;
	add.s64 	%rd466, %rd465, %rd13;
	mov.b64 	{%r2384, %r2389}, %rd466;
	mov.b32 	%r2390, 2;
	// begin inline asm
	shfl.sync.up.b32 %r2383, %r2384, %r2390, %r2421, %r2422;
	// end inline asm
	// begin inline asm
	shfl.sync.up.b32 %r2388, %r2389, %r2390, %r2421, %r2422;
	// end inline asm
	mov.b64 	%rd467, {%r2383, %r2388};
	setp.lt.s32 	%p791, %r2372, 2;
	selp.b64 	%rd468, 0, %rd467, %p791;
	add.s64 	%rd469, %rd468, %rd466;
	mov.b64 	{%r2394, %r2399}, %rd469;
	mov.b32 	%r2400, 4;
	// begin inline asm
	shfl.sync.up.b32 %r2393, %r2394, %r2400, %r2421, %r2422;
	// end inline asm
	// begin inline asm
	shfl.sync.up.b32 %r2398, %r2399, %r2400, %r2421, %r2422;
	// end inline asm
	mov.b64 	%rd470, {%r2393, %r2398};
	setp.lt.s32 	%p792, %r2372, 4;
	selp.b64 	%rd471, 0, %rd470, %p792;
	add.s64 	%rd472, %rd471, %rd469;
	mov.b64 	{%r2404, %r2409}, %rd472;
	mov.b32 	%r2410, 8;
	// begin inline asm
	shfl.sync.up.b32 %r2403, %r2404, %r2410, %r2421, %r2422;
	// end inline asm
	// begin inline asm
	shfl.sync.up.b32 %r2408, %r2409, %r2410, %r2421, %r2422;
	// end inline asm
	mov.b64 	%rd473, {%r2403, %r2408};
	setp.lt.s32 	%p793, %r2372, 8;
	selp.b64 	%rd474, 0, %rd473, %p793;
	add.s64 	%rd475, %rd474, %rd472;
	mov.b64 	{%r2414, %r2419}, %rd475;
	mov.b32 	%r2420, 16;
	// begin inline asm
	shfl.sync.up.b32 %r2413, %r2414, %r2420, %r2421, %r2422;
	// end inline asm
	// begin inline asm
	shfl.sync.up.b32 %r2418, %r2419, %r2420, %r2421, %r2422;
	// end inline asm
	mov.b64 	%rd476, {%r2413, %r2418};
	setp.lt.s32 	%p794, %r2372, 16;
	selp.b64 	%rd477, 0, %rd476, %p794;
	add.s64 	%rd14, %rd477, %rd475;
	setp.ne.s32 	%p795, %r2372, 31;
	@%p795 bra 	$L__BB9_199;
	shl.b32 	%r2423, %r320, 3;
	mov.u32 	%r2424, _ZN6thrust24THRUST_300001_SM_1000_NS8cuda_cub4core6detail5shmemE;
	add.s32 	%r2425, %r2424, %r2423;
	st.shared.u64 	[%r2425], %rd14;
$L__BB9_199:
	setp.ne.s32 	%p796, %r2874, 0;
	bar.sync 	0;
	ld.shared.v2.u64 	{%rd479, %rd480}, [_ZN6thrust24THRUST_300001_SM_1000_NS8cuda_cub4core6detail5shmemE];
	add.s64 	%rd481, %rd480, %rd479;
	setp.eq.s32 	%p797, %r320, 2;
	selp.b64 	%rd482, %rd481, %rd479, %p797;
	ld.shared.v2.u64 	{%rd483, %rd484}, [_ZN6thrust24THRUST_300001_SM_1000_NS8cuda_cub4core6detail5shmemE+16];
	add.s64 	%rd485, %rd481, %rd483;
	setp.eq.s32 	%p798, %r320, 3;
	selp.b64 	%rd486, %rd485, %rd482, %p798;
	add.s64 	%rd487, %rd485, %rd484;
	setp.eq.s32 	%p799, %r320, 4;
	selp.b64 	%rd488, %rd487, %rd486, %p799;
	ld.shared.v2.u64 	{%rd489, %rd490}, [_ZN6thrust24THRUST_300001_SM_1000_NS8cuda_cub4core6detail5shmemE+32];
	add.s64 	%rd491, %rd487, %rd489;
	setp.eq.s32 	%p800, %r320, 5;
	selp.b64 	%rd492, %rd491, %rd488, %p800;
	add.s64 	%rd493, %rd491, %rd490;
	setp.eq.s32 	%p801, %r320, 6;
	selp.b64 	%rd494, %rd493, %rd492, %p801;
	ld.shared.v2.u64 	{%rd495, %rd496}, [_ZN6thrust24THRUST_300001_SM_1000_NS8cuda_cub4core6detail5shmemE+48];
	add.s64 	%rd497, %rd493, %rd495;
	setp.eq.s32 	%p802, %r320, 7;
	selp.b64 	%rd498, %rd497, %rd494, %p802;
	add.s64 	%rd499, %rd497, %rd496;
	setp.eq.s32 	%p803, %r320, 8;
	selp.b64 	%rd500, %rd499, %rd498, %p803;
	ld.shared.v2.u64 	{%rd501, %rd502}, [_ZN6thrust24THRUST_300001_SM_1000_NS8cuda_cub4core6detail5shmemE+64];
	add.s64 	%rd503, %rd499, %rd501;
	setp.eq.s32 	%p804, %r320, 9;
	selp.b64 	%rd504, %rd503, %rd500, %p804;
	add.s64 	%rd505, %rd503, %rd502;
	setp.eq.s32 	%p805, %r320, 10;
	selp.b64 	%rd506, %rd505, %rd504, %p805;
	ld.shared.v2.u64 	{%rd507, %rd508}, [_ZN6thrust24THRUST_300001_SM_1000_NS8cuda_cub4core6detail5shmemE+80];
	add.s64 	%rd509, %rd505, %rd507;
	setp.eq.s32 	%p806, %r320, 11;
	selp.b64 	%rd510, %rd509, %rd506, %p806;
	add.s64 	%rd511, %rd509, %rd508;
	setp.eq.s32 	%p807, %r320, 12;
	selp.b64 	%rd512, %rd511, %rd510, %p807;
	ld.shared.v2.u64 	{%rd513, %rd514}, [_ZN6thrust24THRUST_300001_SM_1000_NS8cuda_cub4core6detail5shmemE+96];
	add.s64 	%rd515, %rd511, %rd513;
	setp.eq.s32 	%p808, %r320, 13;
	selp.b64 	%rd516, %rd515, %rd512, %p808;
	add.s64 	%rd517, %rd515, %rd514;
	setp.eq.s32 	%p809, %r320, 14;
	selp.b64 	%rd518, %rd517, %rd516, %p809;
	ld.shared.v2.u64 	{%rd519, %rd520}, [_ZN6thrust24THRUST_300001_SM_1000_NS8cuda_cub4core6detail5shmemE+112];
	add.s64 	%rd521, %rd517, %rd519;
	setp.eq.s32 	%p810, %r320, 15;
	selp.b64 	%rd522, %rd521, %rd518, %p810;
	add.s64 	%rd553, %rd521, %rd520;
	setp.lt.u32 	%p811, %r2874, 32;
	selp.b64 	%rd523, 0, %rd522, %p811;
	setp.eq.s32 	%p812, %r2372, 0;
	sub.s64 	%rd524, %rd14, %rd13;
	selp.b64 	%rd525, 0, %rd524, %p812;
	add.s64 	%rd551, %rd523, %rd525;
	mov.b64 	%rd555, 0;
	@%p796 bra 	$L__BB9_231;
	add.s64 	%rd526, %rd2, 512;
	mov.b64 	%rd527, 101;
	// begin inline asm
	st.relaxed.gpu.v2.u64 [%rd526], {%rd527, %rd553};
	// end inline asm
	bra.uni 	$L__BB9_231;
$L__BB9_201:
	shr.u32 	%r322, %r2874, 5;
	// begin inline asm
	mov.u32 %r2196, %laneid;
	// end inline asm
	mov.b64 	{%r2198, %r2203}, %rd13;
	mov.b32 	%r2204, 1;
	mov.b32 	%r2245, 0;
	mov.b32 	%r2246, -1;
	// begin inline asm
	shfl.sync.up.b32 %r2197, %r2198, %r2204, %r2245, %r2246;
	// end inline asm
	// begin inline asm
	shfl.sync.up.b32 %r2202, %r2203, %r2204, %r2245, %r2246;
	// end inline asm
	mov.b64 	%rd351, {%r2197, %r2202};
	setp.lt.s32 	%p737, %r2196, 1;
	selp.b64 	%rd352, 0, %rd351, %p737;
	add.s64 	%rd353, %rd352, %rd13;
	mov.b64 	{%r2208, %r2213}, %rd353;
	mov.b32 	%r2214, 2;
	// begin inline asm
	shfl.sync.up.b32 %r2207, %r2208, %r2214, %r2245, %r2246;
	// end inline asm
	// begin inline asm
	shfl.sync.up.b32 %r2212, %r2213, %r2214, %r2245, %r2246;
	// end inline asm
	mov.b64 	%rd354, {%r2207, %r2212};
	setp.lt.s32 	%p738, %r2196, 2;
	selp.b64 	%rd355, 0, %rd354, %p738;
	add.s64 	%rd356, %rd355, %rd353;
	mov.b64 	{%r2218, %r2223}, %rd356;
	mov.b32 	%r2224, 4;
	// begin inline asm
	shfl.sync.up.b32 %r2217, %r2218, %r2224, %r2245, %r2246;
	// end inline asm
	// begin inline asm
	shfl.sync.up.b32 %r2222, %r2223, %r2224, %r2245, %r2246;
	// end inline asm
	mov.b64 	%rd357, {%r2217, %r2222};
	setp.lt.s32 	%p739, %r2196, 4;
	selp.b64 	%rd358, 0, %rd357, %p739;
	add.s64 	%rd359, %rd358, %rd356;
	mov.b64 	{%r2228, %r2233}, %rd359;
	mov.b32 	%r2234, 8;
	// begin inline asm
	shfl.sync.up.b32 %r2227, %r2228, %r2234, %r2245, %r2246;
	// end inline asm
	// begin inline asm
	shfl.sync.up.b32 %r2232, %r2233, %r2234, %r2245, %r2246;
	// end inline asm
	mov.b64 	%rd360, {%r2227, %r2232};
	setp.lt.s32 	%p740, %r2196, 8;
	selp.b64 	%rd361, 0, %rd360, %p740;
	add.s64 	%rd362, %rd361, %rd359;
	mov.b64 	{%r2238, %r2243}, %rd362;
	mov.b32 	%r2244, 16;
	// begin inline asm
	shfl.sync.up.b32 %r2237, %r2238, %r2244, %r2245, %r2246;
	// end inline asm
	// begin inline asm
	shfl.sync.up.b32 %r2242, %r2243, %r2244, %r2245, %r2246;
	// end inline asm
	mov.b64 	%rd363, {%r2237, %r2242};
	setp.lt.s32 	%p741, %r2196, 16;
	selp.b64 	%rd364, 0, %rd363, %p741;
	add.s64 	%rd17, %rd364, %rd362;
	setp.ne.s32 	%p742, %r2196, 31;
	@%p742 bra 	$L__BB9_203;
	shl.b32 	%r2247, %r322, 3;
	mov.u32 	%r2248, _ZN6thrust24THRUST_300001_SM_1000_NS8cuda_cub4core6detail5shmemE;
	add.s32 	%r2249, %r2248, %r2247;
	st.shared.u64 	[%r2249], %rd17;
$L__BB9_203:
	sub.s64 	%rd365, %rd17, %rd13;
	bar.sync 	0;
	ld.shared.v2.u64 	{%rd366, %rd367}, [_ZN6thrust24THRUST_300001_SM_1000_NS8cuda_cub4core6detail5shmemE];
	add.s64 	%rd368, %rd367, %rd366;
	setp.eq.s32 	%p743, %r322, 2;
	selp.b64 	%rd369, %rd368, %rd366, %p743;
	ld.shared.v2.u64 	{%rd370, %rd371}, [_ZN6thrust24THRUST_300001_SM_1000_NS8cuda_cub4core6detail5shmemE+16];
	add.s64 	%rd372, %rd368, %rd370;
	setp.eq.s32 	%p744, %r322, 3;
	selp.b64 	%rd373, %rd372, %rd369, %p744;
	add.s64 	%rd374, %rd372, %rd371;
	setp.eq.s32 	%p745, %r322, 4;
	selp.b64 	%rd375, %rd374, %rd373, %p745;
	ld.shared.v2.u64 	{%rd376, %rd377}, [_ZN6thrust24THRUST_300001_SM_1000_NS8cuda_cub4core6detail5shmemE+32];
	add.s64 	%rd378, %rd374, %rd376;
	setp.eq.s32 	%p746, %r322, 5;
	selp.b64 	%rd379, %rd378, %rd375, %p746;
	add.s64 	%rd380, %rd378, %rd377;
	setp.eq.s32 	%p747, %r322, 6;
	selp.b64 	%rd381, %rd380, %rd379, %p747;
	ld.shared.v2.u64 	{%rd382, %rd383}, [_ZN6thrust24THRUST_300001_SM_1000_NS8cuda_cub4core6detail5shmemE+48];
	add.s64 	%rd384, %rd380, %rd382;
	setp.eq.s32 	%p748, %r322, 7;
	selp.b64 	%rd385, %rd384, %rd381, %p748;
	add.s64 	%rd386, %rd384, %rd383;
	setp.eq.s32 	%p749, %r322, 8;
	selp.b64 	%rd387, %rd386, %rd385, %p749;
	ld.shared.v2.u64 	{%rd388, %rd389}, [_ZN6thrust24THRUST_300001_SM_1000_NS8cuda_cub4core6detail5shmemE+64];
	add.s64 	%rd390, %rd386, %rd388;
	setp.eq.s32 	%p750, %r322, 9;
	selp.b64 	%rd391, %rd390, %rd387, %p750;
	add.s64 	%rd392, %rd390, %rd389;
	setp.eq.s32 	%p751, %r322, 10;
	selp.b64 	%rd393, %rd392, %rd391, %p751;
	ld.shared.v2.u64 	{%rd394, %rd395}, [_ZN6thrust24THRUST_300001_SM_1000_NS8cuda_cub4core6detail5shmemE+80];
	add.s64 	%rd396, %rd392, %rd394;
	setp.eq.s32 	%p752, %r322, 11;
	selp.b64 	%rd397, %rd396, %rd393, %p752;
	add.s64 	%rd398, %rd396, %rd395;
	setp.eq.s32 	%p753, %r322, 12;
	selp.b64 	%rd399, %rd398, %rd397, %p753;
	ld.shared.v2.u64 	{%rd400, %rd401}, [_ZN6thrust24THRUST_300001_SM_1000_NS8cuda_cub4core6detail5shmemE+96];
	add.s64 	%rd402, %rd398, %rd400;
	setp.eq.s32 	%p754, %r322, 13;
	selp.b64 	%rd403, %rd402, %rd399, %p754;
	add.s64 	%rd404, %rd402, %rd401;
	setp.eq.s32 	%p755, %r322, 14;
	selp.b64 	%rd405, %rd404, %rd403, %p755;
	ld.shared.v2.u64 	{%rd406, %rd407}, [_ZN6thrust24THRUST_300001_SM_1000_NS8cuda_cub4core6detail5shmemE+112];
	add.s64 	%rd408, %rd404, %rd406;
	setp.eq.s32 	%p756, %r322, 15;
	selp.b64 	%rd409, %rd408, %rd405, %p756;
	add.s64 	%rd18, %rd408, %rd407;
	setp.gt.u32 	%p757, %r2874, 31;
	setp.lt.u32 	%p758, %r2874, 32;
	setp.eq.s32 	%p759, %r2196, 0;
	selp.b64 	%rd410, 0, %rd365, %p759;
	add.s64 	%rd551, %rd409, %rd410;
	selp.b64 	%rd20, %rd365, %rd551, %p758;
	@%p757 bra 	$L__BB9_228;
	setp.ne.s32 	%p760, %r2874, 0;
	mul.wide.u32 	%rd411, %r1, 16;
	add.s64 	%rd21, %rd2, %rd411;
	@%p760 bra 	$L__BB9_206;
	st.shared.u64 	[_ZN6thrust24THRUST_300001_SM_1000_NS8cuda_cub4core6detail5shmemE+184], %rd18;
	add.s64 	%rd412, %rd21, 512;
	mov.b64 	%rd413, 100;
	// begin inline asm
	st.relaxed.gpu.v2.u64 [%rd412], {%rd413, %rd18};
	// end inline asm
$L__BB9_206:
	not.b32 	%r324, %r2874;
	setp.gt.u32 	%p761, %r2, 499;
	@%p761 bra 	$L__BB9_208;
	membar.cta;
	bra.uni 	$L__BB9_209;
$L__BB9_208:
	mov.b32 	%r2250, 450;
	// begin inline asm
	nanosleep.u32 %r2250;
	// end inline asm
$L__BB9_209:
	mul.wide.s32 	%rd418, %r324, 16;
	add.s64 	%rd419, %rd21, %rd418;
	add.s64 	%rd417, %rd419, 512;
	// begin inline asm
	ld.relaxed.gpu.v2.u64 {%rd549, %rd546}, [%rd417];
	// end inline asm
$L__BB9_210:
	setp.eq.s64 	%p762, %rd549, 99;
	mov.b32 	%r2251, -1;
	vote.sync.any.pred 	%p763, %p762, %r2251;
	not.pred 	%p764, %p763;
	@%p764 bra 	$L__BB9_215;
	setp.gt.u32 	%p789, %r2, 499;
	@%p789 bra 	$L__BB9_213;
	membar.cta;
	bra.uni 	$L__BB9_214;
$L__BB9_213:
	mov.b32 	%r2371, 350;
	// begin inline asm
	nanosleep.u32 %r2371;
	// end inline asm
$L__BB9_214:
	// begin inline asm
	ld.relaxed.gpu.v2.u64 {%rd549, %rd546}, [%rd417];
	// end inline asm
	bra.uni 	$L__BB9_210;
$L__BB9_215:
	setp.eq.s64 	%p765, %rd549, 101;
	mov.b32 	%r2303, -1;
	vote.sync.ballot.b32 	%r2304, %p765, %r2303;
	// begin inline asm
	mov.u32 %r2253, %lanemask_ge;
	// end inline asm
	and.b32  	%r2305, %r2304, %r2253;
	or.b32  	%r2306, %r2305, -2147483648;
	add.s32 	%r2307, %r2306, -1;
	not.b32 	%r2308, %r2306;
	and.b32  	%r2309, %r2308, %r2307;
	popc.b32 	%r2257, %r2309;
	mov.b64 	{%r2255, %r2260}, %rd546;
	mov.b32 	%r2261, 1;
	// begin inline asm
	shfl.sync.down.b32 %r2254, %r2255, %r2261, %r2257, %r2303;
	// end inline asm
	// begin inline asm
	shfl.sync.down.b32 %r2259, %r2260, %r2261, %r2257, %r2303;
	// end inline asm
	mov.b64 	%rd420, {%r2254, %r2259};
	setp.lt.s32 	%p767, %r2196, %r2257;
	selp.b64 	%rd421, %rd420, 0, %p767;
	add.s64 	%rd422, %rd421, %rd546;
	mov.b64 	{%r2265, %r2270}, %rd422;
	mov.b32 	%r2271, 2;
	// begin inline asm
	shfl.sync.down.b32 %r2264, %r2265, %r2271, %r2257, %r2303;
	// end inline asm
	// begin inline asm
	shfl.sync.down.b32 %r2269, %r2270, %r2271, %r2257, %r2303;
	// end inline asm
	mov.b64 	%rd423, {%r2264, %r2269};
	add.s32 	%r326, %r2196, 2;
	setp.gt.s32 	%p768, %r326, %r2257;
	selp.b64 	%rd424, 0, %rd423, %p768;
	add.s64 	%rd425, %rd424, %rd422;
	mov.b64 	{%r2275, %r2280}, %rd425;
	mov.b32 	%r2281, 4;
	// begin inline asm
	shfl.sync.down.b32 %r2274, %r2275, %r2281, %r2257, %r2303;
	// end inline asm
	// begin inline asm
	shfl.sync.down.b32 %r2279, %r2280, %r2281, %r2257, %r2303;
	// end inline asm
	mov.b64 	%rd426, {%r2274, %r2279};
	add.s32 	%r327, %r2196, 4;
	setp.gt.s32 	%p769, %r327, %r2257;
	selp.b64 	%rd427, 0, %rd426, %p769;
	add.s64 	%rd428, %rd427, %rd425;
	mov.b64 	{%r2285, %r2290}, %rd428;
	mov.b32 	%r2291, 8;
	// begin inline asm
	shfl.sync.down.b32 %r2284, %r2285, %r2291, %r2257, %r2303;
	// end inline asm
	// begin inline asm
	shfl.sync.down.b32 %r2289, %r2290, %r2291, %r2257, %r2303;
	// end inline asm
	mov.b64 	%rd429, {%r2284, %r2289};
	add.s32 	%r328, %r2196, 8;
	setp.gt.s32 	%p770, %r328, %r2257;
	selp.b64 	%rd430, 0, %rd429, %p770;
	add.s64 	%rd431, %rd430, %rd428;
	mov.b64 	{%r2295, %r2300}, %rd431;
	mov.b32 	%r2301, 16;
	// begin inline asm
	shfl.sync.down.b32 %r2294, %r2295, %r2301, %r2257, %r2303;
	// end inline asm
	// begin inline asm
	shfl.sync.down.b32 %r2299, %r2300, %r2301, %r2257, %r2303;
	// end inline asm
	mov.b64 	%rd432, {%r2294, %r2299};
	add.s32 	%r329, %r2196, 16;
	setp.gt.s32 	%p771, %r329, %r2257;
	selp.b64 	%rd433, 0, %rd432, %p771;
	add.s64 	%rd548, %rd433, %rd431;
	add.s32 	%r2790, %r1, %r324;
	add.s64 	%rd32, %rd2, 512;
$L__BB9_216:
	setp.ne.s64 	%p772, %rd549, 101;
	mov.b32 	%r2310, -1;
	vote.sync.all.pred 	%p773, %p772, %r2310;
	not.pred 	%p774, %p773;
	@%p774 bra 	$L__BB9_224;
	mul.wide.s32 	%rd441, %r2790, 16;
	add.s64 	%rd442, %rd32, %rd441;
	add.s64 	%rd440, %rd442, -512;
	// begin inline asm
	ld.relaxed.gpu.v2.u64 {%rd549, %rd550}, [%rd440];
	// end inline asm
$L__BB9_218:
	setp.eq.s64 	%p778, %rd549, 99;
	mov.b32 	%r2312, -1;
	vote.sync.any.pred 	%p779, %p778, %r2312;
	not.pred 	%p780, %p779;
	@%p780 bra 	$L__BB9_223;
	setp.gt.u32 	%p788, %r2, 499;
	@%p788 bra 	$L__BB9_221;
	membar.cta;
	bra.uni 	$L__BB9_222;
$L__BB9_221:
	mov.b32 	%r2370, 350;
	// begin inline asm
	nanosleep.u32 %r2370;
	// end inline asm
$L__BB9_222:
	// begin inline asm
	ld.relaxed.gpu.v2.u64 {%rd549, %rd550}, [%rd440];
	// end inline asm
	bra.uni 	$L__BB9_218;
$L__BB9_223:
	setp.eq.s64 	%p781, %rd549, 101;
	mov.b32 	%r2363, -1;
	vote.sync.ballot.b32 	%r2364, %p781, %r2363;
	and.b32  	%r2365, %r2364, %r2253;
	or.b32  	%r2366, %r2365, -2147483648;
	add.s32 	%r2367, %r2366, -1;
	not.b32 	%r2368, %r2366;
	and.b32  	%r2369, %r2368, %r2367;
	popc.b32 	%r2317, %r2369;
	mov.b64 	{%r2315, %r2320}, %rd550;
	mov.b32 	%r2321, 1;
	// begin inline asm
	shfl.sync.down.b32 %r2314, %r2315, %r2321, %r2317, %r2363;
	// end inline asm
	// begin inline asm
	shfl.sync.down.b32 %r2319, %r2320, %r2321, %r2317, %r2363;
	// end inline asm
	mov.b64 	%rd443, {%r2314, %r2319};
	setp.lt.s32 	%p783, %r2196, %r2317;
	selp.b64 	%rd444, %rd443, 0, %p783;
	add.s64 	%rd445, %rd444, %rd550;
	mov.b64 	{%r2325, %r2330}, %rd445;
	mov.b32 	%r2331, 2;
	// begin inline asm
	shfl.sync.down.b32 %r2324, %r2325, %r2331, %r2317, %r2363;
	// end inline asm
	// begin inline asm
	shfl.sync.down.b32 %r2329, %r2330, %r2331, %r2317, %r2363;
	// end inline asm
	mov.b64 	%rd446, {%r2324, %r2329};
	setp.gt.s32 	%p784, %r326, %r2317;
	selp.b64 	%rd447, 0, %rd446, %p784;
	add.s64 	%rd448, %rd445, %rd447;
	mov.b64 	{%r2335, %r2340}, %rd448;
	mov.b32 	%r2341, 4;
	// begin inline asm
	shfl.sync.down.b32 %r2334, %r2335, %r2341, %r2317, %r2363;
	// end inline asm
	// begin inline asm
	shfl.sync.down.b32 %r2339, %r2340, %r2341, %r2317, %r2363;
	// end inline asm
	mov.b64 	%rd449, {%r2334, %r2339};
	setp.gt.s32 	%p785, %r327, %r2317;
	selp.b64 	%rd450, 0, %rd449, %p785;
	add.s64 	%rd451, %rd450, %rd448;
	mov.b64 	{%r2345, %r2350}, %rd451;
	mov.b32 	%r2351, 8;
	// begin inline asm
	shfl.sync.down.b32 %r2344, %r2345, %r2351, %r2317, %r2363;
	// end inline asm
	// begin inline asm
	shfl.sync.down.b32 %r2349, %r2350, %r2351, %r2317, %r2363;
	// end inline asm
	mov.b64 	%rd452, {%r2344, %r2349};
	setp.gt.s32 	%p786, %r328, %r2317;
	selp.b64 	%rd453, 0, %rd452, %p786;
	add.s64 	%rd454, %rd453, %rd451;
	mov.b64 	{%r2355, %r2360}, %rd454;
	mov.b32 	%r2361, 16;
	// begin inline asm
	shfl.sync.down.b32 %r2354, %r2355, %r2361, %r2317, %r2363;
	// end inline asm
	// begin inline asm
	shfl.sync.down.b32 %r2359, %r2360, %r2361, %r2317, %r2363;
	// end inline asm
	mov.b64 	%rd455, {%r2354, %r2359};
	setp.gt.s32 	%p787, %r329, %r2317;
	selp.b64 	%rd456, 0, %rd455, %p787;
	add.s64 	%rd457, %rd454, %rd548;
	add.s64 	%rd548, %rd457, %rd456;
	add.s32 	%r2790, %r2790, -32;
	bra.uni 	$L__BB9_216;
$L__BB9_224:
	setp.ne.s32 	%p775, %r2874, 0;
	@%p775 bra 	$L__BB9_226;
	add.s64 	%rd436, %rd548, %rd18;
	add.s64 	%rd434, %rd21, 512;
	mov.b64 	%rd435, 101;
	// begin inline asm
	st.relaxed.gpu.v2.u64 [%rd434], {%rd435, %rd436};
	// end inline asm
	st.shared.u64 	[_ZN6thrust24THRUST_300001_SM_1000_NS8cuda_cub4core6detail5shmemE+168], %rd548;
	st.shared.u64 	[_ZN6thrust24THRUST_300001_SM_1000_NS8cuda_cub4core6detail5shmemE+176], %rd436;
$L__BB9_226:
	setp.ne.s32 	%p776, %r2196, 0;
	mov.u64 	%rd551, %rd20;
	@%p776 bra 	$L__BB9_228;
	st.shared.u64 	[_ZN6thrust24THRUST_300001_SM_1000_NS8cuda_cub4core6detail5shmemE+144], %rd548;
	mov.u64 	%rd551, %rd548;
$L__BB9_228:
	setp.eq.s32 	%p777, %r2874, 0;
	bar.sync 	0;
	@%p777 bra 	$L__BB9_230;
	ld.shared.u64 	%rd437, [_ZN6thrust24THRUST_300001_SM_1000_NS8cuda_cub4core6detail5shmemE+144];
	add.s64 	%rd551, %rd437, %rd551;
$L__BB9_230:
	ld.shared.u64 	%rd553, [_ZN6thrust24THRUST_300001_SM_1000_NS8cuda_cub4core6detail5shmemE+184];
	ld.shared.u64 	%rd555, [_ZN6thrust24THRUST_300001_SM_1000_NS8cuda_cub4core6detail5shmemE+168];
$L__BB9_231:
	bar.sync 	0;
	cvt.u32.u64 	%r333, %rd553;
	cvt.u32.u64 	%r2426, %rd555;
	cvt.u32.u64 	%r2427, %rd551;
	sub.s32 	%r2853, %r2427, %r2426;
	shl.b32 	%r2428, %r2853, 2;
	mov.u32 	%r2429, _ZN6thrust24THRUST_300001_SM_1000_NS8cuda_cub4core6detail5shmemE;
	add.s32 	%r2430, %r2429, %r2428;
	add.s32 	%r335, %r2430, 2048;
	not.pred 	%p813, %p7;
	mov.u32 	%r2792, %r2853;
	@%p813 bra 	$L__BB9_233;
	add.s32 	%r2792, %r2853, 1;
	selp.b32 	%r2431, %r145, %r143, %p901;
	st.shared.u32 	[%r335], %r2431;
$L__BB9_233:
	not.pred 	%p814, %p14;
	@%p814 bra 	$L__BB9_235;
	add.s32 	%r338, %r2792, 1;
	shl.b32 	%r2432, %r2792, 2;
	mov.u32 	%r2433, _ZN6thrust24THRUST_300001_SM_1000_NS8cuda_cub4core6detail5shmemE;
	add.s32 	%r2434, %r2433, %r2432;
	selp.b32 	%r2435, %r2718, %r2720, %p903;
	st.shared.u32 	[%r2434+2048], %r2435;
	mov.u32 	%r2792, %r338;
$L__BB9_235:
	not.pred 	%p815, %p21;
	@%p815 bra 	$L__BB9_237;
	add.s32 	%r340, %r2792, 1;
	shl.b32 	%r2436, %r2792, 2;
	mov.u32 	%r2437, _ZN6thrust24THRUST_300001_SM_1000_NS8cuda_cub4core6detail5shmemE;
	add.s32 	%r2438, %r2437, %r2436;
	selp.b32 	%r2439, %r2722, %r2724, %p905;
	st.shared.u32 	[%r2438+2048], %r2439;
	mov.u32 	%r2792, %r340;
$L__BB9_237:
	not.pred 	%p816, %p28;
	@%p816 bra 	$L__BB9_239;
	add.s32 	%r342, %r2792, 1;
	shl.b32 	%r2440, %r2792, 2;
	mov.u32 	%r2441, _ZN6thrust24THRUST_300001_SM_1000_NS8cuda_cub4core6detail5shmemE;
	add.s32 	%r2442, %r2441, %r2440;
	selp.b32 	%r2443, %r2726, %r2728, %p907;
	st.shared.u32 	[%r2442+2048], %r2443;
	mov.u32 	%r2792, %r342;
$L__BB9_239:
	not.pred 	%p817, %p35;
	@%p817 bra 	$L__BB9_241;
	add.s32 	%r344, %r2792, 1;
	shl.b32 	%r2444, %r2792, 2;
	mov.u32 	%r2445, _ZN6thrust24THRUST_300001_SM_1000_NS8cuda_cub4core6detail5shmemE;
	add.s32 	%r2446, %r2445, %r2444;
	selp.b32 	%r2447, %r2730, %r2732, %p909;
	st.shared.u32 	[%r2446+2048], %r2447;
	mov.u32 	%r2792, %r344;
$L__BB9_241:
	and.b32  	%r346, %r197, 32;
	setp.eq.s32 	%p818, %r346, 0;
	@%p818 bra 	$L__BB9_243;
	add.s32 	%r347, %r2792, 1;
	shl.b32 	%r2448, %r2792, 2;
	mov.u32 	%r2449, _ZN6thrust24THRUST_300001_SM_1000_NS8cuda_cub4core6detail5shmemE;
	add.s32 	%r2450, %r2449, %r2448;
	st.shared.u32 	[%r2450+2048], %r186;
	mov.u32 	%r2792, %r347;
$L__BB9_243:
	and.b32  	%r349, %r197, 64;
	setp.eq.s32 	%p819, %r349, 0;
	@%p819 bra 	$L__BB9_245;
	add.s32 	%r350, %r2792, 1;
	shl.b32 	%r2451, %r2792, 2;
	mov.u32 	%r2452, _ZN6thrust24THRUST_300001_SM_1000_NS8cuda_cub4core6detail5shmemE;
	add.s32 	%r2453, %r2452, %r2451;
	selp.b32 	%r2454, %r2738, %r2740, %p913;
	st.shared.u32 	[%r2453+2048], %r2454;
	mov.u32 	%r2792, %r350;
$L__BB9_245:
	and.b32  	%r352, %r217, 128;
	setp.eq.s32 	%p820, %r352, 0;
	@%p820 bra 	$L__BB9_247;
	add.s32 	%r353, %r2792, 1;
	shl.b32 	%r2455, %r2792, 2;
	mov.u32 	%r2456, _ZN6thrust24THRUST_300001_SM_1000_NS8cuda_cub4core6detail5shmemE;
	add.s32 	%r2457, %r2456, %r2455;
	st.shared.u32 	[%r2457+2048], %r206;
	mov.u32 	%r2792, %r353;
$L__BB9_247:
	and.b32  	%r355, %r217, 256;
	setp.eq.s32 	%p821, %r355, 0;
	@%p821 bra 	$L__BB9_249;
	add.s32 	%r356, %r2792, 1;
	shl.b32 	%r2458, %r2792, 2;
	mov.u32 	%r2459, _ZN6thrust24THRUST_300001_SM_1000_NS8cuda_cub4core6detail5shmemE;
	add.s32 	%r2460, %r2459, %r2458;
	selp.b32 	%r2461, %r2746, %r2748, %p917;
	st.shared.u32 	[%r2460+2048], %r2461;
	mov.u32 	%r2792, %r356;
$L__BB9_249:
	and.b32  	%r358, %r237, 512;
	setp.eq.s32 	%p822, %r358, 0;
	@%p822 bra 	$L__BB9_251;
	add.s32 	%r359, %r2792, 1;
	shl.b32 	%r2462, %r2792, 2;
	mov.u32 	%r2463, _ZN6thrust24THRUST_300001_SM_1000_NS8cuda_cub4core6detail5shmemE;
	add.s32 	%r2464, %r2463, %r2462;
	st.shared.u32 	[%r2464+2048], %r226;
	mov.u32 	%r2792, %r359;
$L__BB9_251:
	and.b32  	%r361, %r237, 1024;
	setp.eq.s32 	%p823, %r361, 0;
	@%p823 bra 	$L__BB9_253;
	add.s32 	%r362, %r2792, 1;
	shl.b32 	%r2465, %r2792, 2;
	mov.u32 	%r2466, _ZN6thrust24THRUST_300001_SM_1000_NS8cuda_cub4core6detail5shmemE;
	add.s32 	%r2467, %r2466, %r2465;
	selp.b32 	%r2468, %r2754, %r2756, %p921;
	st.shared.u32 	[%r2467+2048], %r2468;
	mov.u32 	%r2792, %r362;
$L__BB9_253:
	and.b32  	%r364, %r257, 2048;
	setp.eq.s32 	%p824, %r364, 0;
	@%p824 bra 	$L__BB9_255;
	add.s32 	%r365, %r2792, 1;
	shl.b32 	%r2469, %r2792, 2;
	mov.u32 	%r2470, _ZN6thrust24THRUST_300001_SM_1000_NS8cuda_cub4core6detail5shmemE;
	add.s32 	%r2471, %r2470, %r2469;
	st.shared.u32 	[%r2471+2048], %r246;
	mov.u32 	%r2792, %r365;
$L__BB9_255:
	and.b32  	%r367, %r257, 4096;
	setp.eq.s32 	%p825, %r367, 0;
	@%p825 bra 	$L__BB9_257;
	add.s32 	%r368, %r2792, 1;
	shl.b32 	%r2472, %r2792, 2;
	mov.u32 	%r2473, _ZN6thrust24THRUST_300001_SM_1000_NS8cuda_cub4core6detail5shmemE;
	add.s32 	%r2474, %r2473, %r2472;
	selp.b32 	%r2475, %r2762, %r2764, %p925;
	st.shared.u32 	[%r2474+2048], %r2475;
	mov.u32 	%r2792, %r368;
$L__BB9_257:
	and.b32  	%r370, %r277, 8192;
	setp.eq.s32 	%p826, %r370, 0;
	@%p826 bra 	$L__BB9_259;
	add.s32 	%r371, %r2792, 1;
	shl.b32 	%r2476, %r2792, 2;
	mov.u32 	%r2477, _ZN6thrust24THRUST_300001_SM_1000_NS8cuda_cub4core6detail5shmemE;
	add.s32 	%r2478, %r2477, %r2476;
	st.shared.u32 	[%r2478+2048], %r266;
	mov.u32 	%r2792, %r371;
$L__BB9_259:
	and.b32  	%r373, %r277, 16384;
	setp.eq.s32 	%p827, %r373, 0;
	@%p827 bra 	$L__BB9_261;
	add.s32 	%r374, %r2792, 1;
	shl.b32 	%r2479, %r2792, 2;
	mov.u32 	%r2480, _ZN6thrust24THRUST_300001_SM_1000_NS8cuda_cub4core6detail5shmemE;
	add.s32 	%r2481, %r2480, %r2479;
	selp.b32 	%r2482, %r2770, %r2772, %p929;
	st.shared.u32 	[%r2481+2048], %r2482;
	mov.u32 	%r2792, %r374;
$L__BB9_261:
	and.b32  	%r376, %r297, 32768;
	setp.eq.s32 	%p828, %r376, 0;
	@%p828 bra 	$L__BB9_263;
	add.s32 	%r377, %r2792, 1;
	shl.b32 	%r2483, %r2792, 2;
	mov.u32 	%r2484, _ZN6thrust24THRUST_300001_SM_1000_NS8cuda_cub4core6detail5shmemE;
	add.s32 	%r2485, %r2484, %r2483;
	st.shared.u32 	[%r2485+2048], %r286;
	mov.u32 	%r2792, %r377;
$L__BB9_263:
	and.b32  	%r379, %r297, 65536;
	setp.eq.s32 	%p829, %r379, 0;
	@%p829 bra 	$L__BB9_265;
	add.s32 	%r380, %r2792, 1;
	shl.b32 	%r2486, %r2792, 2;
	mov.u32 	%r2487, _ZN6thrust24THRUST_300001_SM_1000_NS8cuda_cub4core6detail5shmemE;
	add.s32 	%r2488, %r2487, %r2486;
	selp.b32 	%r2489, %r2778, %r2780, %p933;
	st.shared.u32 	[%r2488+2048], %r2489;
	mov.u32 	%r2792, %r380;
$L__BB9_265:
	and.b32  	%r382, %r319, 131072;
	setp.eq.s32 	%p830, %r382, 0;
	@%p830 bra 	$L__BB9_267;
	add.s32 	%r383, %r2792, 1;
	shl.b32 	%r2490, %r2792, 2;
	mov.u32 	%r2491, _ZN6thrust24THRUST_300001_SM_1000_NS8cuda_cub4core6detail5shmemE;
	add.s32 	%r2492, %r2491, %r2490;
	st.shared.u32 	[%r2492+2048], %r306;
	mov.u32 	%r2792, %r383;
$L__BB9_267:
	and.b32  	%r385, %r319, 262144;
	setp.eq.s32 	%p831, %r385, 0;
	@%p831 bra 	$L__BB9_269;
	shl.b32 	%r2493, %r2792, 2;
	mov.u32 	%r2494, _ZN6thrust24THRUST_300001_SM_1000_NS8cuda_cub4core6detail5shmemE;
	add.s32 	%r2495, %r2494, %r2493;
	st.shared.u32 	[%r2495+2048], %r317;
$L__BB9_269:
	cvt.u64.u32 	%rd53, %r2874;
	bar.sync 	0;
	setp.ge.s32 	%p832, %r2874, %r333;
	@%p832 bra 	$L__BB9_276;
	not.b32 	%r2496, %r2874;
	add.s32 	%r386, %r2496, %r333;
	and.b32  	%r2497, %r386, 1536;
	setp.eq.s32 	%p833, %r2497, 1536;
	mov.u32 	%r2813, %r2874;
	@%p833 bra 	$L__BB9_273;
	shr.u32 	%r2498, %r386, 9;
	add.s32 	%r2499, %r2498, 1;
	and.b32  	%r2500, %r2499, 3;
	shl.b32 	%r2501, %r2874, 2;
	mov.u32 	%r2502, _ZN6thrust24THRUST_300001_SM_1000_NS8cuda_cub4core6detail5shmemE;
	add.s32 	%r2503, %r2501, %r2502;
	add.s32 	%r2810, %r2503, 2048;
	add.s64 	%rd530, %rd555, %rd53;
	shl.b64 	%rd531, %rd530, 2;
	add.s64 	%rd556, %rd7, %rd531;
	neg.s32 	%r2809, %r2500;
	shl.b32 	%r2504, %r2499, 9;
	and.b32  	%r2505, %r2504, 1536;
	add.s32 	%r2813, %r2874, %r2505;
$L__BB9_272:
	.pragma "nounroll";
	ld.shared.u32 	%r2506, [%r2810];
	st.global.u32 	[%rd556], %r2506;
	add.s32 	%r2810, %r2810, 2048;
	add.s64 	%rd556, %rd556, 2048;
	add.s32 	%r2809, %r2809, 1;
	setp.ne.s32 	%p834, %r2809, 0;
	@%p834 bra 	$L__BB9_272;
$L__BB9_273:
	setp.lt.u32 	%p835, %r386, 1536;
	@%p835 bra 	$L__BB9_276;
	cvt.u64.u32 	%rd532, %r2813;
	add.s64 	%rd533, %rd555, %rd532;
	shl.b64 	%rd534, %rd533, 2;
	add.s64 	%rd535, %rd534, %rd7;
	add.s64 	%rd557, %rd535, 4096;
	shl.b32 	%r2507, %r2813, 2;
	mov.u32 	%r2508, _ZN6thrust24THRUST_300001_SM_1000_NS8cuda_cub4core6detail5shmemE;
	add.s32 	%r2509, %r2507, %r2508;
	add.s32 	%r2812, %r2509, 8192;
$L__BB9_275:
	ld.shared.u32 	%r2510, [%r2812+-6144];
	st.global.u32 	[%rd557+-4096], %r2510;
	ld.shared.u32 	%r2511, [%r2812+-4096];
	st.global.u32 	[%rd557+-2048], %r2511;
	ld.shared.u32 	%r2512, [%r2812+-2048];
	st.global.u32 	[%rd557], %r2512;
	ld.shared.u32 	%r2513, [%r2812];
	st.global.u32 	[%rd557+2048], %r2513;
	add.s32 	%r2813, %r2813, 2048;
	add.s64 	%rd557, %rd557, 8192;
	add.s32 	%r2812, %r2812, 8192;
	setp.lt.s32 	%p836, %r2813, %r333;
	@%p836 bra 	$L__BB9_275;
$L__BB9_276:
	setp.ge.s32 	%p837, %r2874, %r3;
	add.s64 	%rd60, %rd5, %rd348;
	add.s64 	%rd61, %rd6, %rd350;
	@%p837 bra 	$L__BB9_278;
	ld.global.u32 	%r2833, [%rd60];
	bra.uni 	$L__BB9_279;
$L__BB9_278:
	ld.global.u32 	%r2833, [%rd61];
$L__BB9_279:
	setp.lt.s32 	%p838, %r9, %r3;
	@%p838 bra 	$L__BB9_281;
	ld.global.u32 	%r2834, [%rd61+2048];
	bra.uni 	$L__BB9_282;
$L__BB9_281:
	ld.global.u32 	%r2834, [%rd60+2048];
$L__BB9_282:
	or.b32  	%r2514, %r2874, 1024;
	setp.lt.s32 	%p839, %r2514, %r3;
	@%p839 bra 	$L__BB9_284;
	ld.global.u32 	%r2835, [%rd61+4096];
	bra.uni 	$L__BB9_285;
$L__BB9_284:
	ld.global.u32 	%r2835, [%rd60+4096];
$L__BB9_285:
	setp.lt.s32 	%p840, %r16, %r3;
	@%p840 bra 	$L__BB9_287;
	ld.global.u32 	%r2836, [%rd61+6144];
	bra.uni 	$L__BB9_288;
$L__BB9_287:
	ld.global.u32 	%r2836, [%rd60+6144];
$L__BB9_288:
	or.b32  	%r2515, %r2874, 2048;
	setp.lt.s32 	%p841, %r2515, %r3;
	@%p841 bra 	$L__BB9_290;
	ld.global.u32 	%r2837, [%rd61+8192];
	bra.uni 	$L__BB9_291;
$L__BB9_290:
	ld.global.u32 	%r2837, [%rd60+8192];
$L__BB9_291:
	setp.lt.s32 	%p842, %r23, %r3;
	@%p842 bra 	$L__BB9_293;
	ld.global.u32 	%r2838, [%rd61+10240];
	bra.uni 	$L__BB9_294;
$L__BB9_293:
	ld.global.u32 	%r2838, [%rd60+10240];
$L__BB9_294:
	or.b32  	%r2516, %r2874, 3072;
	setp.lt.s32 	%p843, %r2516, %r3;
	@%p843 bra 	$L__BB9_296;
	ld.global.u32 	%r2839, [%rd61+12288];
	bra.uni 	$L__BB9_297;
$L__BB9_296:
	ld.global.u32 	%r2839, [%rd60+12288];
$L__BB9_297:
	add.s32 	%r2517, %r2874, 3584;
	setp.lt.s32 	%p844, %r2517, %r3;
	@%p844 bra 	$L__BB9_299;
	ld.global.u32 	%r2840, [%rd61+14336];
	bra.uni 	$L__BB9_300;
$L__BB9_299:
	ld.global.u32 	%r2840, [%rd60+14336];
$L__BB9_300:
	or.b32  	%r2518, %r2874, 4096;
	setp.lt.s32 	%p845, %r2518, %r3;
	@%p845 bra 	$L__BB9_302;
	ld.global.u32 	%r2841, [%rd61+16384];
	bra.uni 	$L__BB9_303;
$L__BB9_302:
	ld.global.u32 	%r2841, [%rd60+16384];
$L__BB9_303:
	add.s32 	%r2519, %r2874, 4608;
	setp.lt.s32 	%p846, %r2519, %r3;
	@%p846 bra 	$L__BB9_305;
	ld.global.u32 	%r2842, [%rd61+18432];
	bra.uni 	$L__BB9_306;
$L__BB9_305:
	ld.global.u32 	%r2842, [%rd60+18432];
$L__BB9_306:
	or.b32  	%r2520, %r2874, 5120;
	setp.lt.s32 	%p847, %r2520, %r3;
	@%p847 bra 	$L__BB9_308;
	ld.global.u32 	%r2843, [%rd61+20480];
	bra.uni 	$L__BB9_309;
$L__BB9_308:
	ld.global.u32 	%r2843, [%rd60+20480];
$L__BB9_309:
	add.s32 	%r2521, %r2874, 5632;
	setp.lt.s32 	%p848, %r2521, %r3;
	@%p848 bra 	$L__BB9_311;
	ld.global.u32 	%r2844, [%rd61+22528];
	bra.uni 	$L__BB9_312;
$L__BB9_311:
	ld.global.u32 	%r2844, [%rd60+22528];
$L__BB9_312:
	or.b32  	%r2522, %r2874, 6144;
	setp.lt.s32 	%p849, %r2522, %r3;
	@%p849 bra 	$L__BB9_314;
	ld.global.u32 	%r2845, [%rd61+24576];
	bra.uni 	$L__BB9_315;
$L__BB9_314:
	ld.global.u32 	%r2845, [%rd60+24576];
$L__BB9_315:
	add.s32 	%r2523, %r2874, 6656;
	setp.lt.s32 	%p850, %r2523, %r3;
	@%p850 bra 	$L__BB9_317;
	ld.global.u32 	%r2846, [%rd61+26624];
	bra.uni 	$L__BB9_318;
$L__BB9_317:
	ld.global.u32 	%r2846, [%rd60+26624];
$L__BB9_318:
	or.b32  	%r2524, %r2874, 7168;
	setp.lt.s32 	%p851, %r2524, %r3;
	@%p851 bra 	$L__BB9_320;
	ld.global.u32 	%r2847, [%rd61+28672];
	bra.uni 	$L__BB9_321;
$L__BB9_320:
	ld.global.u32 	%r2847, [%rd60+28672];
$L__BB9_321:
	add.s32 	%r2525, %r2874, 7680;
	setp.lt.s32 	%p852, %r2525, %r3;
	@%p852 bra 	$L__BB9_323;
	ld.global.u32 	%r2848, [%rd61+30720];
	bra.uni 	$L__BB9_324;
$L__BB9_323:
	ld.global.u32 	%r2848, [%rd60+30720];
$L__BB9_324:
	or.b32  	%r2526, %r2874, 8192;
	setp.lt.s32 	%p853, %r2526, %r3;
	@%p853 bra 	$L__BB9_326;
	ld.global.u32 	%r2849, [%rd61+32768];
	bra.uni 	$L__BB9_327;
$L__BB9_326:
	ld.global.u32 	%r2849, [%rd60+32768];
$L__BB9_327:
	add.s32 	%r2527, %r2874, 8704;
	setp.lt.s32 	%p854, %r2527, %r3;
	@%p854 bra 	$L__BB9_329;
	ld.global.u32 	%r2850, [%rd61+34816];
	bra.uni 	$L__BB9_330;
$L__BB9_329:
	ld.global.u32 	%r2850, [%rd60+34816];
$L__BB9_330:
	setp.ge.s32 	%p855, %r63, %r64;
	@%p855 bra 	$L__BB9_334;
	setp.ge.s32 	%p856, %r63, %r3;
	@%p856 bra 	$L__BB9_333;
	ld.global.u32 	%r2832, [%rd60+36864];
	bra.uni 	$L__BB9_334;
$L__BB9_333:
	ld.global.u32 	%r2832, [%rd61+36864];
$L__BB9_334:
	bar.sync 	0;
	st.shared.u32 	[%r68], %r2833;
	st.shared.u32 	[%r68+2048], %r2834;
	st.shared.u32 	[%r68+4096], %r2835;
	st.shared.u32 	[%r68+6144], %r2836;
	st.shared.u32 	[%r68+8192], %r2837;
	st.shared.u32 	[%r68+10240], %r2838;
	st.shared.u32 	[%r68+12288], %r2839;
	st.shared.u32 	[%r68+14336], %r2840;
	st.shared.u32 	[%r68+16384], %r2841;
	st.shared.u32 	[%r68+18432], %r2842;
	st.shared.u32 	[%r68+20480], %r2843;
	st.shared.u32 	[%r68+22528], %r2844;
	st.shared.u32 	[%r68+24576], %r2845;
	st.shared.u32 	[%r68+26624], %r2846;
	st.shared.u32 	[%r68+28672], %r2847;
	st.shared.u32 	[%r68+30720], %r2848;
	st.shared.u32 	[%r68+32768], %r2849;
	st.shared.u32 	[%r68+34816], %r2850;
	st.shared.u32 	[%r68+36864], %r2832;
	bar.sync 	0;
	not.pred 	%p857, %p7;
	@%p857 bra 	$L__BB9_336;
	selp.b32 	%r2529, %r2690, %r139, %p901;
	shl.b32 	%r2530, %r2529, 2;
	mov.u32 	%r2531, _ZN6thrust24THRUST_300001_SM_1000_NS8cuda_cub4core6detail5shmemE;
	add.s32 	%r2532, %r2531, %r2530;
	ld.shared.u32 	%r2833, [%r2532+2048];
$L__BB9_336:
	not.pred 	%p858, %p14;
	@%p858 bra 	$L__BB9_338;
	selp.b32 	%r2533, %r2719, %r2721, %p903;
	shl.b32 	%r2534, %r2533, 2;
	mov.u32 	%r2535, _ZN6thrust24THRUST_300001_SM_1000_NS8cuda_cub4core6detail5shmemE;
	add.s32 	%r2536, %r2535, %r2534;
	ld.shared.u32 	%r2834, [%r2536+2048];
$L__BB9_338:
	not.pred 	%p859, %p21;
	@%p859 bra 	$L__BB9_340;
	selp.b32 	%r2537, %r2723, %r2725, %p905;
	shl.b32 	%r2538, %r2537, 2;
	mov.u32 	%r2539, _ZN6thrust24THRUST_300001_SM_1000_NS8cuda_cub4core6detail5shmemE;
	add.s32 	%r2540, %r2539, %r2538;
	ld.shared.u32 	%r2835, [%r2540+2048];
$L__BB9_340:
	not.pred 	%p860, %p28;
	@%p860 bra 	$L__BB9_342;
	selp.b32 	%r2541, %r2727, %r2729, %p907;
	shl.b32 	%r2542, %r2541, 2;
	mov.u32 	%r2543, _ZN6thrust24THRUST_300001_SM_1000_NS8cuda_cub4core6detail5shmemE;
	add.s32 	%r2544, %r2543, %r2542;
	ld.shared.u32 	%r2836, [%r2544+2048];
$L__BB9_342:
	not.pred 	%p861, %p35;
	@%p861 bra 	$L__BB9_344;
	selp.b32 	%r2545, %r2731, %r2733, %p909;
	shl.b32 	%r2546, %r2545, 2;
	mov.u32 	%r2547, _ZN6thrust24THRUST_300001_SM_1000_NS8cuda_cub4core6detail5shmemE;
	add.s32 	%r2548, %r2547, %r2546;
	ld.shared.u32 	%r2837, [%r2548+2048];
$L__BB9_344:
	setp.eq.s32 	%p862, %r346, 0;
	@%p862 bra 	$L__BB9_346;
	shl.b32 	%r2549, %r187, 2;
	mov.u32 	%r2550, _ZN6thrust24THRUST_300001_SM_1000_NS8cuda_cub4core6detail5shmemE;
	add.s32 	%r2551, %r2550, %r2549;
	ld.shared.u32 	%r2838, [%r2551+2048];
$L__BB9_346:
	setp.eq.s32 	%p863, %r349, 0;
	@%p863 bra 	$L__BB9_348;
	selp.b32 	%r2552, %r2739, %r2741, %p913;
	shl.b32 	%r2553, %r2552, 2;
	mov.u32 	%r2554, _ZN6thrust24THRUST_300001_SM_1000_NS8cuda_cub4core6detail5shmemE;
	add.s32 	%r2555, %r2554, %r2553;
	ld.shared.u32 	%r2839, [%r2555+2048];
$L__BB9_348:
	setp.eq.s32 	%p864, %r352, 0;
	@%p864 bra 	$L__BB9_350;
	shl.b32 	%r2556, %r207, 2;
	mov.u32 	%r2557, _ZN6thrust24THRUST_300001_SM_1000_NS8cuda_cub4core6detail5shmemE;
	add.s32 	%r2558, %r2557, %r2556;
	ld.shared.u32 	%r2840, [%r2558+2048];
$L__BB9_350:
	setp.eq.s32 	%p865, %r355, 0;
	@%p865 bra 	$L__BB9_352;
	selp.b32 	%r2559, %r2747, %r2749, %p917;
	shl.b32 	%r2560, %r2559, 2;
	mov.u32 	%r2561, _ZN6thrust24THRUST_300001_SM_1000_NS8cuda_cub4core6detail5shmemE;
	add.s32 	%r2562, %r2561, %r2560;
	ld.shared.u32 	%r2841, [%r2562+2048];
$L__BB9_352:
	setp.eq.s32 	%p866, %r358, 0;
	@%p866 bra 	$L__BB9_354;
	shl.b32 	%r2563, %r227, 2;
	mov.u32 	%r2564, _ZN6thrust24THRUST_300001_SM_1000_NS8cuda_cub4core6detail5shmemE;
	add.s32 	%r2565, %r2564, %r2563;
	ld.shared.u32 	%r2842, [%r2565+2048];
$L__BB9_354:
	setp.eq.s32 	%p867, %r361, 0;
	@%p867 bra 	$L__BB9_356;
	selp.b32 	%r2566, %r2755, %r2757, %p921;
	shl.b32 	%r2567, %r2566, 2;
	mov.u32 	%r2568, _ZN6thrust24THRUST_300001_SM_1000_NS8cuda_cub4core6detail5shmemE;
	add.s32 	%r2569, %r2568, %r2567;
	ld.shared.u32 	%r2843, [%r2569+2048];
$L__BB9_356:
	setp.eq.s32 	%p868, %r364, 0;
	@%p868 bra 	$L__BB9_358;
	shl.b32 	%r2570, %r247, 2;
	mov.u32 	%r2571, _ZN6thrust24THRUST_300001_SM_1000_NS8cuda_cub4core6detail5shmemE;
	add.s32 	%r2572, %r2571, %r2570;
	ld.shared.u32 	%r2844, [%r2572+2048];
$L__BB9_358:
	setp.eq.s32 	%p869, %r367, 0;
	@%p869 bra 	$L__BB9_360;
	selp.b32 	%r2573, %r2763, %r2765, %p925;
	shl.b32 	%r2574, %r2573, 2;
	mov.u32 	%r2575, _ZN6thrust24THRUST_300001_SM_1000_NS8cuda_cub4core6detail5shmemE;
	add.s32 	%r2576, %r2575, %r2574;
	ld.shared.u32 	%r2845, [%r2576+2048];
$L__BB9_360:
	setp.eq.s32 	%p870, %r370, 0;
	@%p870 bra 	$L__BB9_362;
	shl.b32 	%r2577, %r267, 2;
	mov.u32 	%r2578, _ZN6thrust24THRUST_300001_SM_1000_NS8cuda_cub4core6detail5shmemE;
	add.s32 	%r2579, %r2578, %r2577;
	ld.shared.u32 	%r2846, [%r2579+2048];
$L__BB9_362:
	setp.eq.s32 	%p871, %r373, 0;
	@%p871 bra 	$L__BB9_364;
	selp.b32 	%r2580, %r2771, %r2773, %p929;
	shl.b32 	%r2581, %r2580, 2;
	mov.u32 	%r2582, _ZN6thrust24THRUST_300001_SM_1000_NS8cuda_cub4core6detail5shmemE;
	add.s32 	%r2583, %r2582, %r2581;
	ld.shared.u32 	%r2847, [%r2583+2048];
$L__BB9_364:
	setp.eq.s32 	%p872, %r376, 0;
	@%p872 bra 	$L__BB9_366;
	shl.b32 	%r2584, %r287, 2;
	mov.u32 	%r2585, _ZN6thrust24THRUST_300001_SM_1000_NS8cuda_cub4core6detail5shmemE;
	add.s32 	%r2586, %r2585, %r2584;
	ld.shared.u32 	%r2848, [%r2586+2048];
$L__BB9_366:
	setp.eq.s32 	%p873, %r379, 0;
	@%p873 bra 	$L__BB9_368;
	selp.b32 	%r2587, %r2779, %r2781, %p933;
	shl.b32 	%r2588, %r2587, 2;
	mov.u32 	%r2589, _ZN6thrust24THRUST_300001_SM_1000_NS8cuda_cub4core6detail5shmemE;
	add.s32 	%r2590, %r2589, %r2588;
	ld.shared.u32 	%r2849, [%r2590+2048];
$L__BB9_368:
	setp.eq.s32 	%p874, %r382, 0;
	@%p874 bra 	$L__BB9_370;
	shl.b32 	%r2591, %r307, 2;
	mov.u32 	%r2592, _ZN6thrust24THRUST_300001_SM_1000_NS8cuda_cub4core6detail5shmemE;
	add.s32 	%r2593, %r2592, %r2591;
	ld.shared.u32 	%r2850, [%r2593+2048];
$L__BB9_370:
	setp.eq.s32 	%p875, %r385, 0;
	@%p875 bra 	$L__BB9_372;
	shl.b32 	%r2594, %r318, 2;
	mov.u32 	%r2595, _ZN6thrust24THRUST_300001_SM_1000_NS8cuda_cub4core6detail5shmemE;
	add.s32 	%r2596, %r2595, %r2594;
	ld.shared.u32 	%r2832, [%r2596+2048];
$L__BB9_372:
	bar.sync 	0;
	not.pred 	%p876, %p7;
	@%p876 bra 	$L__BB9_374;
	add.s32 	%r2853, %r2853, 1;
	st.shared.u32 	[%r335], %r2833;
$L__BB9_374:
	not.pred 	%p877, %p14;
	@%p877 bra 	$L__BB9_376;
	add.s32 	%r497, %r2853, 1;
	shl.b32 	%r2597, %r2853, 2;
	mov.u32 	%r2598, _ZN6thrust24THRUST_300001_SM_1000_NS8cuda_cub4core6detail5shmemE;
	add.s32 	%r2599, %r2598, %r2597;
	st.shared.u32 	[%r2599+2048], %r2834;
	mov.u32 	%r2853, %r497;
$L__BB9_376:
	not.pred 	%p878, %p21;
	@%p878 bra 	$L__BB9_378;
	add.s32 	%r499, %r2853, 1;
	shl.b32 	%r2600, %r2853, 2;
	mov.u32 	%r2601, _ZN6thrust24THRUST_300001_SM_1000_NS8cuda_cub4core6detail5shmemE;
	add.s32 	%r2602, %r2601, %r2600;
	st.shared.u32 	[%r2602+2048], %r2835;
	mov.u32 	%r2853, %r499;
$L__BB9_378:
	not.pred 	%p879, %p28;
	@%p879 bra 	$L__BB9_380;
	add.s32 	%r501, %r2853, 1;
	shl.b32 	%r2603, %r2853, 2;
	mov.u32 	%r2604, _ZN6thrust24THRUST_300001_SM_1000_NS8cuda_cub4core6detail5shmemE;
	add.s32 	%r2605, %r2604, %r2603;
	st.shared.u32 	[%r2605+2048], %r2836;
	mov.u32 	%r2853, %r501;
$L__BB9_380:
	not.pred 	%p880, %p35;
	@%p880 bra 	$L__BB9_382;
	add.s32 	%r503, %r2853, 1;
	shl.b32 	%r2606, %r2853, 2;
	mov.u32 	%r2607, _ZN6thrust24THRUST_300001_SM_1000_NS8cuda_cub4core6detail5shmemE;
	add.s32 	%r2608, %r2607, %r2606;
	st.shared.u32 	[%r2608+2048], %r2837;
	mov.u32 	%r2853, %r503;
$L__BB9_382:
	setp.eq.s32 	%p881, %r346, 0;
	@%p881 bra 	$L__BB9_384;
	add.s32 	%r505, %r2853, 1;
	shl.b32 	%r2609, %r2853, 2;
	mov.u32 	%r2610, _ZN6thrust24THRUST_300001_SM_1000_NS8cuda_cub4core6detail5shmemE;
	add.s32 	%r2611, %r2610, %r2609;
	st.shared.u32 	[%r2611+2048], %r2838;
	mov.u32 	%r2853, %r505;
$L__BB9_384:
	setp.eq.s32 	%p882, %r349, 0;
	@%p882 bra 	$L__BB9_386;
	add.s32 	%r507, %r2853, 1;
	shl.b32 	%r2612, %r2853, 2;
	mov.u32 	%r2613, _ZN6thrust24THRUST_300001_SM_1000_NS8cuda_cub4core6detail5shmemE;
	add.s32 	%r2614, %r2613, %r2612;
	st.shared.u32 	[%r2614+2048], %r2839;
	mov.u32 	%r2853, %r507;
$L__BB9_386:
	setp.eq.s32 	%p883, %r352, 0;
	@%p883 bra 	$L__BB9_388;
	add.s32 	%r509, %r2853, 1;
	shl.b32 	%r2615, %r2853, 2;
	mov.u32 	%r2616, _ZN6thrust24THRUST_300001_SM_1000_NS8cuda_cub4core6detail5shmemE;
	add.s32 	%r2617, %r2616, %r2615;
	st.shared.u32 	[%r2617+2048], %r2840;
	mov.u32 	%r2853, %r509;
$L__BB9_388:
	setp.eq.s32 	%p884, %r355, 0;
	@%p884 bra 	$L__BB9_390;
	add.s32 	%r511, %r2853, 1;
	shl.b32 	%r2618, %r2853, 2;
	mov.u32 	%r2619, _ZN6thrust24THRUST_300001_SM_1000_NS8cuda_cub4core6detail5shmemE;
	add.s32 	%r2620, %r2619, %r2618;
	st.shared.u32 	[%r2620+2048], %r2841;
	mov.u32 	%r2853, %r511;
$L__BB9_390:
	setp.eq.s32 	%p885, %r358, 0;
	@%p885 bra 	$L__BB9_392;
	add.s32 	%r513, %r2853, 1;
	shl.b32 	%r2621, %r2853, 2;
	mov.u32 	%r2622, _ZN6thrust24THRUST_300001_SM_1000_NS8cuda_cub4core6detail5shmemE;
	add.s32 	%r2623, %r2622, %r2621;
	st.shared.u32 	[%r2623+2048], %r2842;
	mov.u32 	%r2853, %r513;
$L__BB9_392:
	setp.eq.s32 	%p886, %r361, 0;
	@%p886 bra 	$L__BB9_394;
	add.s32 	%r515, %r2853, 1;
	shl.b32 	%r2624, %r2853, 2;
	mov.u32 	%r2625, _ZN6thrust24THRUST_300001_SM_1000_NS8cuda_cub4core6detail5shmemE;
	add.s32 	%r2626, %r2625, %r2624;
	st.shared.u32 	[%r2626+2048], %r2843;
	mov.u32 	%r2853, %r515;
$L__BB9_394:
	setp.eq.s32 	%p887, %r364, 0;
	@%p887 bra 	$L__BB9_396;
	add.s32 	%r517, %r2853, 1;
	shl.b32 	%r2627, %r2853, 2;
	mov.u32 	%r2628, _ZN6thrust24THRUST_300001_SM_1000_NS8cuda_cub4core6detail5shmemE;
	add.s32 	%r2629, %r2628, %r2627;
	st.shared.u32 	[%r2629+2048], %r2844;
	mov.u32 	%r2853, %r517;
$L__BB9_396:
	setp.eq.s32 	%p888, %r367, 0;
	@%p888 bra 	$L__BB9_398;
	add.s32 	%r519, %r2853, 1;
	shl.b32 	%r2630, %r2853, 2;
	mov.u32 	%r2631, _ZN6thrust24THRUST_300001_SM_1000_NS8cuda_cub4core6detail5shmemE;
	add.s32 	%r2632, %r2631, %r2630;
	st.shared.u32 	[%r2632+2048], %r2845;
	mov.u32 	%r2853, %r519;
$L__BB9_398:
	setp.eq.s32 	%p889, %r370, 0;
	@%p889 bra 	$L__BB9_400;
	add.s32 	%r521, %r2853, 1;
	shl.b32 	%r2633, %r2853, 2;
	mov.u32 	%r2634, _ZN6thrust24THRUST_300001_SM_1000_NS8cuda_cub4core6detail5shmemE;
	add.s32 	%r2635, %r2634, %r2633;
	st.shared.u32 	[%r2635+2048], %r2846;
	mov.u32 	%r2853, %r521;
$L__BB9_400:
	setp.eq.s32 	%p890, %r373, 0;
	@%p890 bra 	$L__BB9_402;
	add.s32 	%r523, %r2853, 1;
	shl.b32 	%r2636, %r2853, 2;
	mov.u32 	%r2637, _ZN6thrust24THRUST_300001_SM_1000_NS8cuda_cub4core6detail5shmemE;
	add.s32 	%r2638, %r2637, %r2636;
	st.shared.u32 	[%r2638+2048], %r2847;
	mov.u32 	%r2853, %r523;
$L__BB9_402:
	setp.eq.s32 	%p891, %r376, 0;
	@%p891 bra 	$L__BB9_404;
	add.s32 	%r525, %r2853, 1;
	shl.b32 	%r2639, %r2853, 2;
	mov.u32 	%r2640, _ZN6thrust24THRUST_300001_SM_1000_NS8cuda_cub4core6detail5shmemE;
	add.s32 	%r2641, %r2640, %r2639;
	st.shared.u32 	[%r2641+2048], %r2848;
	mov.u32 	%r2853, %r525;
$L__BB9_404:
	setp.eq.s32 	%p892, %r379, 0;
	@%p892 bra 	$L__BB9_406;
	add.s32 	%r527, %r2853, 1;
	shl.b32 	%r2642, %r2853, 2;
	mov.u32 	%r2643, _ZN6thrust24THRUST_300001_SM_1000_NS8cuda_cub4core6detail5shmemE;
	add.s32 	%r2644, %r2643, %r2642;
	st.shared.u32 	[%r2644+2048], %r2849;
	mov.u32 	%r2853, %r527;
$L__BB9_406:
	setp.eq.s32 	%p893, %r382, 0;
	@%p893 bra 	$L__BB9_408;
	add.s32 	%r529, %r2853, 1;
	shl.b32 	%r2645, %r2853, 2;
	mov.u32 	%r2646, _ZN6thrust24THRUST_300001_SM_1000_NS8cuda_cub4core6detail5shmemE;
	add.s32 	%r2647, %r2646, %r2645;
	st.shared.u32 	[%r2647+2048], %r2850;
	mov.u32 	%r2853, %r529;
$L__BB9_408:
	setp.eq.s32 	%p894, %r385, 0;
	@%p894 bra 	$L__BB9_410;
	shl.b32 	%r2648, %r2853, 2;
	mov.u32 	%r2649, _ZN6thrust24THRUST_300001_SM_1000_NS8cuda_cub4core6detail5shmemE;
	add.s32 	%r2650, %r2649, %r2648;
	st.shared.u32 	[%r2650+2048], %r2832;
$L__BB9_410:
	setp.ge.s32 	%p895, %r2874, %r333;
	bar.sync 	0;
	@%p895 bra 	$L__BB9_870;
	not.b32 	%r2651, %r2874;
	add.s32 	%r531, %r2651, %r333;
	and.b32  	%r2652, %r531, 1536;
	setp.eq.s32 	%p896, %r2652, 1536;
	@%p896 bra 	$L__BB9_414;
	shr.u32 	%r2653, %r531, 9;
	add.s32 	%r2654, %r2653, 1;
	and.b32  	%r2655, %r2654, 3;
	shl.b32 	%r2656, %r2874, 2;
	mov.u32 	%r2657, _ZN6thrust24THRUST_300001_SM_1000_NS8cuda_cub4core6detail5shmemE;
	add.s32 	%r2658, %r2656, %r2657;
	add.s32 	%r2871, %r2658, 2048;
	add.s64 	%rd538, %rd555, %rd53;
	shl.b64 	%rd539, %rd538, 2;
	add.s64 	%rd558, %rd8, %rd539;
	neg.s32 	%r2870, %r2655;
	shl.b32 	%r2659, %r2654, 9;
	and.b32  	%r2660, %r2659, 1536;
	add.s32 	%r2874, %r2874, %r2660;
$L__BB9_413:
	.pragma "nounroll";
	ld.shared.u32 	%r2661, [%r2871];
	st.global.u32 	[%rd558], %r2661;
	add.s32 	%r2871, %r2871, 2048;
	add.s64 	%rd558, %rd558, 2048;
	add.s32 	%r2870, %r2870, 1;
	setp.ne.s32 	%p897, %r2870, 0;
	@%p897 bra 	$L__BB9_413;
$L__BB9_414:
	setp.lt.u32 	%p898, %r531, 1536;
	@%p898 bra 	$L__BB9_870;
	cvt.u64.u32 	%rd540, %r2874;
	add.s64 	%rd541, %rd555, %rd540;
	shl.b64 	%rd542, %rd541, 2;
	add.s64 	%rd543, %rd542, %rd8;
	add.s64 	%rd559, %rd543, 4096;
	shl.b32 	%r2662, %r2874, 2;
	mov.u32 	%r2663, _ZN6thrust24THRUST_300001_SM_1000_NS8cuda_cub4core6detail5shmemE;
	add.s32 	%r2664, %r2662, %r2663;
	add.s32 	%r2873, %r2664, 8192;
$L__BB9_416:
	ld.shared.u32 	%r2665, [%r2873+-6144];
	st.global.u32 	[%rd559+-4096], %r2665;
	ld.shared.u32 	%r2666, [%r2873+-4096];
	st.global.u32 	[%rd559+-2048], %r2666;
	ld.shared.u32 	%r2667, [%r2873+-2048];
	st.global.u32 	[%rd559], %r2667;
	ld.shared.u32 	%r2668, [%r2873];
	st.global.u32 	[%rd559+2048], %r2668;
	add.s32 	%r2874, %r2874, 2048;
	add.s64 	%rd559, %rd559, 8192;
	add.s32 	%r2873, %r2873, 8192;
	setp.lt.s32 	%p899, %r2874, %r333;
	@%p899 bra 	$L__BB9_416;
	bra.uni 	$L__BB9_870;
$L__BB9_417:
	mul.wide.u32 	%rd135, %r1, 16;
	add.s64 	%rd136, %rd1, %rd135;
	ld.global.u64 	%rd137, [%rd136];
	ld.global.u64 	%rd138, [%rd136+8];
	ld.global.u64 	%rd139, [%rd136+16];
	ld.global.u64 	%rd140, [%rd136+24];
	cvt.u32.u64 	%r1101, %rd137;
	cvt.u32.u64 	%r1102, %rd139;
	sub.s32 	%r545, %r1102, %r1101;
	sub.s64 	%rd141, %rd140, %rd138;
	cvt.u32.u64 	%r546, %rd141;
	mov.u32 	%r547, %tid.x;
	add.s32 	%r548, %r546, %r545;
	setp.ge.s32 	%p240, %r547, %r548;
	cvt.u64.u32 	%rd143, %r547;
	add.s64 	%rd68, %rd137, %rd143;
	shl.b64 	%rd144, %rd68, 2;
	add.s64 	%rd69, %rd3, %rd144;
	sub.s32 	%r1103, %r547, %r545;
	cvt.s64.s32 	%rd145, %r1103;
	add.s64 	%rd70, %rd138, %rd145;
	shl.b64 	%rd146, %rd70, 2;
	add.s64 	%rd71, %rd4, %rd146;
	@%p240 bra 	$L__BB9_421;
	setp.ge.s32 	%p241, %r547, %r545;
	@%p241 bra 	$L__BB9_420;
	ld.global.u32 	%r2875, [%rd69];
	bra.uni 	$L__BB9_421;
$L__BB9_420:
	ld.global.u32 	%r2875, [%rd71];
$L__BB9_421:
	add.s32 	%r552, %r547, 512;
	setp.ge.s32 	%p242, %r552, %r548;
	@%p242 bra 	$L__BB9_425;
	setp.lt.s32 	%p243, %r552, %r545;
	@%p243 bra 	$L__BB9_424;
	ld.global.u32 	%r2876, [%rd71+2048];
	bra.uni 	$L__BB9_425;
$L__BB9_424:
	ld.global.u32 	%r2876, [%rd69+2048];
$L__BB9_425:
	or.b32  	%r556, %r547, 1024;
	setp.ge.s32 	%p244, %r556, %r548;
	@%p244 bra 	$L__BB9_429;
	setp.lt.s32 	%p245, %r556, %r545;
	@%p245 bra 	$L__BB9_428;
	ld.global.u32 	%r2877, [%rd71+4096];
	bra.uni 	$L__BB9_429;
$L__BB9_428:
	ld.global.u32 	%r2877, [%rd69+4096];
$L__BB9_429:
	add.s32 	%r560, %r547, 1536;
	setp.ge.s32 	%p246, %r560, %r548;
	@%p246 bra 	$L__BB9_433;
	setp.lt.s32 	%p247, %r560, %r545;
	@%p247 bra 	$L__BB9_432;
	ld.global.u32 	%r2878, [%rd71+6144];
	bra.uni 	$L__BB9_433;
$L__BB9_432:
	ld.global.u32 	%r2878, [%rd69+6144];
$L__BB9_433:
	or.b32  	%r564, %r547, 2048;
	setp.ge.s32 	%p248, %r564, %r548;
	@%p248 bra 	$L__BB9_437;
	setp.lt.s32 	%p249, %r564, %r545;
	@%p249 bra 	$L__BB9_436;
	ld.global.u32 	%r2879, [%rd71+8192];
	bra.uni 	$L__BB9_437;
$L__BB9_436:
	ld.global.u32 	%r2879, [%rd69+8192];
$L__BB9_437:
	add.s32 	%r568, %r547, 2560;
	setp.ge.s32 	%p250, %r568, %r548;
	@%p250 bra 	$L__BB9_441;
	setp.lt.s32 	%p251, %r568, %r545;
	@%p251 bra 	$L__BB9_440;
	ld.global.u32 	%r2880, [%rd71+10240];
	bra.uni 	$L__BB9_441;
$L__BB9_440:
	ld.global.u32 	%r2880, [%rd69+10240];
$L__BB9_441:
	or.b32  	%r572, %r547, 3072;
	setp.ge.s32 	%p252, %r572, %r548;
	@%p252 bra 	$L__BB9_445;
	setp.lt.s32 	%p253, %r572, %r545;
	@%p253 bra 	$L__BB9_444;
	ld.global.u32 	%r2881, [%rd71+12288];
	bra.uni 	$L__BB9_445;
$L__BB9_444:
	ld.global.u32 	%r2881, [%rd69+12288];
$L__BB9_445:
	add.s32 	%r576, %r547, 3584;
	setp.ge.s32 	%p254, %r576, %r548;
	@%p254 bra 	$L__BB9_449;
	setp.lt.s32 	%p255, %r576, %r545;
	@%p255 bra 	$L__BB9_448;
	ld.global.u32 	%r2882, [%rd71+14336];
	bra.uni 	$L__BB9_449;
$L__BB9_448:
	ld.global.u32 	%r2882, [%rd69+14336];
$L__BB9_449:
	or.b32  	%r580, %r547, 4096;
	setp.ge.s32 	%p256, %r580, %r548;
	@%p256 bra 	$L__BB9_453;
	setp.lt.s32 	%p257, %r580, %r545;
	@%p257 bra 	$L__BB9_452;
	ld.global.u32 	%r2883, [%rd71+16384];
	bra.uni 	$L__BB9_453;
$L__BB9_452:
	ld.global.u32 	%r2883, [%rd69+16384];
$L__BB9_453:
	add.s32 	%r584, %r547, 4608;
	setp.ge.s32 	%p258, %r584, %r548;
	@%p258 bra 	$L__BB9_457;
	setp.lt.s32 	%p259, %r584, %r545;
	@%p259 bra 	$L__BB9_456;
	ld.global.u32 	%r2884, [%rd71+18432];
	bra.uni 	$L__BB9_457;
$L__BB9_456:
	ld.global.u32 	%r2884, [%rd69+18432];
$L__BB9_457:
	or.b32  	%r588, %r547, 5120;
	setp.ge.s32 	%p260, %r588, %r548;
	@%p260 bra 	$L__BB9_461;
	setp.lt.s32 	%p261, %r588, %r545;
	@%p261 bra 	$L__BB9_460;
	ld.global.u32 	%r2885, [%rd71+20480];
	bra.uni 	$L__BB9_461;
$L__BB9_460:
	ld.global.u32 	%r2885, [%rd69+20480];
$L__BB9_461:
	add.s32 	%r592, %r547, 5632;
	setp.ge.s32 	%p262, %r592, %r548;
	@%p262 bra 	$L__BB9_465;
	setp.lt.s32 	%p263, %r592, %r545;
	@%p263 bra 	$L__BB9_464;
	ld.global.u32 	%r2886, [%rd71+22528];
	bra.uni 	$L__BB9_465;
$L__BB9_464:
	ld.global.u32 	%r2886, [%rd69+22528];
$L__BB9_465:
	or.b32  	%r596, %r547, 6144;
	setp.ge.s32 	%p264, %r596, %r548;
	@%p264 bra 	$L__BB9_469;
	setp.lt.s32 	%p265, %r596, %r545;
	@%p265 bra 	$L__BB9_468;
	ld.global.u32 	%r2887, [%rd71+24576];
	bra.uni 	$L__BB9_469;
$L__BB9_468:
	ld.global.u32 	%r2887, [%rd69+24576];
$L__BB9_469:
	add.s32 	%r600, %r547, 6656;
	setp.ge.s32 	%p266, %r600, %r548;
	@%p266 bra 	$L__BB9_473;
	setp.lt.s32 	%p267, %r600, %r545;
	@%p267 bra 	$L__BB9_472;
	ld.global.u32 	%r2888, [%rd71+26624];
	bra.uni 	$L__BB9_473;
$L__BB9_472:
	ld.global.u32 	%r2888, [%rd69+26624];
$L__BB9_473:
	or.b32  	%r604, %r547, 7168;
	setp.ge.s32 	%p268, %r604, %r548;
	@%p268 bra 	$L__BB9_477;
	setp.lt.s32 	%p269, %r604, %r545;
	@%p269 bra 	$L__BB9_476;
	ld.global.u32 	%r2889, [%rd71+28672];
	bra.uni 	$L__BB9_477;
$L__BB9_476:
	ld.global.u32 	%r2889, [%rd69+28672];
$L__BB9_477:
	add.s32 	%r608, %r547, 7680;
	setp.ge.s32 	%p270, %r608, %r548;
	@%p270 bra 	$L__BB9_481;
	setp.lt.s32 	%p271, %r608, %r545;
	@%p271 bra 	$L__BB9_480;
	ld.global.u32 	%r2890, [%rd71+30720];
	bra.uni 	$L__BB9_481;
$L__BB9_480:
	ld.global.u32 	%r2890, [%rd69+30720];
$L__BB9_481:
	or.b32  	%r612, %r547, 8192;
	setp.ge.s32 	%p272, %r612, %r548;
	@%p272 bra 	$L__BB9_485;
	setp.lt.s32 	%p273, %r612, %r545;
	@%p273 bra 	$L__BB9_484;
	ld.global.u32 	%r2891, [%rd71+32768];
	bra.uni 	$L__BB9_485;
$L__BB9_484:
	ld.global.u32 	%r2891, [%rd69+32768];
$L__BB9_485:
	add.s32 	%r616, %r547, 8704;
	setp.ge.s32 	%p274, %r616, %r548;
	@%p274 bra 	$L__BB9_489;
	setp.lt.s32 	%p275, %r616, %r545;
	@%p275 bra 	$L__BB9_488;
	ld.global.u32 	%r2892, [%rd71+34816];
	bra.uni 	$L__BB9_489;
$L__BB9_488:
	ld.global.u32 	%r2892, [%rd69+34816];
$L__BB9_489:
	or.b32  	%r620, %r547, 9216;
	setp.ge.s32 	%p276, %r620, %r548;
	@%p276 bra 	$L__BB9_493;
	setp.lt.s32 	%p277, %r620, %r545;
	@%p277 bra 	$L__BB9_492;
	ld.global.u32 	%r2893, [%rd71+36864];
	bra.uni 	$L__BB9_493;
$L__BB9_492:
	ld.global.u32 	%r2893, [%rd69+36864];
$L__BB9_493:
	mov.u32 	%r1122, _ZN6thrust24THRUST_300001_SM_1000_NS8cuda_cub4core6detail5shmemE;
	add.s32 	%r1123, %r1122, 2048;
	shl.b32 	%r1125, %r547, 2;
	add.s32 	%r624, %r1123, %r1125;
	st.shared.u32 	[%r624], %r2875;
	st.shared.u32 	[%r624+2048], %r2876;
	st.shared.u32 	[%r624+4096], %r2877;
	st.shared.u32 	[%r624+6144], %r2878;
	st.shared.u32 	[%r624+8192], %r2879;
	st.shared.u32 	[%r624+10240], %r2880;
	st.shared.u32 	[%r624+12288], %r2881;
	st.shared.u32 	[%r624+14336], %r2882;
	st.shared.u32 	[%r624+16384], %r2883;
	st.shared.u32 	[%r624+18432], %r2884;
	st.shared.u32 	[%r624+20480], %r2885;
	st.shared.u32 	[%r624+22528], %r2886;
	st.shared.u32 	[%r624+24576], %r2887;
	st.shared.u32 	[%r624+26624], %r2888;
	st.shared.u32 	[%r624+28672], %r2889;
	st.shared.u32 	[%r624+30720], %r2890;
	st.shared.u32 	[%r624+32768], %r2891;
	st.shared.u32 	[%r624+34816], %r2892;
	st.shared.u32 	[%r624+36864], %r2893;
	bar.sync 	0;
	mul.lo.s32 	%r1126, %r547, 19;
	min.s32 	%r625, %r548, %r1126;
	shl.b32 	%r1127, %r545, 2;
	add.s32 	%r626, %r1123, %r1127;
	sub.s32 	%r1128, %r625, %r546;
	max.s32 	%r2896, %r1128, 0;
	min.s32 	%r2895, %r625, %r545;
	setp.ge.s32 	%p278, %r2896, %r2895;
	@%p278 bra 	$L__BB9_495;
$L__BB9_494:
	add.s32 	%r1129, %r2896, %r2895;
	shr.s32 	%r1130, %r1129, 1;
	shl.b32 	%r1131, %r1130, 2;
	add.s32 	%r1133, %r1122, %r1131;
	ld.shared.u32 	%r1134, [%r1133+2048];
	not.b32 	%r1135, %r1130;
	add.s32 	%r1136, %r625, %r1135;
	shl.b32 	%r1137, %r1136, 2;
	add.s32 	%r1138, %r626, %r1137;
	ld.shared.u32 	%r1139, [%r1138];
	setp.lt.s32 	%p279, %r1139, %r1134;
	add.s32 	%r1140, %r1130, 1;
	selp.b32 	%r2896, %r2896, %r1140, %p279;
	selp.b32 	%r2895, %r1130, %r2895, %p279;
	setp.lt.s32 	%p280, %r2896, %r2895;
	@%p280 bra 	$L__BB9_494;
$L__BB9_495:
	sub.s32 	%r634, %r625, %r2896;
	setp.ge.s32 	%p281, %r634, %r546;
	mov.b32 	%r2923, 0;
	@%p281 bra 	$L__BB9_520;
	shl.b32 	%r1144, %r634, 2;
	add.s32 	%r635, %r626, %r1144;
	ld.shared.u32 	%r636, [%r635];
	setp.lt.s32 	%p282, %r2896, 1;
	mov.b32 	%r2900, 0;
	mov.u32 	%r2899, %r2896;
	@%p282 bra 	$L__BB9_498;
	mul.lo.s32 	%r1145, %r2896, 511;
	shr.s32 	%r1146, %r1145, 9;
	shl.b32 	%r1147, %r1146, 2;
	add.s32 	%r1149, %r1122, %r1147;
	ld.shared.u32 	%r1150, [%r1149+2048];
	setp.lt.s32 	%p283, %r1150, %r636;
	add.s32 	%r1151, %r1146, 1;
	selp.b32 	%r2899, %r2896, %r1146, %p283;
	selp.b32 	%r2900, %r1151, 0, %p283;
$L__BB9_498:
	setp.ge.s32 	%p284, %r2900, %r2899;
	@%p284 bra 	$L__BB9_500;
	mad.lo.s32 	%r1152, %r2899, 127, %r2900;
	shr.s32 	%r1153, %r1152, 7;
	shl.b32 	%r1154, %r1153, 2;
	add.s32 	%r1156, %r1122, %r1154;
	ld.shared.u32 	%r1157, [%r1156+2048];
	setp.lt.s32 	%p285, %r1157, %r636;
	add.s32 	%r1158, %r1153, 1;
	selp.b32 	%r2899, %r2899, %r1153, %p285;
	selp.b32 	%r2900, %r1158, %r2900, %p285;
$L__BB9_500:
	setp.ge.s32 	%p286, %r2900, %r2899;
	@%p286 bra 	$L__BB9_502;
	mad.lo.s32 	%r1159, %r2899, 31, %r2900;
	shr.s32 	%r1160, %r1159, 5;
	shl.b32 	%r1161, %r1160, 2;
	add.s32 	%r1163, %r1122, %r1161;
	ld.shared.u32 	%r1164, [%r1163+2048];
	setp.lt.s32 	%p287, %r1164, %r636;
	add.s32 	%r1165, %r1160, 1;
	selp.b32 	%r2899, %r2899, %r1160, %p287;
	selp.b32 	%r2900, %r1165, %r2900, %p287;
$L__BB9_502:
	setp.ge.s32 	%p288, %r2900, %r2899;
	@%p288 bra 	$L__BB9_504;
	mad.lo.s32 	%r1166, %r2899, 15, %r2900;
	shr.s32 	%r1167, %r1166, 4;
	shl.b32 	%r1168, %r1167, 2;
	add.s32 	%r1170, %r1122, %r1168;
	ld.shared.u32 	%r1171, [%r1170+2048];
	setp.lt.s32 	%p289, %r1171, %r636;
	add.s32 	%r1172, %r1167, 1;
	selp.b32 	%r2899, %r2899, %r1167, %p289;
	selp.b32 	%r2900, %r1172, %r2900, %p289;
$L__BB9_504:
	setp.ge.s32 	%p290, %r2900, %r2899;
	@%p290 bra 	$L__BB9_506;
$L__BB9_505:
	add.s32 	%r1174, %r2900, %r2899;
	shr.s32 	%r1175, %r1174, 1;
	shl.b32 	%r1176, %r1175, 2;
	add.s32 	%r1178, %r1122, %r1176;
	ld.shared.u32 	%r1179, [%r1178+2048];
	setp.lt.s32 	%p291, %r1179, %r636;
	add.s32 	%r1180, %r1175, 1;
	selp.b32 	%r2899, %r2899, %r1175, %p291;
	selp.b32 	%r2900, %r1180, %r2900, %p291;
	setp.lt.s32 	%p292, %r2900, %r2899;
	@%p292 bra 	$L__BB9_505;
$L__BB9_506:
	setp.lt.s32 	%p293, %r634, 1;
	mov.b32 	%r2911, 0;
	mov.u32 	%r2910, %r634;
	@%p293 bra 	$L__BB9_508;
	mul.lo.s32 	%r1183, %r634, 511;
	shr.s32 	%r1184, %r1183, 9;
	shl.b32 	%r1185, %r1184, 2;
	add.s32 	%r1186, %r626, %r1185;
	ld.shared.u32 	%r1187, [%r1186];
	setp.lt.s32 	%p294, %r1187, %r636;
	add.s32 	%r1188, %r1184, 1;
	selp.b32 	%r2910, %r634, %r1184, %p294;
	selp.b32 	%r2911, %r1188, 0, %p294;
$L__BB9_508:
	setp.ge.s32 	%p295, %r2911, %r2910;
	@%p295 bra 	$L__BB9_510;
	mad.lo.s32 	%r1190, %r2910, 127, %r2911;
	shr.s32 	%r1191, %r1190, 7;
	shl.b32 	%r1192, %r1191, 2;
	add.s32 	%r1193, %r626, %r1192;
	ld.shared.u32 	%r1194, [%r1193];
	setp.lt.s32 	%p296, %r1194, %r636;
	add.s32 	%r1195, %r1191, 1;
	selp.b32 	%r2910, %r2910, %r1191, %p296;
	selp.b32 	%r2911, %r1195, %r2911, %p296;
$L__BB9_510:
	setp.ge.s32 	%p297, %r2911, %r2910;
	@%p297 bra 	$L__BB9_512;
	mad.lo.s32 	%r1196, %r2910, 31, %r2911;
	shr.s32 	%r1197, %r1196, 5;
	shl.b32 	%r1198, %r1197, 2;
	add.s32 	%r1199, %r626, %r1198;
	ld.shared.u32 	%r1200, [%r1199];
	setp.lt.s32 	%p298, %r1200, %r636;
	add.s32 	%r1201, %r1197, 1;
	selp.b32 	%r2910, %r2910, %r1197, %p298;
	selp.b32 	%r2911, %r1201, %r2911, %p298;
$L__BB9_512:
	setp.ge.s32 	%p299, %r2911, %r2910;
	@%p299 bra 	$L__BB9_514;
	mad.lo.s32 	%r1202, %r2910, 15, %r2911;
	shr.s32 	%r1203, %r1202, 4;
	shl.b32 	%r1204, %r1203, 2;
	add.s32 	%r1205, %r626, %r1204;
	ld.shared.u32 	%r1206, [%r1205];
	setp.lt.s32 	%p300, %r1206, %r636;
	add.s32 	%r1207, %r1203, 1;
	selp.b32 	%r2910, %r2910, %r1203, %p300;
	selp.b32 	%r2911, %r1207, %r2911, %p300;
$L__BB9_514:
	setp.ge.s32 	%p301, %r2911, %r2910;
	@%p301 bra 	$L__BB9_516;
$L__BB9_515:
	add.s32 	%r1209, %r2911, %r2910;
	shr.s32 	%r1210, %r1209, 1;
	shl.b32 	%r1211, %r1210, 2;
	add.s32 	%r1212, %r626, %r1211;
	ld.shared.u32 	%r1213, [%r1212];
	setp.lt.s32 	%p302, %r1213, %r636;
	add.s32 	%r1214, %r1210, 1;
	selp.b32 	%r2910, %r2910, %r1210, %p302;
	selp.b32 	%r2911, %r1214, %r2911, %p302;
	setp.lt.s32 	%p303, %r2911, %r2910;
	@%p303 bra 	$L__BB9_515;
$L__BB9_516:
	sub.s32 	%r1217, %r2896, %r2900;
	sub.s32 	%r681, %r634, %r2911;
	add.s32 	%r682, %r681, %r1217;
	shr.s32 	%r1218, %r682, 1;
	max.s32 	%r683, %r1218, %r681;
	add.s32 	%r1220, %r2911, %r683;
	add.s32 	%r1221, %r1220, 1;
	min.s32 	%r1222, %r1221, %r546;
	sub.s32 	%r2920, %r1222, %r634;
	setp.lt.s32 	%p304, %r2920, 1;
	mov.b32 	%r2921, 0;
	@%p304 bra 	$L__BB9_519;
	mov.b32 	%r2921, 0;
$L__BB9_518:
	add.s32 	%r1224, %r2921, %r2920;
	shr.s32 	%r1225, %r1224, 1;
	shl.b32 	%r1226, %r1225, 2;
	add.s32 	%r1227, %r635, %r1226;
	ld.shared.u32 	%r1228, [%r1227];
	setp.lt.s32 	%p305, %r636, %r1228;
	add.s32 	%r1229, %r1225, 1;
	selp.b32 	%r2920, %r1225, %r2920, %p305;
	selp.b32 	%r2921, %r2921, %r1229, %p305;
	setp.lt.s32 	%p306, %r2921, %r2920;
	@%p306 bra 	$L__BB9_518;
$L__BB9_519:
	add.s32 	%r1230, %r681, %r2921;
	min.s32 	%r1231, %r1230, %r683;
	sub.s32 	%r1232, %r682, %r1231;
	add.s32 	%r1233, %r1231, 1;
	setp.eq.s32 	%p307, %r1232, %r1233;
	setp.lt.s32 	%p308, %r683, %r1230;
	and.pred  	%p309, %p307, %p308;
	add.s32 	%r2896, %r1232, %r2900;
	selp.u32 	%r2923, 1, 0, %p309;
$L__BB9_520:
	sub.s32 	%r1234, %r625, %r2896;
	add.s32 	%r1235, %r1234, %r2923;
	setp.eq.s32 	%p310, %r547, 0;
	shl.b32 	%r1236, %r545, 16;
	or.b32  	%r1237, %r1236, %r546;
	shl.b32 	%r1238, %r2896, 16;
	or.b32  	%r1239, %r1235, %r1238;
	selp.b32 	%r1240, %r1237, %r1239, %p310;
	add.s32 	%r1241, %r547, -1;
	selp.b32 	%r1242, 511, %r1241, %p310;
	shl.b32 	%r1243, %r1242, 2;
	add.s32 	%r1245, %r1122, %r1243;
	st.shared.u32 	[%r1245], %r1240;
	bar.sync 	0;
	ld.shared.u32 	%r1246, [%r624+-2048];
	shr.s32 	%r694, %r1246, 16;
	and.b32  	%r1247, %r1246, 65535;
	add.s32 	%r695, %r1235, %r545;
	add.s32 	%r696, %r1247, %r545;
	add.s32 	%r697, %r696, %r694;
	shl.b32 	%r1248, %r695, 2;
	add.s32 	%r698, %r1123, %r1248;
	ld.shared.u32 	%r699, [%r698];
	shl.b32 	%r1250, %r2896, 2;
	add.s32 	%r700, %r1123, %r1250;
	ld.shared.u32 	%r701, [%r700];
	setp.ge.s32 	%p938, %r2896, %r694;
	setp.lt.s32 	%p311, %r2896, %r694;
	setp.ge.s32 	%p312, %r695, %r696;
	and.pred  	%p939, %p312, %p311;
	or.pred  	%p313, %p938, %p312;
	@%p313 bra 	$L__BB9_522;
	setp.lt.s32 	%p939, %r701, %r699;
	setp.lt.s32 	%p938, %r699, %r701;
$L__BB9_522:
	add.s32 	%r1251, %r695, %r2896;
	setp.lt.s32 	%p314, %r1251, %r697;
	xor.pred  	%p315, %p938, %p939;
	and.pred  	%p126, %p314, %p315;
	mov.u32 	%r2924, %r701;
	mov.u32 	%r2925, %r2896;
	@%p938 bra 	$L__BB9_524;
	add.s32 	%r2925, %r2896, 1;
	ld.shared.u32 	%r2924, [%r700+4];
$L__BB9_524:
	mov.u32 	%r2926, %r699;
	mov.u32 	%r2927, %r695;
	@%p939 bra 	$L__BB9_526;
	add.s32 	%r2927, %r695, 1;
	ld.shared.u32 	%r2926, [%r698+4];
$L__BB9_526:
	setp.ge.s32 	%p940, %r2925, %r694;
	setp.lt.s32 	%p316, %r2925, %r694;
	setp.ge.s32 	%p317, %r2927, %r696;
	and.pred  	%p941, %p317, %p316;
	or.pred  	%p318, %p940, %p317;
	@%p318 bra 	$L__BB9_528;
	setp.lt.s32 	%p941, %r2924, %r2926;
	setp.lt.s32 	%p940, %r2926, %r2924;
$L__BB9_528:
	add.s32 	%r1252, %r2927, %r2925;
	setp.lt.s32 	%p319, %r1252, %r697;
	xor.pred  	%p320, %p940, %p941;
	and.pred  	%p133, %p319, %p320;
	mov.u32 	%r2928, %r2924;
	mov.u32 	%r2929, %r2925;
	@%p940 bra 	$L__BB9_530;
	add.s32 	%r2929, %r2925, 1;
	shl.b32 	%r1253, %r2925, 2;
	add.s32 	%r1255, %r1122, %r1253;
	ld.shared.u32 	%r2928, [%r1255+2052];
$L__BB9_530:
	mov.u32 	%r2930, %r2926;
	mov.u32 	%r2931, %r2927;
	@%p941 bra 	$L__BB9_532;
	add.s32 	%r2931, %r2927, 1;
	shl.b32 	%r1256, %r2927, 2;
	add.s32 	%r1258, %r1122, %r1256;
	ld.shared.u32 	%r2930, [%r1258+2052];
$L__BB9_532:
	setp.ge.s32 	%p942, %r2929, %r694;
	setp.lt.s32 	%p321, %r2929, %r694;
	setp.ge.s32 	%p322, %r2931, %r696;
	and.pred  	%p943, %p322, %p321;
	or.pred  	%p323, %p942, %p322;
	@%p323 bra 	$L__BB9_534;
	setp.lt.s32 	%p943, %r2928, %r2930;
	setp.lt.s32 	%p942, %r2930, %r2928;
$L__BB9_534:
	add.s32 	%r1259, %r2931, %r2929;
	setp.lt.s32 	%p324, %r1259, %r697;
	xor.pred  	%p325, %p942, %p943;
	and.pred  	%p140, %p324, %p325;
	mov.u32 	%r2932, %r2928;
	mov.u32 	%r2933, %r2929;
	@%p942 bra 	$L__BB9_536;
	add.s32 	%r2933, %r2929, 1;
	shl.b32 	%r1260, %r2929, 2;
	mov.u32 	%r1261, _ZN6thrust24THRUST_300001_SM_1000_NS8cuda_cub4core6detail5shmemE;
	add.s32 	%r1262, %r1261, %r1260;
	ld.shared.u32 	%r2932, [%r1262+2052];
$L__BB9_536:
	mov.u32 	%r2934, %r2930;
	mov.u32 	%r2935, %r2931;
	@%p943 bra 	$L__BB9_538;
	add.s32 	%r2935, %r2931, 1;
	shl.b32 	%r1263, %r2931, 2;
	mov.u32 	%r1264, _ZN6thrust24THRUST_300001_SM_1000_NS8cuda_cub4core6detail5shmemE;
	add.s32 	%r1265, %r1264, %r1263;
	ld.shared.u32 	%r2934, [%r1265+2052];
$L__BB9_538:
	setp.ge.s32 	%p944, %r2933, %r694;
	setp.lt.s32 	%p326, %r2933, %r694;
	setp.ge.s32 	%p327, %r2935, %r696;
	and.pred  	%p945, %p327, %p326;
	or.pred  	%p328, %p944, %p327;
	@%p328 bra 	$L__BB9_540;
	setp.lt.s32 	%p945, %r2932, %r2934;
	setp.lt.s32 	%p944, %r2934, %r2932;
$L__BB9_540:
	add.s32 	%r1266, %r2935, %r2933;
	setp.lt.s32 	%p329, %r1266, %r697;
	xor.pred  	%p330, %p944, %p945;
	and.pred  	%p147, %p329, %p330;
	mov.u32 	%r2936, %r2932;
	mov.u32 	%r2937, %r2933;
	@%p944 bra 	$L__BB9_542;
	add.s32 	%r2937, %r2933, 1;
	shl.b32 	%r1267, %r2933, 2;
	mov.u32 	%r1268, _ZN6thrust24THRUST_300001_SM_1000_NS8cuda_cub4core6detail5shmemE;
	add.s32 	%r1269, %r1268, %r1267;
	ld.shared.u32 	%r2936, [%r1269+2052];
$L__BB9_542:
	mov.u32 	%r2938, %r2934;
	mov.u32 	%r2939, %r2935;
	@%p945 bra 	$L__BB9_544;
	add.s32 	%r2939, %r2935, 1;
	shl.b32 	%r1270, %r2935, 2;
	mov.u32 	%r1271, _ZN6thrust24THRUST_300001_SM_1000_NS8cuda_cub4core6detail5shmemE;
	add.s32 	%r1272, %r1271, %r1270;
	ld.shared.u32 	%r2938, [%r1272+2052];
$L__BB9_544:
	setp.ge.s32 	%p946, %r2937, %r694;
	setp.lt.s32 	%p331, %r2937, %r694;
	setp.ge.s32 	%p332, %r2939, %r696;
	and.pred  	%p947, %p332, %p331;
	or.pred  	%p333, %p946, %p332;
	@%p333 bra 	$L__BB9_546;
	setp.lt.s32 	%p947, %r2936, %r2938;
	setp.lt.s32 	%p946, %r2938, %r2936;
$L__BB9_546:
	add.s32 	%r1273, %r2939, %r2937;
	setp.lt.s32 	%p334, %r1273, %r697;
	xor.pred  	%p335, %p946, %p947;
	and.pred  	%p154, %p334, %p335;
	mov.u32 	%r2944, %r2936;
	mov.u32 	%r2945, %r2937;
	@%p946 bra 	$L__BB9_548;
	add.s32 	%r2945, %r2937, 1;
	shl.b32 	%r1274, %r2937, 2;
	mov.u32 	%r1275, _ZN6thrust24THRUST_300001_SM_1000_NS8cuda_cub4core6detail5shmemE;
	add.s32 	%r1276, %r1275, %r1274;
	ld.shared.u32 	%r2944, [%r1276+2052];
$L__BB9_548:
	mov.u32 	%r2946, %r2938;
	mov.u32 	%r2947, %r2939;
	@%p947 bra 	$L__BB9_550;
	add.s32 	%r2947, %r2939, 1;
	shl.b32 	%r1277, %r2939, 2;
	mov.u32 	%r1278, _ZN6thrust24THRUST_300001_SM_1000_NS8cuda_cub4core6detail5shmemE;
	add.s32 	%r1279, %r1278, %r1277;
	ld.shared.u32 	%r2946, [%r1279+2052];
$L__BB9_550:
	setp.ge.s32 	%p948, %r2945, %r694;
	setp.lt.s32 	%p336, %r2945, %r694;
	setp.ge.s32 	%p337, %r2947, %r696;
	and.pred  	%p949, %p337, %p336;
	or.pred  	%p338, %p948, %p337;
	@%p338 bra 	$L__BB9_552;
	setp.lt.s32 	%p949, %r2944, %r2946;
	setp.lt.s32 	%p948, %r2946, %r2944;
$L__BB9_552:
	selp.b32 	%r742, %r2944, %r2946, %p949;
	selp.b32 	%r743, %r2945, %r2947, %p949;
	add.s32 	%r1280, %r2947, %r2945;
	setp.lt.s32 	%p339, %r1280, %r697;
	xor.pred  	%p340, %p948, %p949;
	selp.b32 	%r1281, 32, 0, %p340;
	selp.b32 	%r744, %r1281, 0, %p339;
	@%p948 bra 	$L__BB9_554;
	add.s32 	%r745, %r2945, 1;
	shl.b32 	%r1282, %r2945, 2;
	mov.u32 	%r1283, _ZN6thrust24THRUST_300001_SM_1000_NS8cuda_cub4core6detail5shmemE;
	add.s32 	%r1284, %r1283, %r1282;
	ld.shared.u32 	%r2944, [%r1284+2052];
	mov.u32 	%r2945, %r745;
$L__BB9_554:
	@%p949 bra 	$L__BB9_556;
	add.s32 	%r749, %r2947, 1;
	shl.b32 	%r1285, %r2947, 2;
	mov.u32 	%r1286, _ZN6thrust24THRUST_300001_SM_1000_NS8cuda_cub4core6detail5shmemE;
	add.s32 	%r1287, %r1286, %r1285;
	ld.shared.u32 	%r2946, [%r1287+2052];
	mov.u32 	%r2947, %r749;
$L__BB9_556:
	setp.ge.s32 	%p950, %r2945, %r694;
	setp.lt.s32 	%p341, %r2945, %r694;
	setp.ge.s32 	%p342, %r2947, %r696;
	and.pred  	%p951, %p342, %p341;
	or.pred  	%p343, %p950, %p342;
	@%p343 bra 	$L__BB9_558;
	setp.lt.s32 	%p951, %r2944, %r2946;
	setp.lt.s32 	%p950, %r2946, %r2944;
$L__BB9_558:
	add.s32 	%r1288, %r2947, %r2945;
	setp.lt.s32 	%p344, %r1288, %r697;
	xor.pred  	%p345, %p950, %p951;
	selp.b32 	%r1289, 64, 0, %p345;
	selp.b32 	%r1290, %r1289, 0, %p344;
	or.b32  	%r1291, %r744, %r1290;
	selp.b32 	%r1292, 8, 0, %p147;
	selp.b32 	%r1293, 4, 0, %p140;
	selp.u32 	%r1294, 1, 0, %p126;
	selp.b32 	%r1295, 2, 0, %p133;
	or.b32  	%r1296, %r1295, %r1294;
	or.b32  	%r1297, %r1296, %r1293;
	or.b32  	%r1298, %r1297, %r1292;
	selp.b32 	%r1299, 16, 0, %p154;
	or.b32  	%r1300, %r1298, %r1299;
	or.b32  	%r753, %r1291, %r1300;
	mov.u32 	%r2952, %r2944;
	mov.u32 	%r2953, %r2945;
	@%p950 bra 	$L__BB9_560;
	add.s32 	%r2953, %r2945, 1;
	shl.b32 	%r1301, %r2945, 2;
	mov.u32 	%r1302, _ZN6thrust24THRUST_300001_SM_1000_NS8cuda_cub4core6detail5shmemE;
	add.s32 	%r1303, %r1302, %r1301;
	ld.shared.u32 	%r2952, [%r1303+2052];
$L__BB9_560:
	mov.u32 	%r2954, %r2946;
	mov.u32 	%r2955, %r2947;
	@%p951 bra 	$L__BB9_562;
	add.s32 	%r2955, %r2947, 1;
	shl.b32 	%r1304, %r2947, 2;
	mov.u32 	%r1305, _ZN6thrust24THRUST_300001_SM_1000_NS8cuda_cub4core6detail5shmemE;
	add.s32 	%r1306, %r1305, %r1304;
	ld.shared.u32 	%r2954, [%r1306+2052];
$L__BB9_562:
	setp.ge.s32 	%p952, %r2953, %r694;
	setp.lt.s32 	%p346, %r2953, %r694;
	setp.ge.s32 	%p347, %r2955, %r696;
	and.pred  	%p953, %p347, %p346;
	or.pred  	%p348, %p952, %p347;
	@%p348 bra 	$L__BB9_564;
	setp.lt.s32 	%p953, %r2952, %r2954;
	setp.lt.s32 	%p952, %r2954, %r2952;
$L__BB9_564:
	selp.b32 	%r762, %r2952, %r2954, %p953;
	selp.b32 	%r763, %r2953, %r2955, %p953;
	add.s32 	%r1307, %r2955, %r2953;
	setp.lt.s32 	%p349, %r1307, %r697;
	xor.pred  	%p350, %p952, %p953;
	selp.b32 	%r1308, 128, 0, %p350;
	selp.b32 	%r764, %r1308, 0, %p349;
	@%p952 bra 	$L__BB9_566;
	add.s32 	%r765, %r2953, 1;
	shl.b32 	%r1309, %r2953, 2;
	mov.u32 	%r1310, _ZN6thrust24THRUST_300001_SM_1000_NS8cuda_cub4core6detail5shmemE;
	add.s32 	%r1311, %r1310, %r1309;
	ld.shared.u32 	%r2952, [%r1311+2052];
	mov.u32 	%r2953, %r765;
$L__BB9_566:
	@%p953 bra 	$L__BB9_568;
	add.s32 	%r769, %r2955, 1;
	shl.b32 	%r1312, %r2955, 2;
	mov.u32 	%r1313, _ZN6thrust24THRUST_300001_SM_1000_NS8cuda_cub4core6detail5shmemE;
	add.s32 	%r1314, %r1313, %r1312;
	ld.shared.u32 	%r2954, [%r1314+2052];
	mov.u32 	%r2955, %r769;
$L__BB9_568:
	setp.ge.s32 	%p954, %r2953, %r694;
	setp.lt.s32 	%p351, %r2953, %r694;
	setp.ge.s32 	%p352, %r2955, %r696;
	and.pred  	%p955, %p352, %p351;
	or.pred  	%p353, %p954, %p352;
	@%p353 bra 	$L__BB9_570;
	setp.lt.s32 	%p955, %r2952, %r2954;
	setp.lt.s32 	%p954, %r2954, %r2952;
$L__BB9_570:
	add.s32 	%r1315, %r2955, %r2953;
	setp.lt.s32 	%p354, %r1315, %r697;
	xor.pred  	%p355, %p954, %p955;
	selp.b32 	%r1316, 256, 0, %p355;
	selp.b32 	%r1317, %r1316, 0, %p354;
	or.b32  	%r1318, %r764, %r1317;
	or.b32  	%r773, %r1318, %r753;
	mov.u32 	%r2960, %r2952;
	mov.u32 	%r2961, %r2953;
	@%p954 bra 	$L__BB9_572;
	add.s32 	%r2961, %r2953, 1;
	shl.b32 	%r1319, %r2953, 2;
	mov.u32 	%r1320, _ZN6thrust24THRUST_300001_SM_1000_NS8cuda_cub4core6detail5shmemE;
	add.s32 	%r1321, %r1320, %r1319;
	ld.shared.u32 	%r2960, [%r1321+2052];
$L__BB9_572:
	mov.u32 	%r2962, %r2954;
	mov.u32 	%r2963, %r2955;
	@%p955 bra 	$L__BB9_574;
	add.s32 	%r2963, %r2955, 1;
	shl.b32 	%r1322, %r2955, 2;
	mov.u32 	%r1323, _ZN6thrust24THRUST_300001_SM_1000_NS8cuda_cub4core6detail5shmemE;
	add.s32 	%r1324, %r1323, %r1322;
	ld.shared.u32 	%r2962, [%r1324+2052];
$L__BB9_574:
	setp.ge.s32 	%p956, %r2961, %r694;
	setp.lt.s32 	%p356, %r2961, %r694;
	setp.ge.s32 	%p357, %r2963, %r696;
	and.pred  	%p957, %p357, %p356;
	or.pred  	%p358, %p956, %p357;
	@%p358 bra 	$L__BB9_576;
	setp.lt.s32 	%p957, %r2960, %r2962;
	setp.lt.s32 	%p956, %r2962, %r2960;
$L__BB9_576:
	selp.b32 	%r782, %r2960, %r2962, %p957;
	selp.b32 	%r783, %r2961, %r2963, %p957;
	add.s32 	%r1325, %r2963, %r2961;
	setp.lt.s32 	%p359, %r1325, %r697;
	xor.pred  	%p360, %p956, %p957;
	selp.b32 	%r1326, 512, 0, %p360;
	selp.b32 	%r784, %r1326, 0, %p359;
	@%p956 bra 	$L__BB9_578;
	add.s32 	%r785, %r2961, 1;
	shl.b32 	%r1327, %r2961, 2;
	mov.u32 	%r1328, _ZN6thrust24THRUST_300001_SM_1000_NS8cuda_cub4core6detail5shmemE;
	add.s32 	%r1329, %r1328, %r1327;
	ld.shared.u32 	%r2960, [%r1329+2052];
	mov.u32 	%r2961, %r785;
$L__BB9_578:
	@%p957 bra 	$L__BB9_580;
	add.s32 	%r789, %r2963, 1;
	shl.b32 	%r1330, %r2963, 2;
	mov.u32 	%r1331, _ZN6thrust24THRUST_300001_SM_1000_NS8cuda_cub4core6detail5shmemE;
	add.s32 	%r1332, %r1331, %r1330;
	ld.shared.u32 	%r2962, [%r1332+2052];
	mov.u32 	%r2963, %r789;
$L__BB9_580:
	setp.ge.s32 	%p958, %r2961, %r694;
	setp.lt.s32 	%p361, %r2961, %r694;
	setp.ge.s32 	%p362, %r2963, %r696;
	and.pred  	%p959, %p362, %p361;
	or.pred  	%p363, %p958, %p362;
	@%p363 bra 	$L__BB9_582;
	setp.lt.s32 	%p959, %r2960, %r2962;
	setp.lt.s32 	%p958, %r2962, %r2960;
$L__BB9_582:
	add.s32 	%r1333, %r2963, %r2961;
	setp.lt.s32 	%p364, %r1333, %r697;
	xor.pred  	%p365, %p958, %p959;
	selp.b32 	%r1334, 1024, 0, %p365;
	selp.b32 	%r1335, %r1334, 0, %p364;
	or.b32  	%r1336, %r784, %r1335;
	or.b32  	%r793, %r1336, %r773;
	mov.u32 	%r2968, %r2960;
	mov.u32 	%r2969, %r2961;
	@%p958 bra 	$L__BB9_584;
	add.s32 	%r2969, %r2961, 1;
	shl.b32 	%r1337, %r2961, 2;
	mov.u32 	%r1338, _ZN6thrust24THRUST_300001_SM_1000_NS8cuda_cub4core6detail5shmemE;
	add.s32 	%r1339, %r1338, %r1337;
	ld.shared.u32 	%r2968, [%r1339+2052];
$L__BB9_584:
	mov.u32 	%r2970, %r2962;
	mov.u32 	%r2971, %r2963;
	@%p959 bra 	$L__BB9_586;
	add.s32 	%r2971, %r2963, 1;
	shl.b32 	%r1340, %r2963, 2;
	mov.u32 	%r1341, _ZN6thrust24THRUST_300001_SM_1000_NS8cuda_cub4core6detail5shmemE;
	add.s32 	%r1342, %r1341, %r1340;
	ld.shared.u32 	%r2970, [%r1342+2052];
$L__BB9_586:
	setp.ge.s32 	%p960, %r2969, %r694;
	setp.lt.s32 	%p366, %r2969, %r694;
	setp.ge.s32 	%p367, %r2971, %r696;
	and.pred  	%p961, %p367, %p366;
	or.pred  	%p368, %p960, %p367;
	@%p368 bra 	$L__BB9_588;
	setp.lt.s32 	%p961, %r2968, %r2970;
	setp.lt.s32 	%p960, %r2970, %r2968;
$L__BB9_588:
	selp.b32 	%r802, %r2968, %r2970, %p961;
	selp.b32 	%r803, %r2969, %r2971, %p961;
	add.s32 	%r1343, %r2971, %r2969;
	setp.lt.s32 	%p369, %r1343, %r697;
	xor.pred  	%p370, %p960, %p961;
	selp.b32 	%r1344, 2048, 0, %p370;
	selp.b32 	%r804, %r1344, 0, %p369;
	@%p960 bra 	$L__BB9_590;
	add.s32 	%r805, %r2969, 1;
	shl.b32 	%r1345, %r2969, 2;
	mov.u32 	%r1346, _ZN6thrust24THRUST_300001_SM_1000_NS8cuda_cub4core6detail5shmemE;
	add.s32 	%r1347, %r1346, %r1345;
	ld.shared.u32 	%r2968, [%r1347+2052];
	mov.u32 	%r2969, %r805;
$L__BB9_590:
	@%p961 bra 	$L__BB9_592;
	add.s32 	%r809, %r2971, 1;
	shl.b32 	%r1348, %r2971, 2;
	mov.u32 	%r1349, _ZN6thrust24THRUST_300001_SM_1000_NS8cuda_cub4core6detail5shmemE;
	add.s32 	%r1350, %r1349, %r1348;
	ld.shared.u32 	%r2970, [%r1350+2052];
	mov.u32 	%r2971, %r809;
$L__BB9_592:
	setp.ge.s32 	%p962, %r2969, %r694;
	setp.lt.s32 	%p371, %r2969, %r694;
	setp.ge.s32 	%p372, %r2971, %r696;
	and.pred  	%p963, %p372, %p371;
	or.pred  	%p373, %p962, %p372;
	@%p373 bra 	$L__BB9_594;
	setp.lt.s32 	%p963, %r2968, %r2970;
	setp.lt.s32 	%p962, %r2970, %r2968;
$L__BB9_594:
	add.s32 	%r1351, %r2971, %r2969;
	setp.lt.s32 	%p374, %r1351, %r697;
	xor.pred  	%p375, %p962, %p963;
	selp.b32 	%r1352, 4096, 0, %p375;
	selp.b32 	%r1353, %r1352, 0, %p374;
	or.b32  	%r1354, %r804, %r1353;
	or.b32  	%r813, %r1354, %r793;
	mov.u32 	%r2976, %r2968;
	mov.u32 	%r2977, %r2969;
	@%p962 bra 	$L__BB9_596;
	add.s32 	%r2977, %r2969, 1;
	shl.b32 	%r1355, %r2969, 2;
	mov.u32 	%r1356, _ZN6thrust24THRUST_300001_SM_1000_NS8cuda_cub4core6detail5shmemE;
	add.s32 	%r1357, %r1356, %r1355;
	ld.shared.u32 	%r2976, [%r1357+2052];
$L__BB9_596:
	mov.u32 	%r2978, %r2970;
	mov.u32 	%r2979, %r2971;
	@%p963 bra 	$L__BB9_598;
	add.s32 	%r2979, %r2971, 1;
	shl.b32 	%r1358, %r2971, 2;
	mov.u32 	%r1359, _ZN6thrust24THRUST_300001_SM_1000_NS8cuda_cub4core6detail5shmemE;
	add.s32 	%r1360, %r1359, %r1358;
	ld.shared.u32 	%r2978, [%r1360+2052];
$L__BB9_598:
	setp.ge.s32 	%p964, %r2977, %r694;
	setp.lt.s32 	%p376, %r2977, %r694;
	setp.ge.s32 	%p377, %r2979, %r696;
	and.pred  	%p965, %p377, %p376;
	or.pred  	%p378, %p964, %p377;
	@%p378 bra 	$L__BB9_600;
	setp.lt.s32 	%p965, %r2976, %r2978;
	setp.lt.s32 	%p964, %r2978, %r2976;
$L__BB9_600:
	selp.b32 	%r822, %r2976, %r2978, %p965;
	selp.b32 	%r823, %r2977, %r2979, %p965;
	add.s32 	%r1361, %r2979, %r2977;
	setp.lt.s32 	%p379, %r1361, %r697;
	xor.pred  	%p380, %p964, %p965;
	selp.b32 	%r1362, 8192, 0, %p380;
	selp.b32 	%r824, %r1362, 0, %p379;
	@%p964 bra 	$L__BB9_602;
	add.s32 	%r825, %r2977, 1;
	shl.b32 	%r1363, %r2977, 2;
	mov.u32 	%r1364, _ZN6thrust24THRUST_300001_SM_1000_NS8cuda_cub4core6detail5shmemE;
	add.s32 	%r1365, %r1364, %r1363;
	ld.shared.u32 	%r2976, [%r1365+2052];
	mov.u32 	%r2977, %r825;
$L__BB9_602:
	@%p965 bra 	$L__BB9_604;
	add.s32 	%r829, %r2979, 1;
	shl.b32 	%r1366, %r2979, 2;
	mov.u32 	%r1367, _ZN6thrust24THRUST_300001_SM_1000_NS8cuda_cub4core6detail5shmemE;
	add.s32 	%r1368, %r1367, %r1366;
	ld.shared.u32 	%r2978, [%r1368+2052];
	mov.u32 	%r2979, %r829;
$L__BB9_604:
	setp.ge.s32 	%p966, %r2977, %r694;
	setp.lt.s32 	%p381, %r2977, %r694;
	setp.ge.s32 	%p382, %r2979, %r696;
	and.pred  	%p967, %p382, %p381;
	or.pred  	%p383, %p966, %p382;
	@%p383 bra 	$L__BB9_606;
	setp.lt.s32 	%p967, %r2976, %r2978;
	setp.lt.s32 	%p966, %r2978, %r2976;
$L__BB9_606:
	add.s32 	%r1369, %r2979, %r2977;
	setp.lt.s32 	%p384, %r1369, %r697;
	xor.pred  	%p385, %p966, %p967;
	selp.b32 	%r1370, 16384, 0, %p385;
	selp.b32 	%r1371, %r1370, 0, %p384;
	or.b32  	%r1372, %r824, %r1371;
	or.b32  	%r833, %r1372, %r813;
	mov.u32 	%r2984, %r2976;
	mov.u32 	%r2985, %r2977;
	@%p966 bra 	$L__BB9_608;
	add.s32 	%r2985, %r2977, 1;
	shl.b32 	%r1373, %r2977, 2;
	mov.u32 	%r1374, _ZN6thrust24THRUST_300001_SM_1000_NS8cuda_cub4core6detail5shmemE;
	add.s32 	%r1375, %r1374, %r1373;
	ld.shared.u32 	%r2984, [%r1375+2052];
$L__BB9_608:
	mov.u32 	%r2986, %r2978;
	mov.u32 	%r2987, %r2979;
	@%p967 bra 	$L__BB9_610;
	add.s32 	%r2987, %r2979, 1;
	shl.b32 	%r1376, %r2979, 2;
	mov.u32 	%r1377, _ZN6thrust24THRUST_300001_SM_1000_NS8cuda_cub4core6detail5shmemE;
	add.s32 	%r1378, %r1377, %r1376;
	ld.shared.u32 	%r2986, [%r1378+2052];
$L__BB9_610:
	setp.ge.s32 	%p968, %r2985, %r694;
	setp.lt.s32 	%p386, %r2985, %r694;
	setp.ge.s32 	%p387, %r2987, %r696;
	and.pred  	%p969, %p387, %p386;
	or.pred  	%p388, %p968, %p387;
	@%p388 bra 	$L__BB9_612;
	setp.lt.s32 	%p969, %r2984, %r2986;
	setp.lt.s32 	%p968, %r2986, %r2984;
$L__BB9_612:
	selp.b32 	%r842, %r2984, %r2986, %p969;
	selp.b32 	%r843, %r2985, %r2987, %p969;
	add.s32 	%r1379, %r2987, %r2985;
	setp.lt.s32 	%p389, %r1379, %r697;
	xor.pred  	%p390, %p968, %p969;
	selp.b32 	%r1380, 32768, 0, %p390;
	selp.b32 	%r844, %r1380, 0, %p389;
	@%p968 bra 	$L__BB9_614;
	add.s32 	%r845, %r2985, 1;
	shl.b32 	%r1381, %r2985, 2;
	mov.u32 	%r1382, _ZN6thrust24THRUST_300001_SM_1000_NS8cuda_cub4core6detail5shmemE;
	add.s32 	%r1383, %r1382, %r1381;
	ld.shared.u32 	%r2984, [%r1383+2052];
	mov.u32 	%r2985, %r845;
$L__BB9_614:
	@%p969 bra 	$L__BB9_616;
	add.s32 	%r849, %r2987, 1;
	shl.b32 	%r1384, %r2987, 2;
	mov.u32 	%r1385, _ZN6thrust24THRUST_300001_SM_1000_NS8cuda_cub4core6detail5shmemE;
	add.s32 	%r1386, %r1385, %r1384;
	ld.shared.u32 	%r2986, [%r1386+2052];
	mov.u32 	%r2987, %r849;
$L__BB9_616:
	setp.ge.s32 	%p970, %r2985, %r694;
	setp.lt.s32 	%p391, %r2985, %r694;
	setp.ge.s32 	%p392, %r2987, %r696;
	and.pred  	%p971, %p392, %p391;
	or.pred  	%p393, %p970, %p392;
	@%p393 bra 	$L__BB9_618;
	setp.lt.s32 	%p971, %r2984, %r2986;
	setp.lt.s32 	%p970, %r2986, %r2984;
$L__BB9_618:
	add.s32 	%r1387, %r2987, %r2985;
	setp.lt.s32 	%p394, %r1387, %r697;
	xor.pred  	%p395, %p970, %p971;
	selp.b32 	%r1388, 65536, 0, %p395;
	selp.b32 	%r1389, %r1388, 0, %p394;
	or.b32  	%r1390, %r844, %r1389;
	or.b32  	%r853, %r1390, %r833;
	mov.u32 	%r2992, %r2984;
	mov.u32 	%r2993, %r2985;
	@%p970 bra 	$L__BB9_620;
	add.s32 	%r2993, %r2985, 1;
	shl.b32 	%r1391, %r2985, 2;
	mov.u32 	%r1392, _ZN6thrust24THRUST_300001_SM_1000_NS8cuda_cub4core6detail5shmemE;
	add.s32 	%r1393, %r1392, %r1391;
	ld.shared.u32 	%r2992, [%r1393+2052];
$L__BB9_620:
	mov.u32 	%r2994, %r2986;
	mov.u32 	%r2995, %r2987;
	@%p971 bra 	$L__BB9_622;
	add.s32 	%r2995, %r2987, 1;
	shl.b32 	%r1394, %r2987, 2;
	mov.u32 	%r1395, _ZN6thrust24THRUST_300001_SM_1000_NS8cuda_cub4core6detail5shmemE;
	add.s32 	%r1396, %r1395, %r1394;
	ld.shared.u32 	%r2994, [%r1396+2052];
$L__BB9_622:
	setp.ge.s32 	%p972, %r2993, %r694;
	setp.lt.s32 	%p396, %r2993, %r694;
	setp.ge.s32 	%p397, %r2995, %r696;
	and.pred  	%p973, %p397, %p396;
	or.pred  	%p398, %p972, %p397;
	@%p398 bra 	$L__BB9_624;
	setp.lt.s32 	%p973, %r2992, %r2994;
	setp.lt.s32 	%p972, %r2994, %r2992;
$L__BB9_624:
	selp.b32 	%r862, %r2992, %r2994, %p973;
	selp.b32 	%r863, %r2993, %r2995, %p973;
	add.s32 	%r1397, %r2995, %r2993;
	setp.lt.s32 	%p399, %r1397, %r697;
	xor.pred  	%p400, %p972, %p973;
	selp.b32 	%r1398, 131072, 0, %p400;
	selp.b32 	%r864, %r1398, 0, %p399;
	@%p972 bra 	$L__BB9_626;
	add.s32 	%r865, %r2993, 1;
	shl.b32 	%r1399, %r2993, 2;
	mov.u32 	%r1400, _ZN6thrust24THRUST_300001_SM_1000_NS8cuda_cub4core6detail5shmemE;
	add.s32 	%r1401, %r1400, %r1399;
	ld.shared.u32 	%r2992, [%r1401+2052];
	mov.u32 	%r2993, %r865;
$L__BB9_626:
	@%p973 bra 	$L__BB9_628;
	add.s32 	%r869, %r2995, 1;
	shl.b32 	%r1402, %r2995, 2;
	mov.u32 	%r1403, _ZN6thrust24THRUST_300001_SM_1000_NS8cuda_cub4core6detail5shmemE;
	add.s32 	%r1404, %r1403, %r1402;
	ld.shared.u32 	%r2994, [%r1404+2052];
	mov.u32 	%r2995, %r869;
$L__BB9_628:
	setp.ge.s32 	%p974, %r2993, %r694;
	setp.lt.s32 	%p401, %r2993, %r694;
	setp.ge.s32 	%p402, %r2995, %r696;
	and.pred  	%p975, %p402, %p401;
	or.pred  	%p403, %p974, %p402;
	@%p403 bra 	$L__BB9_630;
	setp.lt.s32 	%p975, %r2992, %r2994;
	setp.lt.s32 	%p974, %r2994, %r2992;
$L__BB9_630:
	selp.b32 	%r873, %r2992, %r2994, %p975;
	selp.b32 	%r874, %r2993, %r2995, %p975;
	add.s32 	%r1405, %r2995, %r2993;
	setp.lt.s32 	%p404, %r1405, %r697;
	xor.pred  	%p405, %p974, %p975;
	selp.b32 	%r1406, 262144, 0, %p405;
	selp.b32 	%r1407, %r1406, 0, %p404;
	or.b32  	%r1408, %r864, %r1407;
	or.b32  	%r875, %r1408, %r853;
	bar.sync 	0;
	popc.b32 	%r1409, %r875;
	cvt.u64.u32 	%rd72, %r1409;
	setp.ne.s32 	%p406, %r1, 0;
	@%p406 bra 	$L__BB9_634;
	shr.u32 	%r876, %r547, 5;
	// begin inline asm
	mov.u32 %r1589, %laneid;
	// end inline asm
	mov.b64 	{%r1591, %r1596}, %rd72;
	mov.b32 	%r1597, 1;
	mov.b32 	%r1638, 0;
	mov.b32 	%r1639, -1;
	// begin inline asm
	shfl.sync.up.b32 %r1590, %r1591, %r1597, %r1638, %r1639;
	// end inline asm
	// begin inline asm
	shfl.sync.up.b32 %r1595, %r1596, %r1597, %r1638, %r1639;
	// end inline asm
	mov.b64 	%rd261, {%r1590, %r1595};
	setp.lt.s32 	%p460, %r1589, 1;
	selp.b64 	%rd262, 0, %rd261, %p460;
	add.s64 	%rd263, %rd262, %rd72;
	mov.b64 	{%r1601, %r1606}, %rd263;
	mov.b32 	%r1607, 2;
	// begin inline asm
	shfl.sync.up.b32 %r1600, %r1601, %r1607, %r1638, %r1639;
	// end inline asm
	// begin inline asm
	shfl.sync.up.b32 %r1605, %r1606, %r1607, %r1638, %r1639;
	// end inline asm
	mov.b64 	%rd264, {%r1600, %r1605};
	setp.lt.s32 	%p461, %r1589, 2;
	selp.b64 	%rd265, 0, %rd264, %p461;
	add.s64 	%rd266, %rd265, %rd263;
	mov.b64 	{%r1611, %r1616}, %rd266;
	mov.b32 	%r1617, 4;
	// begin inline asm
	shfl.sync.up.b32 %r1610, %r1611, %r1617, %r1638, %r1639;
	// end inline asm
	// begin inline asm
	shfl.sync.up.b32 %r1615, %r1616, %r1617, %r1638, %r1639;
	// end inline asm
	mov.b64 	%rd267, {%r1610, %r1615};
	setp.lt.s32 	%p462, %r1589, 4;
	selp.b64 	%rd268, 0, %rd267, %p462;
	add.s64 	%rd269, %rd268, %rd266;
	mov.b64 	{%r1621, %r1626}, %rd269;
	mov.b32 	%r1627, 8;
	// begin inline asm
	shfl.sync.up.b32 %r1620, %r1621, %r1627, %r1638, %r1639;
	// end inline asm
	// begin inline asm
	shfl.sync.up.b32 %r1625, %r1626, %r1627, %r1638, %r1639;
	// end inline asm
	mov.b64 	%rd270, {%r1620, %r1625};
	setp.lt.s32 	%p463, %r1589, 8;
	selp.b64 	%rd271, 0, %rd270, %p463;
	add.s64 	%rd272, %rd271, %rd269;
	mov.b64 	{%r1631, %r1636}, %rd272;
	mov.b32 	%r1637, 16;
	// begin inline asm
	shfl.sync.up.b32 %r1630, %r1631, %r1637, %r1638, %r1639;
	// end inline asm
	// begin inline asm
	shfl.sync.up.b32 %r1635, %r1636, %r1637, %r1638, %r1639;
	// end inline asm
	mov.b64 	%rd273, {%r1630, %r1635};
	setp.lt.s32 	%p464, %r1589, 16;
	selp.b64 	%rd274, 0, %rd273, %p464;
	add.s64 	%rd73, %rd274, %rd272;
	setp.ne.s32 	%p465, %r1589, 31;
	@%p465 bra 	$L__BB9_633;
	shl.b32 	%r1640, %r876, 3;
	mov.u32 	%r1641, _ZN6thrust24THRUST_300001_SM_1000_NS8cuda_cub4core6detail5shmemE;
	add.s32 	%r1642, %r1641, %r1640;
	st.shared.u64 	[%r1642], %rd73;
$L__BB9_633:
	bar.sync 	0;
	ld.shared.v2.u64 	{%rd276, %rd277}, [_ZN6thrust24THRUST_300001_SM_1000_NS8cuda_cub4core6detail5shmemE];
	add.s64 	%rd278, %rd277, %rd276;
	setp.eq.s32 	%p466, %r876, 2;
	selp.b64 	%rd279, %rd278, %rd276, %p466;
	ld.shared.v2.u64 	{%rd280, %rd281}, [_ZN6thrust24THRUST_300001_SM_1000_NS8cuda_cub4core6detail5shmemE+16];
	add.s64 	%rd282, %rd278, %rd280;
	setp.eq.s32 	%p467, %r876, 3;
	selp.b64 	%rd283, %rd282, %rd279, %p467;
	add.s64 	%rd284, %rd282, %rd281;
	setp.eq.s32 	%p468, %r876, 4;
	selp.b64 	%rd285, %rd284, %rd283, %p468;
	ld.shared.v2.u64 	{%rd286, %rd287}, [_ZN6thrust24THRUST_300001_SM_1000_NS8cuda_cub4core6detail5shmemE+32];
	add.s64 	%rd288, %rd284, %rd286;
	setp.eq.s32 	%p469, %r876, 5;
	selp.b64 	%rd289, %rd288, %rd285, %p469;
	add.s64 	%rd290, %rd288, %rd287;
	setp.eq.s32 	%p470, %r876, 6;
	selp.b64 	%rd291, %rd290, %rd289, %p470;
	ld.shared.v2.u64 	{%rd292, %rd293}, [_ZN6thrust24THRUST_300001_SM_1000_NS8cuda_cub4core6detail5shmemE+48];
	add.s64 	%rd294, %rd290, %rd292;
	setp.eq.s32 	%p471, %r876, 7;
	selp.b64 	%rd295, %rd294, %rd291, %p471;
	add.s64 	%rd296, %rd294, %rd293;
	setp.eq.s32 	%p472, %r876, 8;
	selp.b64 	%rd297, %rd296, %rd295, %p472;
	ld.shared.v2.u64 	{%rd298, %rd299}, [_ZN6thrust24THRUST_300001_SM_1000_NS8cuda_cub4core6detail5shmemE+64];
	add.s64 	%rd300, %rd296, %rd298;
	setp.eq.s32 	%p473, %r876, 9;
	selp.b64 	%rd301, %rd300, %rd297, %p473;
	add.s64 	%rd302, %rd300, %rd299;
	setp.eq.s32 	%p474, %r876, 10;
	selp.b64 	%rd303, %rd302, %rd301, %p474;
	ld.shared.v2.u64 	{%rd304, %rd305}, [_ZN6thrust24THRUST_300001_SM_1000_NS8cuda_cub4core6detail5shmemE+80];
	add.s64 	%rd306, %rd302, %rd304;
	setp.eq.s32 	%p475, %r876, 11;
	selp.b64 	%rd307, %rd306, %rd303, %p475;
	add.s64 	%rd308, %rd306, %rd305;
	setp.eq.s32 	%p476, %r876, 12;
	selp.b64 	%rd309, %rd308, %rd307, %p476;
	ld.shared.v2.u64 	{%rd310, %rd311}, [_ZN6thrust24THRUST_300001_SM_1000_NS8cuda_cub4core6detail5shmemE+96];
	add.s64 	%rd312, %rd308, %rd310;
	setp.eq.s32 	%p477, %r876, 13;
	selp.b64 	%rd313, %rd312, %rd309, %p477;
	add.s64 	%rd314, %rd312, %rd311;
	setp.eq.s32 	%p478, %r876, 14;
	selp.b64 	%rd315, %rd314, %rd313, %p478;
	ld.shared.v2.u64 	{%rd316, %rd317}, [_ZN6thrust24THRUST_300001_SM_1000_NS8cuda_cub4core6detail5shmemE+112];
	add.s64 	%rd318, %rd314, %rd316;
	setp.eq.s32 	%p479, %r876, 15;
	selp.b64 	%rd319, %rd318, %rd315, %p479;
	add.s64 	%rd569, %rd318, %rd317;
	setp.lt.u32 	%p480, %r547, 32;
	selp.b64 	%rd320, 0, %rd319, %p480;
	setp.eq.s32 	%p481, %r1589, 0;
	sub.s64 	%rd321, %rd73, %rd72;
	selp.b64 	%rd322, 0, %rd321, %p481;
	add.s64 	%rd566, %rd320, %rd322;
	mov.b64 	%rd570, 0;
	bra.uni 	$L__BB9_664;
$L__BB9_634:
	shr.u32 	%r878, %r547, 5;
	// begin inline asm
	mov.u32 %r1410, %laneid;
	// end inline asm
	mov.b64 	{%r1412, %r1417}, %rd72;
	mov.b32 	%r1418, 1;
	mov.b32 	%r1459, 0;
	mov.b32 	%r1460, -1;
	// begin inline asm
	shfl.sync.up.b32 %r1411, %r1412, %r1418, %r1459, %r1460;
	// end inline asm
	// begin inline asm
	shfl.sync.up.b32 %r1416, %r1417, %r1418, %r1459, %r1460;
	// end inline asm
	mov.b64 	%rd147, {%r1411, %r1416};
	setp.lt.s32 	%p407, %r1410, 1;
	selp.b64 	%rd148, 0, %rd147, %p407;
	add.s64 	%rd149, %rd148, %rd72;
	mov.b64 	{%r1422, %r1427}, %rd149;
	mov.b32 	%r1428, 2;
	// begin inline asm
	shfl.sync.up.b32 %r1421, %r1422, %r1428, %r1459, %r1460;
	// end inline asm
	// begin inline asm
	shfl.sync.up.b32 %r1426, %r1427, %r1428, %r1459, %r1460;
	// end inline asm
	mov.b64 	%rd150, {%r1421, %r1426};
	setp.lt.s32 	%p408, %r1410, 2;
	selp.b64 	%rd151, 0, %rd150, %p408;
	add.s64 	%rd152, %rd151, %rd149;
	mov.b64 	{%r1432, %r1437}, %rd152;
	mov.b32 	%r1438, 4;
	// begin inline asm
	shfl.sync.up.b32 %r1431, %r1432, %r1438, %r1459, %r1460;
	// end inline asm
	// begin inline asm
	shfl.sync.up.b32 %r1436, %r1437, %r1438, %r1459, %r1460;
	// end inline asm
	mov.b64 	%rd153, {%r1431, %r1436};
	setp.lt.s32 	%p409, %r1410, 4;
	selp.b64 	%rd154, 0, %rd153, %p409;
	add.s64 	%rd155, %rd154, %rd152;
	mov.b64 	{%r1442, %r1447}, %rd155;
	mov.b32 	%r1448, 8;
	// begin inline asm
	shfl.sync.up.b32 %r1441, %r1442, %r1448, %r1459, %r1460;
	// end inline asm
	// begin inline asm
	shfl.sync.up.b32 %r1446, %r1447, %r1448, %r1459, %r1460;
	// end inline asm
	mov.b64 	%rd156, {%r1441, %r1446};
	setp.lt.s32 	%p410, %r1410, 8;
	selp.b64 	%rd157, 0, %rd156, %p410;
	add.s64 	%rd158, %rd157, %rd155;
	mov.b64 	{%r1452, %r1457}, %rd158;
	mov.b32 	%r1458, 16;
	// begin inline asm
	shfl.sync.up.b32 %r1451, %r1452, %r1458, %r1459, %r1460;
	// end inline asm
	// begin inline asm
	shfl.sync.up.b32 %r1456, %r1457, %r1458, %r1459, %r1460;
	// end inline asm
	mov.b64 	%rd159, {%r1451, %r1456};
	setp.lt.s32 	%p411, %r1410, 16;
	selp.b64 	%rd160, 0, %rd159, %p411;
	add.s64 	%rd76, %rd160, %rd158;
	setp.ne.s32 	%p412, %r1410, 31;
	@%p412 bra 	$L__BB9_636;
	shl.b32 	%r1461, %r878, 3;
	mov.u32 	%r1462, _ZN6thrust24THRUST_300001_SM_1000_NS8cuda_cub4core6detail5shmemE;
	add.s32 	%r1463, %r1462, %r1461;
	st.shared.u64 	[%r1463], %rd76;
$L__BB9_636:
	sub.s64 	%rd161, %rd76, %rd72;
	bar.sync 	0;
	ld.shared.v2.u64 	{%rd162, %rd163}, [_ZN6thrust24THRUST_300001_SM_1000_NS8cuda_cub4core6detail5shmemE];
	add.s64 	%rd164, %rd163, %rd162;
	setp.eq.s32 	%p413, %r878, 2;
	selp.b64 	%rd165, %rd164, %rd162, %p413;
	ld.shared.v2.u64 	{%rd166, %rd167}, [_ZN6thrust24THRUST_300001_SM_1000_NS8cuda_cub4core6detail5shmemE+16];
	add.s64 	%rd168, %rd164, %rd166;
	setp.eq.s32 	%p414, %r878, 3;
	selp.b64 	%rd169, %rd168, %rd165, %p414;
	add.s64 	%rd170, %rd168, %rd167;
	setp.eq.s32 	%p415, %r878, 4;
	selp.b64 	%rd171, %rd170, %rd169, %p415;
	ld.shared.v2.u64 	{%rd172, %rd173}, [_ZN6thrust24THRUST_300001_SM_1000_NS8cuda_cub4core6detail5shmemE+32];
	add.s64 	%rd174, %rd170, %rd172;
	setp.eq.s32 	%p416, %r878, 5;
	selp.b64 	%rd175, %rd174, %rd171, %p416;
	add.s64 	%rd176, %rd174, %rd173;
	setp.eq.s32 	%p417, %r878, 6;
	selp.b64 	%rd177, %rd176, %rd175, %p417;
	ld.shared.v2.u64 	{%rd178, %rd179}, [_ZN6thrust24THRUST_300001_SM_1000_NS8cuda_cub4core6detail5shmemE+48];
	add.s64 	%rd180, %rd176, %rd178;
	setp.eq.s32 	%p418, %r878, 7;
	selp.b64 	%rd181, %rd180, %rd177, %p418;
	add.s64 	%rd182, %rd180, %rd179;
	setp.eq.s32 	%p419, %r878, 8;
	selp.b64 	%rd183, %rd182, %rd181, %p419;
	ld.shared.v2.u64 	{%rd184, %rd185}, [_ZN6thrust24THRUST_300001_SM_1000_NS8cuda_cub4core6detail5shmemE+64];
	add.s64 	%rd186, %rd182, %rd184;
	setp.eq.s32 	%p420, %r878, 9;
	selp.b64 	%rd187, %rd186, %rd183, %p420;
	add.s64 	%rd188, %rd186, %rd185;
	setp.eq.s32 	%p421, %r878, 10;
	selp.b64 	%rd189, %rd188, %rd187, %p421;
	ld.shared.v2.u64 	{%rd190, %rd191}, [_ZN6thrust24THRUST_300001_SM_1000_NS8cuda_cub4core6detail5shmemE+80];
	add.s64 	%rd192, %rd188, %rd190;
	setp.eq.s32 	%p422, %r878, 11;
	selp.b64 	%rd193, %rd192, %rd189, %p422;
	add.s64 	%rd194, %rd192, %rd191;
	setp.eq.s32 	%p423, %r878, 12;
	selp.b64 	%rd195, %rd194, %rd193, %p423;
	ld.shared.v2.u64 	{%rd196, %rd197}, [_ZN6thrust24THRUST_300001_SM_1000_NS8cuda_cub4core6detail5shmemE+96];
	add.s64 	%rd198, %rd194, %rd196;
	setp.eq.s32 	%p424, %r878, 13;
	selp.b64 	%rd199, %rd198, %rd195, %p424;
	add.s64 	%rd200, %rd198, %rd197;
	setp.eq.s32 	%p425, %r878, 14;
	selp.b64 	%rd201, %rd200, %rd199, %p425;
	ld.shared.v2.u64 	{%rd202, %rd203}, [_ZN6thrust24THRUST_300001_SM_1000_NS8cuda_cub4core6detail5shmemE+112];
	add.s64 	%rd204, %rd200, %rd202;
	setp.eq.s32 	%p426, %r878, 15;
	selp.b64 	%rd205, %rd204, %rd201, %p426;
	add.s64 	%rd77, %rd204, %rd203;
	setp.gt.u32 	%p427, %r547, 31;
	setp.lt.u32 	%p428, %r547, 32;
	setp.eq.s32 	%p429, %r1410, 0;
	selp.b64 	%rd206, 0, %rd161, %p429;
	add.s64 	%rd566, %rd205, %rd206;
	selp.b64 	%rd79, %rd161, %rd566, %p428;
	@%p427 bra 	$L__BB9_661;
	setp.ne.s32 	%p430, %r547, 0;
	mul.wide.u32 	%rd207, %r1, 16;
	add.s64 	%rd80, %rd2, %rd207;
	@%p430 bra 	$L__BB9_639;
	st.shared.u64 	[_ZN6thrust24THRUST_300001_SM_1000_NS8cuda_cub4core6detail5shmemE+184], %rd77;
	add.s64 	%rd208, %rd80, 512;
	mov.b64 	%rd209, 100;
	// begin inline asm
	st.relaxed.gpu.v2.u64 [%rd208], {%rd209, %rd77};
	// end inline asm
$L__BB9_639:
	setp.gt.u32 	%p431, %r2, 499;
	@%p431 bra 	$L__BB9_641;
	membar.cta;
	bra.uni 	$L__BB9_642;
$L__BB9_641:
	mov.b32 	%r1464, 450;
	// begin inline asm
	nanosleep.u32 %r1464;
	// end inline asm
$L__BB9_642:
	mul.wide.u32 	%rd214, %r547, 16;
	xor.b64  	%rd215, %rd214, -16;
	add.s64 	%rd216, %rd80, %rd215;
	add.s64 	%rd213, %rd216, 512;
	// begin inline asm
	ld.relaxed.gpu.v2.u64 {%rd564, %rd561}, [%rd213];
	// end inline asm
$L__BB9_643:
	setp.eq.s64 	%p432, %rd564, 99;
	mov.b32 	%r1465, -1;
	vote.sync.any.pred 	%p433, %p432, %r1465;
	not.pred 	%p434, %p433;
	@%p434 bra 	$L__BB9_648;
	setp.gt.u32 	%p459, %r2, 499;
	@%p459 bra 	$L__BB9_646;
	membar.cta;
	bra.uni 	$L__BB9_647;
$L__BB9_646:
	mov.b32 	%r1588, 350;
	// begin inline asm
	nanosleep.u32 %r1588;
	// end inline asm
$L__BB9_647:
	// begin inline asm
	ld.relaxed.gpu.v2.u64 {%rd564, %rd561}, [%rd213];
	// end inline asm
	bra.uni 	$L__BB9_643;
$L__BB9_648:
	setp.eq.s64 	%p435, %rd564, 101;
	mov.b32 	%r1517, -1;
	vote.sync.ballot.b32 	%r1518, %p435, %r1517;
	// begin inline asm
	mov.u32 %r1467, %lanemask_ge;
	// end inline asm
	and.b32  	%r1519, %r1518, %r1467;
	or.b32  	%r1520, %r1519, -2147483648;
	add.s32 	%r1521, %r1520, -1;
	not.b32 	%r1522, %r1520;
	and.b32  	%r1523, %r1522, %r1521;
	popc.b32 	%r1471, %r1523;
	mov.b64 	{%r1469, %r1474}, %rd561;
	mov.b32 	%r1475, 1;
	// begin inline asm
	shfl.sync.down.b32 %r1468, %r1469, %r1475, %r1471, %r1517;
	// end inline asm
	// begin inline asm
	shfl.sync.down.b32 %r1473, %r1474, %r1475, %r1471, %r1517;
	// end inline asm
	mov.b64 	%rd217, {%r1468, %r1473};
	setp.lt.s32 	%p437, %r1410, %r1471;
	selp.b64 	%rd218, %rd217, 0, %p437;
	add.s64 	%rd219, %rd218, %rd561;
	mov.b64 	{%r1479, %r1484}, %rd219;
	mov.b32 	%r1485, 2;
	// begin inline asm
	shfl.sync.down.b32 %r1478, %r1479, %r1485, %r1471, %r1517;
	// end inline asm
	// begin inline asm
	shfl.sync.down.b32 %r1483, %r1484, %r1485, %r1471, %r1517;
	// end inline asm
	mov.b64 	%rd220, {%r1478, %r1483};
	add.s32 	%r881, %r1410, 2;
	setp.gt.s32 	%p438, %r881, %r1471;
	selp.b64 	%rd221, 0, %rd220, %p438;
	add.s64 	%rd222, %rd221, %rd219;
	mov.b64 	{%r1489, %r1494}, %rd222;
	mov.b32 	%r1495, 4;
	// begin inline asm
	shfl.sync.down.b32 %r1488, %r1489, %r1495, %r1471, %r1517;
	// end inline asm
	// begin inline asm
	shfl.sync.down.b32 %r1493, %r1494, %r1495, %r1471, %r1517;
	// end inline asm
	mov.b64 	%rd223, {%r1488, %r1493};
	add.s32 	%r882, %r1410, 4;
	setp.gt.s32 	%p439, %r882, %r1471;
	selp.b64 	%rd224, 0, %rd223, %p439;
	add.s64 	%rd225, %rd224, %rd222;
	mov.b64 	{%r1499, %r1504}, %rd225;
	mov.b32 	%r1505, 8;
	// begin inline asm
	shfl.sync.down.b32 %r1498, %r1499, %r1505, %r1471, %r1517;
	// end inline asm
	// begin inline asm
	shfl.sync.down.b32 %r1503, %r1504, %r1505, %r1471, %r1517;
	// end inline asm
	mov.b64 	%rd226, {%r1498, %r1503};
	add.s32 	%r1524, %r1410, 8;
	setp.gt.s32 	%p440, %r1524, %r1471;
	selp.b64 	%rd227, 0, %rd226, %p440;
	add.s64 	%rd228, %rd227, %rd225;
	mov.b64 	{%r1509, %r1514}, %rd228;
	mov.b32 	%r1515, 16;
	// begin inline asm
	shfl.sync.down.b32 %r1508, %r1509, %r1515, %r1471, %r1517;
	// end inline asm
	// begin inline asm
	shfl.sync.down.b32 %r1513, %r1514, %r1515, %r1471, %r1517;
	// end inline asm
	mov.b64 	%rd229, {%r1508, %r1513};
	add.s32 	%r883, %r1410, 16;
	setp.gt.s32 	%p441, %r883, %r1471;
	selp.b64 	%rd230, 0, %rd229, %p441;
	add.s64 	%rd562, %rd230, %rd228;
	not.b32 	%r1525, %r547;
	add.s32 	%r2996, %r1, %r1525;
	add.s64 	%rd91, %rd2, 512;
$L__BB9_649:
	setp.ne.s64 	%p442, %rd564, 101;
	mov.b32 	%r1526, -1;
	vote.sync.all.pred 	%p443, %p442, %r1526;
	not.pred 	%p444, %p443;
	@%p444 bra 	$L__BB9_657;
	mul.wide.s32 	%rd238, %r2996, 16;
	add.s64 	%rd239, %rd91, %rd238;
	add.s64 	%rd237, %rd239, -512;
	// begin inline asm
	ld.relaxed.gpu.v2.u64 {%rd564, %rd565}, [%rd237];
	// end inline asm
$L__BB9_651:
	setp.eq.s64 	%p448, %rd564, 99;
	mov.b32 	%r1528, -1;
	vote.sync.any.pred 	%p449, %p448, %r1528;
	not.pred 	%p450, %p449;
	@%p450 bra 	$L__BB9_656;
	setp.gt.u32 	%p458, %r2, 499;
	@%p458 bra 	$L__BB9_654;
	membar.cta;
	bra.uni 	$L__BB9_655;
$L__BB9_654:
	mov.b32 	%r1587, 350;
	// begin inline asm
	nanosleep.u32 %r1587;
	// end inline asm
$L__BB9_655:
	// begin inline asm
	ld.relaxed.gpu.v2.u64 {%rd564, %rd565}, [%rd237];
	// end inline asm
	bra.uni 	$L__BB9_651;
$L__BB9_656:
	setp.eq.s64 	%p451, %rd564, 101;
	mov.b32 	%r1579, -1;
	vote.sync.ballot.b32 	%r1580, %p451, %r1579;
	and.b32  	%r1581, %r1580, %r1467;
	or.b32  	%r1582, %r1581, -2147483648;
	add.s32 	%r1583, %r1582, -1;
	not.b32 	%r1584, %r1582;
	and.b32  	%r1585, %r1584, %r1583;
	popc.b32 	%r1533, %r1585;
	mov.b64 	{%r1531, %r1536}, %rd565;
	mov.b32 	%r1537, 1;
	// begin inline asm
	shfl.sync.down.b32 %r1530, %r1531, %r1537, %r1533, %r1579;
	// end inline asm
	// begin inline asm
	shfl.sync.down.b32 %r1535, %r1536, %r1537, %r1533, %r1579;
	// end inline asm
	mov.b64 	%rd240, {%r1530, %r1535};
	setp.lt.s32 	%p453, %r1410, %r1533;
	selp.b64 	%rd241, %rd240, 0, %p453;
	add.s64 	%rd242, %rd241, %rd565;
	mov.b64 	{%r1541, %r1546}, %rd242;
	mov.b32 	%r1547, 2;
	// begin inline asm
	shfl.sync.down.b32 %r1540, %r1541, %r1547, %r1533, %r1579;
	// end inline asm
	// begin inline asm
	shfl.sync.down.b32 %r1545, %r1546, %r1547, %r1533, %r1579;
	// end inline asm
	mov.b64 	%rd243, {%r1540, %r1545};
	setp.gt.s32 	%p454, %r881, %r1533;
	selp.b64 	%rd244, 0, %rd243, %p454;
	add.s64 	%rd245, %rd242, %rd244;
	mov.b64 	{%r1551, %r1556}, %rd245;
	mov.b32 	%r1557, 4;
	// begin inline asm
	shfl.sync.down.b32 %r1550, %r1551, %r1557, %r1533, %r1579;
	// end inline asm
	// begin inline asm
	shfl.sync.down.b32 %r1555, %r1556, %r1557, %r1533, %r1579;
	// end inline asm
	mov.b64 	%rd246, {%r1550, %r1555};
	setp.gt.s32 	%p455, %r882, %r1533;
	selp.b64 	%rd247, 0, %rd246, %p455;
	add.s64 	%rd248, %rd247, %rd245;
	mov.b64 	{%r1561, %r1566}, %rd248;
	mov.b32 	%r1567, 8;
	// begin inline asm
	shfl.sync.down.b32 %r1560, %r1561, %r1567, %r1533, %r1579;
	// end inline asm
	// begin inline asm
	shfl.sync.down.b32 %r1565, %r1566, %r1567, %r1533, %r1579;
	// end inline asm
	mov.b64 	%rd249, {%r1560, %r1565};
	add.s32 	%r1586, %r1410, 8;
	setp.gt.s32 	%p456, %r1586, %r1533;
	selp.b64 	%rd250, 0, %rd249, %p456;
	add.s64 	%rd251, %rd250, %rd248;
	mov.b64 	{%r1571, %r1576}, %rd251;
	mov.b32 	%r1577, 16;
	// begin inline asm
	shfl.sync.down.b32 %r1570, %r1571, %r1577, %r1533, %r1579;
	// end inline asm
	// begin inline asm
	shfl.sync.down.b32 %r1575, %r1576, %r1577, %r1533, %r1579;
	// end inline asm
	mov.b64 	%rd252, {%r1570, %r1575};
	setp.gt.s32 	%p457, %r883, %r1533;
	selp.b64 	%rd253, 0, %rd252, %p457;
	add.s64 	%rd254, %rd251, %rd562;
	add.s64 	%rd562, %rd254, %rd253;
	add.s32 	%r2996, %r2996, -32;
	bra.uni 	$L__BB9_649;
$L__BB9_657:
	setp.ne.s32 	%p445, %r547, 0;
	@%p445 bra 	$L__BB9_659;
	add.s64 	%rd233, %rd562, %rd77;
	add.s64 	%rd231, %rd80, 512;
	mov.b64 	%rd232, 101;
	// begin inline asm
	st.relaxed.gpu.v2.u64 [%rd231], {%rd232, %rd233};
	// end inline asm
	st.shared.u64 	[_ZN6thrust24THRUST_300001_SM_1000_NS8cuda_cub4core6detail5shmemE+168], %rd562;
	st.shared.u64 	[_ZN6thrust24THRUST_300001_SM_1000_NS8cuda_cub4core6detail5shmemE+176], %rd233;
$L__BB9_659:
	setp.ne.s32 	%p446, %r1410, 0;
	mov.u64 	%rd566, %rd79;
	@%p446 bra 	$L__BB9_661;
	st.shared.u64 	[_ZN6thrust24THRUST_300001_SM_1000_NS8cuda_cub4core6detail5shmemE+144], %rd562;
	mov.u64 	%rd566, %rd562;
$L__BB9_661:
	setp.eq.s32 	%p447, %r547, 0;
	bar.sync 	0;
	@%p447 bra 	$L__BB9_663;
	ld.shared.u64 	%rd234, [_ZN6thrust24THRUST_300001_SM_1000_NS8cuda_cub4core6detail5shmemE+144];
	add.s64 	%rd566, %rd234, %rd566;
$L__BB9_663:
	ld.shared.u64 	%rd569, [_ZN6thrust24THRUST_300001_SM_1000_NS8cuda_cub4core6detail5shmemE+184];
	ld.shared.u64 	%rd570, [_ZN6thrust24THRUST_300001_SM_1000_NS8cuda_cub4core6detail5shmemE+168];
$L__BB9_664:
	bar.sync 	0;
	cvt.u32.u64 	%r887, %rd569;
	cvt.u32.u64 	%r1643, %rd570;
	cvt.u32.u64 	%r1644, %rd566;
	sub.s32 	%r3059, %r1644, %r1643;
	shl.b32 	%r1645, %r3059, 2;
	mov.u32 	%r1646, _ZN6thrust24THRUST_300001_SM_1000_NS8cuda_cub4core6detail5shmemE;
	add.s32 	%r1647, %r1646, %r1645;
	add.s32 	%r889, %r1647, 2048;
	not.pred 	%p482, %p126;
	mov.u32 	%r2998, %r3059;
	@%p482 bra 	$L__BB9_666;
	add.s32 	%r2998, %r3059, 1;
	selp.b32 	%r1648, %r701, %r699, %p939;
	st.shared.u32 	[%r889], %r1648;
$L__BB9_666:
	not.pred 	%p483, %p133;
	@%p483 bra 	$L__BB9_668;
	add.s32 	%r892, %r2998, 1;
	shl.b32 	%r1649, %r2998, 2;
	mov.u32 	%r1650, _ZN6thrust24THRUST_300001_SM_1000_NS8cuda_cub4core6detail5shmemE;
	add.s32 	%r1651, %r1650, %r1649;
	selp.b32 	%r1652, %r2924, %r2926, %p941;
	st.shared.u32 	[%r1651+2048], %r1652;
	mov.u32 	%r2998, %r892;
$L__BB9_668:
	not.pred 	%p484, %p140;
	@%p484 bra 	$L__BB9_670;
	add.s32 	%r894, %r2998, 1;
	shl.b32 	%r1653, %r2998, 2;
	mov.u32 	%r1654, _ZN6thrust24THRUST_300001_SM_1000_NS8cuda_cub4core6detail5shmemE;
	add.s32 	%r1655, %r1654, %r1653;
	selp.b32 	%r1656, %r2928, %r2930, %p943;
	st.shared.u32 	[%r1655+2048], %r1656;
	mov.u32 	%r2998, %r894;
$L__BB9_670:
	not.pred 	%p485, %p147;
	@%p485 bra 	$L__BB9_672;
	add.s32 	%r896, %r2998, 1;
	shl.b32 	%r1657, %r2998, 2;
	mov.u32 	%r1658, _ZN6thrust24THRUST_300001_SM_1000_NS8cuda_cub4core6detail5shmemE;
	add.s32 	%r1659, %r1658, %r1657;
	selp.b32 	%r1660, %r2932, %r2934, %p945;
	st.shared.u32 	[%r1659+2048], %r1660;
	mov.u32 	%r2998, %r896;
$L__BB9_672:
	not.pred 	%p486, %p154;
	@%p486 bra 	$L__BB9_674;
	add.s32 	%r898, %r2998, 1;
	shl.b32 	%r1661, %r2998, 2;
	mov.u32 	%r1662, _ZN6thrust24THRUST_300001_SM_1000_NS8cuda_cub4core6detail5shmemE;
	add.s32 	%r1663, %r1662, %r1661;
	selp.b32 	%r1664, %r2936, %r2938, %p947;
	st.shared.u32 	[%r1663+2048], %r1664;
	mov.u32 	%r2998, %r898;
$L__BB9_674:
	and.b32  	%r900, %r753, 32;
	setp.eq.s32 	%p487, %r900, 0;
	@%p487 bra 	$L__BB9_676;
	add.s32 	%r901, %r2998, 1;
	shl.b32 	%r1665, %r2998, 2;
	mov.u32 	%r1666, _ZN6thrust24THRUST_300001_SM_1000_NS8cuda_cub4core6detail5shmemE;
	add.s32 	%r1667, %r1666, %r1665;
	st.shared.u32 	[%r1667+2048], %r742;
	mov.u32 	%r2998, %r901;
$L__BB9_676:
	and.b32  	%r903, %r753, 64;
	setp.eq.s32 	%p488, %r903, 0;
	@%p488 bra 	$L__BB9_678;
	add.s32 	%r904, %r2998, 1;
	shl.b32 	%r1668, %r2998, 2;
	mov.u32 	%r1669, _ZN6thrust24THRUST_300001_SM_1000_NS8cuda_cub4core6detail5shmemE;
	add.s32 	%r1670, %r1669, %r1668;
	selp.b32 	%r1671, %r2944, %r2946, %p951;
	st.shared.u32 	[%r1670+2048], %r1671;
	mov.u32 	%r2998, %r904;
$L__BB9_678:
	and.b32  	%r906, %r773, 128;
	setp.eq.s32 	%p489, %r906, 0;
	@%p489 bra 	$L__BB9_680;
	add.s32 	%r907, %r2998, 1;
	shl.b32 	%r1672, %r2998, 2;
	mov.u32 	%r1673, _ZN6thrust24THRUST_300001_SM_1000_NS8cuda_cub4core6detail5shmemE;
	add.s32 	%r1674, %r1673, %r1672;
	st.shared.u32 	[%r1674+2048], %r762;
	mov.u32 	%r2998, %r907;
$L__BB9_680:
	and.b32  	%r909, %r773, 256;
	setp.eq.s32 	%p490, %r909, 0;
	@%p490 bra 	$L__BB9_682;
	add.s32 	%r910, %r2998, 1;
	shl.b32 	%r1675, %r2998, 2;
	mov.u32 	%r1676, _ZN6thrust24THRUST_300001_SM_1000_NS8cuda_cub4core6detail5shmemE;
	add.s32 	%r1677, %r1676, %r1675;
	selp.b32 	%r1678, %r2952, %r2954, %p955;
	st.shared.u32 	[%r1677+2048], %r1678;
	mov.u32 	%r2998, %r910;
$L__BB9_682:
	and.b32  	%r912, %r793, 512;
	setp.eq.s32 	%p491, %r912, 0;
	@%p491 bra 	$L__BB9_684;
	add.s32 	%r913, %r2998, 1;
	shl.b32 	%r1679, %r2998, 2;
	mov.u32 	%r1680, _ZN6thrust24THRUST_300001_SM_1000_NS8cuda_cub4core6detail5shmemE;
	add.s32 	%r1681, %r1680, %r1679;
	st.shared.u32 	[%r1681+2048], %r782;
	mov.u32 	%r2998, %r913;
$L__BB9_684:
	and.b32  	%r915, %r793, 1024;
	setp.eq.s32 	%p492, %r915, 0;
	@%p492 bra 	$L__BB9_686;
	add.s32 	%r916, %r2998, 1;
	shl.b32 	%r1682, %r2998, 2;
	mov.u32 	%r1683, _ZN6thrust24THRUST_300001_SM_1000_NS8cuda_cub4core6detail5shmemE;
	add.s32 	%r1684, %r1683, %r1682;
	selp.b32 	%r1685, %r2960, %r2962, %p959;
	st.shared.u32 	[%r1684+2048], %r1685;
	mov.u32 	%r2998, %r916;
$L__BB9_686:
	and.b32  	%r918, %r813, 2048;
	setp.eq.s32 	%p493, %r918, 0;
	@%p493 bra 	$L__BB9_688;
	add.s32 	%r919, %r2998, 1;
	shl.b32 	%r1686, %r2998, 2;
	mov.u32 	%r1687, _ZN6thrust24THRUST_300001_SM_1000_NS8cuda_cub4core6detail5shmemE;
	add.s32 	%r1688, %r1687, %r1686;
	st.shared.u32 	[%r1688+2048], %r802;
	mov.u32 	%r2998, %r919;
$L__BB9_688:
	and.b32  	%r921, %r813, 4096;
	setp.eq.s32 	%p494, %r921, 0;
	@%p494 bra 	$L__BB9_690;
	add.s32 	%r922, %r2998, 1;
	shl.b32 	%r1689, %r2998, 2;
	mov.u32 	%r1690, _ZN6thrust24THRUST_300001_SM_1000_NS8cuda_cub4core6detail5shmemE;
	add.s32 	%r1691, %r1690, %r1689;
	selp.b32 	%r1692, %r2968, %r2970, %p963;
	st.shared.u32 	[%r1691+2048], %r1692;
	mov.u32 	%r2998, %r922;
$L__BB9_690:
	and.b32  	%r924, %r833, 8192;
	setp.eq.s32 	%p495, %r924, 0;
	@%p495 bra 	$L__BB9_692;
	add.s32 	%r925, %r2998, 1;
	shl.b32 	%r1693, %r2998, 2;
	mov.u32 	%r1694, _ZN6thrust24THRUST_300001_SM_1000_NS8cuda_cub4core6detail5shmemE;
	add.s32 	%r1695, %r1694, %r1693;
	st.shared.u32 	[%r1695+2048], %r822;
	mov.u32 	%r2998, %r925;
$L__BB9_692:
	and.b32  	%r927, %r833, 16384;
	setp.eq.s32 	%p496, %r927, 0;
	@%p496 bra 	$L__BB9_694;
	add.s32 	%r928, %r2998, 1;
	shl.b32 	%r1696, %r2998, 2;
	mov.u32 	%r1697, _ZN6thrust24THRUST_300001_SM_1000_NS8cuda_cub4core6detail5shmemE;
	add.s32 	%r1698, %r1697, %r1696;
	selp.b32 	%r1699, %r2976, %r2978, %p967;
	st.shared.u32 	[%r1698+2048], %r1699;
	mov.u32 	%r2998, %r928;
$L__BB9_694:
	and.b32  	%r930, %r853, 32768;
	setp.eq.s32 	%p497, %r930, 0;
	@%p497 bra 	$L__BB9_696;
	add.s32 	%r931, %r2998, 1;
	shl.b32 	%r1700, %r2998, 2;
	mov.u32 	%r1701, _ZN6thrust24THRUST_300001_SM_1000_NS8cuda_cub4core6detail5shmemE;
	add.s32 	%r1702, %r1701, %r1700;
	st.shared.u32 	[%r1702+2048], %r842;
	mov.u32 	%r2998, %r931;
$L__BB9_696:
	and.b32  	%r933, %r853, 65536;
	setp.eq.s32 	%p498, %r933, 0;
	@%p498 bra 	$L__BB9_698;
	add.s32 	%r934, %r2998, 1;
	shl.b32 	%r1703, %r2998, 2;
	mov.u32 	%r1704, _ZN6thrust24THRUST_300001_SM_1000_NS8cuda_cub4core6detail5shmemE;
	add.s32 	%r1705, %r1704, %r1703;
	selp.b32 	%r1706, %r2984, %r2986, %p971;
	st.shared.u32 	[%r1705+2048], %r1706;
	mov.u32 	%r2998, %r934;
$L__BB9_698:
	and.b32  	%r936, %r875, 131072;
	setp.eq.s32 	%p499, %r936, 0;
	@%p499 bra 	$L__BB9_700;
	add.s32 	%r937, %r2998, 1;
	shl.b32 	%r1707, %r2998, 2;
	mov.u32 	%r1708, _ZN6thrust24THRUST_300001_SM_1000_NS8cuda_cub4core6detail5shmemE;
	add.s32 	%r1709, %r1708, %r1707;
	st.shared.u32 	[%r1709+2048], %r862;
	mov.u32 	%r2998, %r937;
$L__BB9_700:
	and.b32  	%r939, %r875, 262144;
	setp.eq.s32 	%p500, %r939, 0;
	@%p500 bra 	$L__BB9_702;
	shl.b32 	%r1710, %r2998, 2;
	mov.u32 	%r1711, _ZN6thrust24THRUST_300001_SM_1000_NS8cuda_cub4core6detail5shmemE;
	add.s32 	%r1712, %r1711, %r1710;
	st.shared.u32 	[%r1712+2048], %r873;
$L__BB9_702:
	cvt.u64.u32 	%rd112, %r547;
	bar.sync 	0;
	setp.ge.s32 	%p501, %r547, %r887;
	@%p501 bra 	$L__BB9_709;
	not.b32 	%r1713, %r547;
	add.s32 	%r940, %r1713, %r887;
	and.b32  	%r1714, %r940, 1536;
	setp.eq.s32 	%p502, %r1714, 1536;
	mov.u32 	%r3019, %r547;
	@%p502 bra 	$L__BB9_706;
	shr.u32 	%r1715, %r940, 9;
	add.s32 	%r1716, %r1715, 1;
	and.b32  	%r1717, %r1716, 3;
	shl.b32 	%r1718, %r547, 2;
	mov.u32 	%r1719, _ZN6thrust24THRUST_300001_SM_1000_NS8cuda_cub4core6detail5shmemE;
	add.s32 	%r1720, %r1718, %r1719;
	add.s32 	%r3016, %r1720, 2048;
	add.s64 	%rd323, %rd570, %rd112;
	shl.b64 	%rd324, %rd323, 2;
	add.s64 	%rd571, %rd7, %rd324;
	neg.s32 	%r3015, %r1717;
	shl.b32 	%r1721, %r1716, 9;
	and.b32  	%r1722, %r1721, 1536;
	add.s32 	%r3019, %r547, %r1722;
$L__BB9_705:
	.pragma "nounroll";
	ld.shared.u32 	%r1723, [%r3016];
	st.global.u32 	[%rd571], %r1723;
	add.s32 	%r3016, %r3016, 2048;
	add.s64 	%rd571, %rd571, 2048;
	add.s32 	%r3015, %r3015, 1;
	setp.ne.s32 	%p503, %r3015, 0;
	@%p503 bra 	$L__BB9_705;
$L__BB9_706:
	setp.lt.u32 	%p504, %r940, 1536;
	@%p504 bra 	$L__BB9_709;
	cvt.u64.u32 	%rd325, %r3019;
	add.s64 	%rd326, %rd570, %rd325;
	shl.b64 	%rd327, %rd326, 2;
	add.s64 	%rd328, %rd327, %rd7;
	add.s64 	%rd572, %rd328, 4096;
	shl.b32 	%r1724, %r3019, 2;
	mov.u32 	%r1725, _ZN6thrust24THRUST_300001_SM_1000_NS8cuda_cub4core6detail5shmemE;
	add.s32 	%r1726, %r1724, %r1725;
	add.s32 	%r3018, %r1726, 8192;
$L__BB9_708:
	ld.shared.u32 	%r1727, [%r3018+-6144];
	st.global.u32 	[%rd572+-4096], %r1727;
	ld.shared.u32 	%r1728, [%r3018+-4096];
	st.global.u32 	[%rd572+-2048], %r1728;
	ld.shared.u32 	%r1729, [%r3018+-2048];
	st.global.u32 	[%rd572], %r1729;
	ld.shared.u32 	%r1730, [%r3018];
	st.global.u32 	[%rd572+2048], %r1730;
	add.s32 	%r3019, %r3019, 2048;
	add.s64 	%rd572, %rd572, 8192;
	add.s32 	%r3018, %r3018, 8192;
	setp.lt.s32 	%p505, %r3019, %r887;
	@%p505 bra 	$L__BB9_708;
$L__BB9_709:
	setp.ge.s32 	%p506, %r547, %r548;
	add.s64 	%rd119, %rd5, %rd144;
	add.s64 	%rd120, %rd6, %rd146;
	@%p506 bra 	$L__BB9_713;
	setp.ge.s32 	%p507, %r547, %r545;
	@%p507 bra 	$L__BB9_712;
	ld.global.u32 	%r3020, [%rd119];
	bra.uni 	$L__BB9_713;
$L__BB9_712:
	ld.global.u32 	%r3020, [%rd120];
$L__BB9_713:
	setp.ge.s32 	%p508, %r552, %r548;
	@%p508 bra 	$L__BB9_717;
	setp.lt.s32 	%p509, %r552, %r545;
	@%p509 bra 	$L__BB9_716;
	ld.global.u32 	%r3021, [%rd120+2048];
	bra.uni 	$L__BB9_717;
$L__BB9_716:
	ld.global.u32 	%r3021, [%rd119+2048];
$L__BB9_717:
	setp.ge.s32 	%p510, %r556, %r548;
	@%p510 bra 	$L__BB9_721;
	setp.lt.s32 	%p511, %r556, %r545;
	@%p511 bra 	$L__BB9_720;
	ld.global.u32 	%r3022, [%rd120+4096];
	bra.uni 	$L__BB9_721;
$L__BB9_720:
	ld.global.u32 	%r3022, [%rd119+4096];
$L__BB9_721:
	setp.ge.s32 	%p512, %r560, %r548;
	@%p512 bra 	$L__BB9_725;
	setp.lt.s32 	%p513, %r560, %r545;
	@%p513 bra 	$L__BB9_724;
	ld.global.u32 	%r3023, [%rd120+6144];
	bra.uni 	$L__BB9_725;
$L__BB9_724:
	ld.global.u32 	%r3023, [%rd119+6144];
$L__BB9_725:
	setp.ge.s32 	%p514, %r564, %r548;
	@%p514 bra 	$L__BB9_729;
	setp.lt.s32 	%p515, %r564, %r545;
	@%p515 bra 	$L__BB9_728;
	ld.global.u32 	%r3024, [%rd120+8192];
	bra.uni 	$L__BB9_729;
$L__BB9_728:
	ld.global.u32 	%r3024, [%rd119+8192];
$L__BB9_729:
	setp.ge.s32 	%p516, %r568, %r548;
	@%p516 bra 	$L__BB9_733;
	setp.lt.s32 	%p517, %r568, %r545;
	@%p517 bra 	$L__BB9_732;
	ld.global.u32 	%r3025, [%rd120+10240];
	bra.uni 	$L__BB9_733;
$L__BB9_732:
	ld.global.u32 	%r3025, [%rd119+10240];
$L__BB9_733:
	setp.ge.s32 	%p518, %r572, %r548;
	@%p518 bra 	$L__BB9_737;
	setp.lt.s32 	%p519, %r572, %r545;
	@%p519 bra 	$L__BB9_736;
	ld.global.u32 	%r3026, [%rd120+12288];
	bra.uni 	$L__BB9_737;
$L__BB9_736:
	ld.global.u32 	%r3026, [%rd119+12288];
$L__BB9_737:
	setp.ge.s32 	%p520, %r576, %r548;
	@%p520 bra 	$L__BB9_741;
	setp.lt.s32 	%p521, %r576, %r545;
	@%p521 bra 	$L__BB9_740;
	ld.global.u32 	%r3027, [%rd120+14336];
	bra.uni 	$L__BB9_741;
$L__BB9_740:
	ld.global.u32 	%r3027, [%rd119+14336];
$L__BB9_741:
	setp.ge.s32 	%p522, %r580, %r548;
	@%p522 bra 	$L__BB9_745;
	setp.lt.s32 	%p523, %r580, %r545;
	@%p523 bra 	$L__BB9_744;
	ld.global.u32 	%r3028, [%rd120+16384];
	bra.uni 	$L__BB9_745;
$L__BB9_744:
	ld.global.u32 	%r3028, [%rd119+16384];
$L__BB9_745:
	setp.ge.s32 	%p524, %r584, %r548;
	@%p524 bra 	$L__BB9_749;
	setp.lt.s32 	%p525, %r584, %r545;
	@%p525 bra 	$L__BB9_748;
	ld.global.u32 	%r3029, [%rd120+18432];
	bra.uni 	$L__BB9_749;
$L__BB9_748:
	ld.global.u32 	%r3029, [%rd119+18432];
$L__BB9_749:
	setp.ge.s32 	%p526, %r588, %r548;
	@%p526 bra 	$L__BB9_753;
	setp.lt.s32 	%p527, %r588, %r545;
	@%p527 bra 	$L__BB9_752;
	ld.global.u32 	%r3030, [%rd120+20480];
	bra.uni 	$L__BB9_753;
$L__BB9_752:
	ld.global.u32 	%r3030, [%rd119+20480];
$L__BB9_753:
	setp.ge.s32 	%p528, %r592, %r548;
	@%p528 bra 	$L__BB9_757;
	setp.lt.s32 	%p529, %r592, %r545;
	@%p529 bra 	$L__BB9_756;
	ld.global.u32 	%r3031, [%rd120+22528];
	bra.uni 	$L__BB9_757;
$L__BB9_756:
	ld.global.u32 	%r3031, [%rd119+22528];
$L__BB9_757:
	setp.ge.s32 	%p530, %r596, %r548;
	@%p530 bra 	$L__BB9_761;
	setp.lt.s32 	%p531, %r596, %r545;
	@%p531 bra 	$L__BB9_760;
	ld.global.u32 	%r3032, [%rd120+24576];
	bra.uni 	$L__BB9_761;
$L__BB9_760:
	ld.global.u32 	%r3032, [%rd119+24576];
$L__BB9_761:
	setp.ge.s32 	%p532, %r600, %r548;
	@%p532 bra 	$L__BB9_765;
	setp.lt.s32 	%p533, %r600, %r545;
	@%p533 bra 	$L__BB9_764;
	ld.global.u32 	%r3033, [%rd120+26624];
	bra.uni 	$L__BB9_765;
$L__BB9_764:
	ld.global.u32 	%r3033, [%rd119+26624];
$L__BB9_765:
	setp.ge.s32 	%p534, %r604, %r548;
	@%p534 bra 	$L__BB9_769;
	setp.lt.s32 	%p535, %r604, %r545;
	@%p535 bra 	$L__BB9_768;
	ld.global.u32 	%r3034, [%rd120+28672];
	bra.uni 	$L__BB9_769;
$L__BB9_768:
	ld.global.u32 	%r3034, [%rd119+28672];
$L__BB9_769:
	setp.ge.s32 	%p536, %r608, %r548;
	@%p536 bra 	$L__BB9_773;
	setp.lt.s32 	%p537, %r608, %r545;
	@%p537 bra 	$L__BB9_772;
	ld.global.u32 	%r3035, [%rd120+30720];
	bra.uni 	$L__BB9_773;
$L__BB9_772:
	ld.global.u32 	%r3035, [%rd119+30720];
$L__BB9_773:
	setp.ge.s32 	%p538, %r612, %r548;
	@%p538 bra 	$L__BB9_777;
	setp.lt.s32 	%p539, %r612, %r545;
	@%p539 bra 	$L__BB9_776;
	ld.global.u32 	%r3036, [%rd120+32768];
	bra.uni 	$L__BB9_777;
$L__BB9_776:
	ld.global.u32 	%r3036, [%rd119+32768];
$L__BB9_777:
	setp.ge.s32 	%p540, %r616, %r548;
	@%p540 bra 	$L__BB9_781;
	setp.lt.s32 	%p541, %r616, %r545;
	@%p541 bra 	$L__BB9_780;
	ld.global.u32 	%r3037, [%rd120+34816];
	bra.uni 	$L__BB9_781;
$L__BB9_780:
	ld.global.u32 	%r3037, [%rd119+34816];
$L__BB9_781:
	setp.ge.s32 	%p542, %r620, %r548;
	@%p542 bra 	$L__BB9_785;
	setp.lt.s32 	%p543, %r620, %r545;
	@%p543 bra 	$L__BB9_784;
	ld.global.u32 	%r3038, [%rd120+36864];
	bra.uni 	$L__BB9_785;
$L__BB9_784:
	ld.global.u32 	%r3038, [%rd119+36864];
$L__BB9_785:
	bar.sync 	0;
	st.shared.u32 	[%r624], %r3020;
	st.shared.u32 	[%r624+2048], %r3021;
	st.shared.u32 	[%r624+4096], %r3022;
	st.shared.u32 	[%r624+6144], %r3023;
	st.shared.u32 	[%r624+8192], %r3024;
	st.shared.u32 	[%r624+10240], %r3025;
	st.shared.u32 	[%r624+12288], %r3026;
	st.shared.u32 	[%r624+14336], %r3027;
	st.shared.u32 	[%r624+16384], %r3028;
	st.shared.u32 	[%r624+18432], %r3029;
	st.shared.u32 	[%r624+20480], %r3030;
	st.shared.u32 	[%r624+22528], %r3031;
	st.shared.u32 	[%r624+24576], %r3032;
	st.shared.u32 	[%r624+26624], %r3033;
	st.shared.u32 	[%r624+28672], %r3034;
	st.shared.u32 	[%r624+30720], %r3035;
	st.shared.u32 	[%r624+32768], %r3036;
	st.shared.u32 	[%r624+34816], %r3037;
	st.shared.u32 	[%r624+36864], %r3038;
	bar.sync 	0;
	not.pred 	%p544, %p126;
	@%p544 bra 	$L__BB9_787;
	selp.b32 	%r1750, %r2896, %r695, %p939;
	shl.b32 	%r1751, %r1750, 2;
	mov.u32 	%r1752, _ZN6thrust24THRUST_300001_SM_1000_NS8cuda_cub4core6detail5shmemE;
	add.s32 	%r1753, %r1752, %r1751;
	ld.shared.u32 	%r3020, [%r1753+2048];
$L__BB9_787:
	not.pred 	%p545, %p133;
	@%p545 bra 	$L__BB9_789;
	selp.b32 	%r1754, %r2925, %r2927, %p941;
	shl.b32 	%r1755, %r1754, 2;
	mov.u32 	%r1756, _ZN6thrust24THRUST_300001_SM_1000_NS8cuda_cub4core6detail5shmemE;
	add.s32 	%r1757, %r1756, %r1755;
	ld.shared.u32 	%r3021, [%r1757+2048];
$L__BB9_789:
	not.pred 	%p546, %p140;
	@%p546 bra 	$L__BB9_791;
	selp.b32 	%r1758, %r2929, %r2931, %p943;
	shl.b32 	%r1759, %r1758, 2;
	mov.u32 	%r1760, _ZN6thrust24THRUST_300001_SM_1000_NS8cuda_cub4core6detail5shmemE;
	add.s32 	%r1761, %r1760, %r1759;
	ld.shared.u32 	%r3022, [%r1761+2048];
$L__BB9_791:
	not.pred 	%p547, %p147;
	@%p547 bra 	$L__BB9_793;
	selp.b32 	%r1762, %r2933, %r2935, %p945;
	shl.b32 	%r1763, %r1762, 2;
	mov.u32 	%r1764, _ZN6thrust24THRUST_300001_SM_1000_NS8cuda_cub4core6detail5shmemE;
	add.s32 	%r1765, %r1764, %r1763;
	ld.shared.u32 	%r3023, [%r1765+2048];
$L__BB9_793:
	not.pred 	%p548, %p154;
	@%p548 bra 	$L__BB9_795;
	selp.b32 	%r1766, %r2937, %r2939, %p947;
	shl.b32 	%r1767, %r1766, 2;
	mov.u32 	%r1768, _ZN6thrust24THRUST_300001_SM_1000_NS8cuda_cub4core6detail5shmemE;
	add.s32 	%r1769, %r1768, %r1767;
	ld.shared.u32 	%r3024, [%r1769+2048];
$L__BB9_795:
	setp.eq.s32 	%p549, %r900, 0;
	@%p549 bra 	$L__BB9_797;
	shl.b32 	%r1770, %r743, 2;
	mov.u32 	%r1771, _ZN6thrust24THRUST_300001_SM_1000_NS8cuda_cub4core6detail5shmemE;
	add.s32 	%r1772, %r1771, %r1770;
	ld.shared.u32 	%r3025, [%r1772+2048];
$L__BB9_797:
	setp.eq.s32 	%p550, %r903, 0;
	@%p550 bra 	$L__BB9_799;
	selp.b32 	%r1773, %r2945, %r2947, %p951;
	shl.b32 	%r1774, %r1773, 2;
	mov.u32 	%r1775, _ZN6thrust24THRUST_300001_SM_1000_NS8cuda_cub4core6detail5shmemE;
	add.s32 	%r1776, %r1775, %r1774;
	ld.shared.u32 	%r3026, [%r1776+2048];
$L__BB9_799:
	setp.eq.s32 	%p551, %r906, 0;
	@%p551 bra 	$L__BB9_801;
	shl.b32 	%r1777, %r763, 2;
	mov.u32 	%r1778, _ZN6thrust24THRUST_300001_SM_1000_NS8cuda_cub4core6detail5shmemE;
	add.s32 	%r1779, %r1778, %r1777;
	ld.shared.u32 	%r3027, [%r1779+2048];
$L__BB9_801:
	setp.eq.s32 	%p552, %r909, 0;
	@%p552 bra 	$L__BB9_803;
	selp.b32 	%r1780, %r2953, %r2955, %p955;
	shl.b32 	%r1781, %r1780, 2;
	mov.u32 	%r1782, _ZN6thrust24THRUST_300001_SM_1000_NS8cuda_cub4core6detail5shmemE;
	add.s32 	%r1783, %r1782, %r1781;
	ld.shared.u32 	%r3028, [%r1783+2048];
$L__BB9_803:
	setp.eq.s32 	%p553, %r912, 0;
	@%p553 bra 	$L__BB9_805;
	shl.b32 	%r1784, %r783, 2;
	mov.u32 	%r1785, _ZN6thrust24THRUST_300001_SM_1000_NS8cuda_cub4core6detail5shmemE;
	add.s32 	%r1786, %r1785, %r1784;
	ld.shared.u32 	%r3029, [%r1786+2048];
$L__BB9_805:
	setp.eq.s32 	%p554, %r915, 0;
	@%p554 bra 	$L__BB9_807;
	selp.b32 	%r1787, %r2961, %r2963, %p959;
	shl.b32 	%r1788, %r1787, 2;
	mov.u32 	%r1789, _ZN6thrust24THRUST_300001_SM_1000_NS8cuda_cub4core6detail5shmemE;
	add.s32 	%r1790, %r1789, %r1788;
	ld.shared.u32 	%r3030, [%r1790+2048];
$L__BB9_807:
	setp.eq.s32 	%p555, %r918, 0;
	@%p555 bra 	$L__BB9_809;
	shl.b32 	%r1791, %r803, 2;
	mov.u32 	%r1792, _ZN6thrust24THRUST_300001_SM_1000_NS8cuda_cub4core6detail5shmemE;
	add.s32 	%r1793, %r1792, %r1791;
	ld.shared.u32 	%r3031, [%r1793+2048];
$L__BB9_809:
	setp.eq.s32 	%p556, %r921, 0;
	@%p556 bra 	$L__BB9_811;
	selp.b32 	%r1794, %r2969, %r2971, %p963;
	shl.b32 	%r1795, %r1794, 2;
	mov.u32 	%r1796, _ZN6thrust24THRUST_300001_SM_1000_NS8cuda_cub4core6detail5shmemE;
	add.s32 	%r1797, %r1796, %r1795;
	ld.shared.u32 	%r3032, [%r1797+2048];
$L__BB9_811:
	setp.eq.s32 	%p557, %r924, 0;
	@%p557 bra 	$L__BB9_813;
	shl.b32 	%r1798, %r823, 2;
	mov.u32 	%r1799, _ZN6thrust24THRUST_300001_SM_1000_NS8cuda_cub4core6detail5shmemE;
	add.s32 	%r1800, %r1799, %r1798;
	ld.shared.u32 	%r3033, [%r1800+2048];
$L__BB9_813:
	setp.eq.s32 	%p558, %r927, 0;
	@%p558 bra 	$L__BB9_815;
	selp.b32 	%r1801, %r2977, %r2979, %p967;
	shl.b32 	%r1802, %r1801, 2;
	mov.u32 	%r1803, _ZN6thrust24THRUST_300001_SM_1000_NS8cuda_cub4core6detail5shmemE;
	add.s32 	%r1804, %r1803, %r1802;
	ld.shared.u32 	%r3034, [%r1804+2048];
$L__BB9_815:
	setp.eq.s32 	%p559, %r930, 0;
	@%p559 bra 	$L__BB9_817;
	shl.b32 	%r1805, %r843, 2;
	mov.u32 	%r1806, _ZN6thrust24THRUST_300001_SM_1000_NS8cuda_cub4core6detail5shmemE;
	add.s32 	%r1807, %r1806, %r1805;
	ld.shared.u32 	%r3035, [%r1807+2048];
$L__BB9_817:
	setp.eq.s32 	%p560, %r933, 0;
	@%p560 bra 	$L__BB9_819;
	selp.b32 	%r1808, %r2985, %r2987, %p971;
	shl.b32 	%r1809, %r1808, 2;
	mov.u32 	%r1810, _ZN6thrust24THRUST_300001_SM_1000_NS8cuda_cub4core6detail5shmemE;
	add.s32 	%r1811, %r1810, %r1809;
	ld.shared.u32 	%r3036, [%r1811+2048];
$L__BB9_819:
	setp.eq.s32 	%p561, %r936, 0;
	@%p561 bra 	$L__BB9_821;
	shl.b32 	%r1812, %r863, 2;
	mov.u32 	%r1813, _ZN6thrust24THRUST_300001_SM_1000_NS8cuda_cub4core6detail5shmemE;
	add.s32 	%r1814, %r1813, %r1812;
	ld.shared.u32 	%r3037, [%r1814+2048];
$L__BB9_821:
	setp.eq.s32 	%p562, %r939, 0;
	@%p562 bra 	$L__BB9_823;
	shl.b32 	%r1815, %r874, 2;
	mov.u32 	%r1816, _ZN6thrust24THRUST_300001_SM_1000_NS8cuda_cub4core6detail5shmemE;
	add.s32 	%r1817, %r1816, %r1815;
	ld.shared.u32 	%r3038, [%r1817+2048];
$L__BB9_823:
	bar.sync 	0;
	not.pred 	%p563, %p126;
	@%p563 bra 	$L__BB9_825;
	add.s32 	%r3059, %r3059, 1;
	st.shared.u32 	[%r889], %r3020;
$L__BB9_825:
	not.pred 	%p564, %p133;
	@%p564 bra 	$L__BB9_827;
	add.s32 	%r1051, %r3059, 1;
	shl.b32 	%r1818, %r3059, 2;
	mov.u32 	%r1819, _ZN6thrust24THRUST_300001_SM_1000_NS8cuda_cub4core6detail5shmemE;
	add.s32 	%r1820, %r1819, %r1818;
	st.shared.u32 	[%r1820+2048], %r3021;
	mov.u32 	%r3059, %r1051;
$L__BB9_827:
	not.pred 	%p565, %p140;
	@%p565 bra 	$L__BB9_829;
	add.s32 	%r1053, %r3059, 1;
	shl.b32 	%r1821, %r3059, 2;
	mov.u32 	%r1822, _ZN6thrust24THRUST_300001_SM_1000_NS8cuda_cub4core6detail5shmemE;
	add.s32 	%r1823, %r1822, %r1821;
	st.shared.u32 	[%r1823+2048], %r3022;
	mov.u32 	%r3059, %r1053;
$L__BB9_829:
	not.pred 	%p566, %p147;
	@%p566 bra 	$L__BB9_831;
	add.s32 	%r1055, %r3059, 1;
	shl.b32 	%r1824, %r3059, 2;
	mov.u32 	%r1825, _ZN6thrust24THRUST_300001_SM_1000_NS8cuda_cub4core6detail5shmemE;
	add.s32 	%r1826, %r1825, %r1824;
	st.shared.u32 	[%r1826+2048], %r3023;
	mov.u32 	%r3059, %r1055;
$L__BB9_831:
	not.pred 	%p567, %p154;
	@%p567 bra 	$L__BB9_833;
	add.s32 	%r1057, %r3059, 1;
	shl.b32 	%r1827, %r3059, 2;
	mov.u32 	%r1828, _ZN6thrust24THRUST_300001_SM_1000_NS8cuda_cub4core6detail5shmemE;
	add.s32 	%r1829, %r1828, %r1827;
	st.shared.u32 	[%r1829+2048], %r3024;
	mov.u32 	%r3059, %r1057;
$L__BB9_833:
	setp.eq.s32 	%p568, %r900, 0;
	@%p568 bra 	$L__BB9_835;
	add.s32 	%r1059, %r3059, 1;
	shl.b32 	%r1830, %r3059, 2;
	mov.u32 	%r1831, _ZN6thrust24THRUST_300001_SM_1000_NS8cuda_cub4core6detail5shmemE;
	add.s32 	%r1832, %r1831, %r1830;
	st.shared.u32 	[%r1832+2048], %r3025;
	mov.u32 	%r3059, %r1059;
$L__BB9_835:
	setp.eq.s32 	%p569, %r903, 0;
	@%p569 bra 	$L__BB9_837;
	add.s32 	%r1061, %r3059, 1;
	shl.b32 	%r1833, %r3059, 2;
	mov.u32 	%r1834, _ZN6thrust24THRUST_300001_SM_1000_NS8cuda_cub4core6detail5shmemE;
	add.s32 	%r1835, %r1834, %r1833;
	st.shared.u32 	[%r1835+2048], %r3026;
	mov.u32 	%r3059, %r1061;
$L__BB9_837:
	setp.eq.s32 	%p570, %r906, 0;
	@%p570 bra 	$L__BB9_839;
	add.s32 	%r1063, %r3059, 1;
	shl.b32 	%r1836, %r3059, 2;
	mov.u32 	%r1837, _ZN6thrust24THRUST_300001_SM_1000_NS8cuda_cub4core6detail5shmemE;
	add.s32 	%r1838, %r1837, %r1836;
	st.shared.u32 	[%r1838+2048], %r3027;
	mov.u32 	%r3059, %r1063;
$L__BB9_839:
	setp.eq.s32 	%p571, %r909, 0;
	@%p571 bra 	$L__BB9_841;
	add.s32 	%r1065, %r3059, 1;
	shl.b32 	%r1839, %r3059, 2;
	mov.u32 	%r1840, _ZN6thrust24THRUST_300001_SM_1000_NS8cuda_cub4core6detail5shmemE;
	add.s32 	%r1841, %r1840, %r1839;
	st.shared.u32 	[%r1841+2048], %r3028;
	mov.u32 	%r3059, %r1065;
$L__BB9_841:
	setp.eq.s32 	%p572, %r912, 0;
	@%p572 bra 	$L__BB9_843;
	add.s32 	%r1067, %r3059, 1;
	shl.b32 	%r1842, %r3059, 2;
	mov.u32 	%r1843, _ZN6thrust24THRUST_300001_SM_1000_NS8cuda_cub4core6detail5shmemE;
	add.s32 	%r1844, %r1843, %r1842;
	st.shared.u32 	[%r1844+2048], %r3029;
	mov.u32 	%r3059, %r1067;
$L__BB9_843:
	setp.eq.s32 	%p573, %r915, 0;
	@%p573 bra 	$L__BB9_845;
	add.s32 	%r1069, %r3059, 1;
	shl.b32 	%r1845, %r3059, 2;
	mov.u32 	%r1846, _ZN6thrust24THRUST_300001_SM_1000_NS8cuda_cub4core6detail5shmemE;
	add.s32 	%r1847, %r1846, %r1845;
	st.shared.u32 	[%r1847+2048], %r3030;
	mov.u32 	%r3059, %r1069;
$L__BB9_845:
	setp.eq.s32 	%p574, %r918, 0;
	@%p574 bra 	$L__BB9_847;
	add.s32 	%r1071, %r3059, 1;
	shl.b32 	%r1848, %r3059, 2;
	mov.u32 	%r1849, _ZN6thrust24THRUST_300001_SM_1000_NS8cuda_cub4core6detail5shmemE;
	add.s32 	%r1850, %r1849, %r1848;
	st.shared.u32 	[%r1850+2048], %r3031;
	mov.u32 	%r3059, %r1071;
$L__BB9_847:
	setp.eq.s32 	%p575, %r921, 0;
	@%p575 bra 	$L__BB9_849;
	add.s32 	%r1073, %r3059, 1;
	shl.b32 	%r1851, %r3059, 2;
	mov.u32 	%r1852, _ZN6thrust24THRUST_300001_SM_1000_NS8cuda_cub4core6detail5shmemE;
	add.s32 	%r1853, %r1852, %r1851;
	st.shared.u32 	[%r1853+2048], %r3032;
	mov.u32 	%r3059, %r1073;
$L__BB9_849:
	setp.eq.s32 	%p576, %r924, 0;
	@%p576 bra 	$L__BB9_851;
	add.s32 	%r1075, %r3059, 1;
	shl.b32 	%r1854, %r3059, 2;
	mov.u32 	%r1855, _ZN6thrust24THRUST_300001_SM_1000_NS8cuda_cub4core6detail5shmemE;
	add.s32 	%r1856, %r1855, %r1854;
	st.shared.u32 	[%r1856+2048], %r3033;
	mov.u32 	%r3059, %r1075;
$L__BB9_851:
	setp.eq.s32 	%p577, %r927, 0;
	@%p577 bra 	$L__BB9_853;
	add.s32 	%r1077, %r3059, 1;
	shl.b32 	%r1857, %r3059, 2;
	mov.u32 	%r1858, _ZN6thrust24THRUST_300001_SM_1000_NS8cuda_cub4core6detail5shmemE;
	add.s32 	%r1859, %r1858, %r1857;
	st.shared.u32 	[%r1859+2048], %r3034;
	mov.u32 	%r3059, %r1077;
$L__BB9_853:
	setp.eq.s32 	%p578, %r930, 0;
	@%p578 bra 	$L__BB9_855;
	add.s32 	%r1079, %r3059, 1;
	shl.b32 	%r1860, %r3059, 2;
	mov.u32 	%r1861, _ZN6thrust24THRUST_300001_SM_1000_NS8cuda_cub4core6detail5shmemE;
	add.s32 	%r1862, %r1861, %r1860;
	st.shared.u32 	[%r1862+2048], %r3035;
	mov.u32 	%r3059, %r1079;
$L__BB9_855:
	setp.eq.s32 	%p579, %r933, 0;
	@%p579 bra 	$L__BB9_857;
	add.s32 	%r1081, %r3059, 1;
	shl.b32 	%r1863, %r3059, 2;
	mov.u32 	%r1864, _ZN6thrust24THRUST_300001_SM_1000_NS8cuda_cub4core6detail5shmemE;
	add.s32 	%r1865, %r1864, %r1863;
	st.shared.u32 	[%r1865+2048], %r3036;
	mov.u32 	%r3059, %r1081;
$L__BB9_857:
	setp.eq.s32 	%p580, %r936, 0;
	@%p580 bra 	$L__BB9_859;
	add.s32 	%r1083, %r3059, 1;
	shl.b32 	%r1866, %r3059, 2;
	mov.u32 	%r1867, _ZN6thrust24THRUST_300001_SM_1000_NS8cuda_cub4core6detail5shmemE;
	add.s32 	%r1868, %r1867, %r1866;
	st.shared.u32 	[%r1868+2048], %r3037;
	mov.u32 	%r3059, %r1083;
$L__BB9_859:
	setp.eq.s32 	%p581, %r939, 0;
	@%p581 bra 	$L__BB9_861;
	shl.b32 	%r1869, %r3059, 2;
	mov.u32 	%r1870, _ZN6thrust24THRUST_300001_SM_1000_NS8cuda_cub4core6detail5shmemE;
	add.s32 	%r1871, %r1870, %r1869;
	st.shared.u32 	[%r1871+2048], %r3038;
$L__BB9_861:
	setp.ge.s32 	%p582, %r547, %r887;
	bar.sync 	0;
	@%p582 bra 	$L__BB9_868;
	not.b32 	%r1872, %r547;
	add.s32 	%r1085, %r1872, %r887;
	and.b32  	%r1873, %r1085, 1536;
	setp.eq.s32 	%p583, %r1873, 1536;
	mov.u32 	%r3080, %r547;
	@%p583 bra 	$L__BB9_865;
	shr.u32 	%r1874, %r1085, 9;
	add.s32 	%r1875, %r1874, 1;
	and.b32  	%r1876, %r1875, 3;
	shl.b32 	%r1877, %r547, 2;
	mov.u32 	%r1878, _ZN6thrust24THRUST_300001_SM_1000_NS8cuda_cub4core6detail5shmemE;
	add.s32 	%r1879, %r1877, %r1878;
	add.s32 	%r3077, %r1879, 2048;
	add.s64 	%rd331, %rd570, %rd112;
	shl.b64 	%rd332, %rd331, 2;
	add.s64 	%rd573, %rd8, %rd332;
	neg.s32 	%r3076, %r1876;
	shl.b32 	%r1880, %r1875, 9;
	and.b32  	%r1881, %r1880, 1536;
	add.s32 	%r3080, %r547, %r1881;
$L__BB9_864:
	.pragma "nounroll";
	ld.shared.u32 	%r1882, [%r3077];
	st.global.u32 	[%rd573], %r1882;
	add.s32 	%r3077, %r3077, 2048;
	add.s64 	%rd573, %rd573, 2048;
	add.s32 	%r3076, %r3076, 1;
	setp.ne.s32 	%p584, %r3076, 0;
	@%p584 bra 	$L__BB9_864;
$L__BB9_865:
	setp.lt.u32 	%p585, %r1085, 1536;
	@%p585 bra 	$L__BB9_868;
	cvt.u64.u32 	%rd333, %r3080;
	add.s64 	%rd334, %rd570, %rd333;
	shl.b64 	%rd335, %rd334, 2;
	add.s64 	%rd336, %rd335, %rd8;
	add.s64 	%rd574, %rd336, 4096;
	shl.b32 	%r1883, %r3080, 2;
	mov.u32 	%r1884, _ZN6thrust24THRUST_300001_SM_1000_NS8cuda_cub4core6detail5shmemE;
	add.s32 	%r1885, %r1883, %r1884;
	add.s32 	%r3079, %r1885, 8192;
$L__BB9_867:
	ld.shared.u32 	%r1886, [%r3079+-6144];
	st.global.u32 	[%rd574+-4096], %r1886;
	ld.shared.u32 	%r1887, [%r3079+-4096];
	st.global.u32 	[%rd574+-2048], %r1887;
	ld.shared.u32 	%r1888, [%r3079+-2048];
	st.global.u32 	[%rd574], %r1888;
	ld.shared.u32 	%r1889, [%r3079];
	st.global.u32 	[%rd574+2048], %r1889;
	add.s32 	%r3080, %r3080, 2048;
	add.s64 	%rd574, %rd574, 8192;
	add.s32 	%r3079, %r3079, 8192;
	setp.lt.s32 	%p586, %r3080, %r887;
	@%p586 bra 	$L__BB9_867;
$L__BB9_868:
	setp.ne.s32 	%p587, %r547, 0;
	@%p587 bra 	$L__BB9_870;
	ld.param.u64 	%rd544, [_ZN6thrust24THRUST_300001_SM_1000_NS8cuda_cub4core6detail13_kernel_agentINS1_16__set_operations10SetOpAgentINS0_6detail15normal_iteratorINS0_10device_ptrIiEEEESB_SB_SB_SB_SB_l7CompareNS5_31serial_set_symmetric_differenceEN4cuda3std3__417integral_constantIbLb1EEEEEJSB_SB_SB_SB_llSB_SB_SC_SD_PNSG_4pairIllEEPmN3cub18CUB_300001_SM_100013ScanTileStateIlLb1EEEEEEvDpT0__param_11];
	add.s64 	%rd337, %rd570, %rd569;
	cvta.to.global.u64 	%rd338, %rd544;
	st.global.u64 	[%rd338], %rd337;
$L__BB9_870:
	ret;

}
	// .globl	_ZN3cub18CUB_300001_SM_10006detail11EmptyKernelIvEEvv
.visible .entry _ZN3cub18CUB_300001_SM_10006detail11EmptyKernelIvEEvv()
{


	ret;

}
	// .globl	_ZN3cub18CUB_300001_SM_10006detail8for_each13static_kernelINS2_12policy_hub_t12policy_500_tEmN6thrust24THRUST_300001_SM_1000_NS8cuda_cub20__uninitialized_fill7functorINS7_10device_ptrIiEEiEEEEvT0_T1_
.visible .entry _ZN3cub18CUB_300001_SM_10006detail8for_each13static_kernelINS2_12policy_hub_t12policy_500_tEmN6thrust24THRUST_300001_SM_1000_NS8cuda_cub20__uninitialized_fill7functorINS7_10device_ptrIiEEiEEEEvT0_T1_(
	.param .u64 _ZN3cub18CUB_300001_SM_10006detail8for_each13static_kernelINS2_12policy_hub_t12policy_500_tEmN6thrust24THRUST_300001_SM_1000_NS8cuda_cub20__uninitialized_fill7functorINS7_10device_ptrIiEEiEEEEvT0_T1__param_0,
	.param .align 8 .b8 _ZN3cub18CUB_300001_SM_10006detail8for_each13static_kernelINS2_12policy_hub_t12policy_500_tEmN6thrust24THRUST_300001_SM_1000_NS8cuda_cub20__uninitialized_fill7functorINS7_10device_ptrIiEEiEEEEvT0_T1__param_1[16]
)
.maxntid 256
{
	.reg .pred 	%p<4>;
	.reg .b16 	%rs<5>;
	.reg .b32 	%r<12>;
	.reg .b64 	%rd<16>;

	ld.param.u32 	%r3, [_ZN3cub18CUB_300001_SM_10006detail8for_each13static_kernelINS2_12policy_hub_t12policy_500_tEmN6thrust24THRUST_300001_SM_1000_NS8cuda_cub20__uninitialized_fill7functorINS7_10device_ptrIiEEiEEEEvT0_T1__param_1+8];
	ld.param.u64 	%rd4, [_ZN3cub18CUB_300001_SM_10006detail8for_each13static_kernelINS2_12policy_hub_t12policy_500_tEmN6thrust24THRUST_300001_SM_1000_NS8cuda_cub20__uninitialized_fill7functorINS7_10device_ptrIiEEiEEEEvT0_T1__param_1];
	ld.param.u64 	%rd5, [_ZN3cub18CUB_300001_SM_10006detail8for_each13static_kernelINS2_12policy_hub_t12policy_500_tEmN6thrust24THRUST_300001_SM_1000_NS8cuda_cub20__uninitialized_fill7functorINS7_10device_ptrIiEEiEEEEvT0_T1__param_0];
	mov.u32 	%r9, %ctaid.x;
	mul.wide.u32 	%rd1, %r9, 512;
	sub.s64 	%rd2, %rd5, %rd1;
	setp.lt.u64 	%p1, %rd2, 512;
	@%p1 bra 	$L__BB11_2;
	mov.u32 	%r11, %tid.x;
	cvta.to.global.u64 	%rd11, %rd4;
	cvt.u64.u32 	%rd12, %r11;
	add.s64 	%rd13, %rd1, %rd12;
	shl.b64 	%rd14, %rd13, 2;
	add.s64 	%rd15, %rd11, %rd14;
	st.global.u32 	[%rd15], %r3;
	st.global.u32 	[%rd15+1024], %r3;
	bra.uni 	$L__BB11_6;
$L__BB11_2:
	cvta.to.global.u64 	%rd6, %rd4;
	mov.u32 	%r2, %tid.x;
	cvt.u64.u32 	%rd7, %r2;
	setp.le.u64 	%p2, %rd2, %rd7;
	add.s64 	%rd8, %rd1, %rd7;
	shl.b64 	%rd9, %rd8, 2;
	add.s64 	%rd3, %rd6, %rd9;
	@%p2 bra 	$L__BB11_4;
	st.global.u32 	[%rd3], %r3;
$L__BB11_4:
	add.s32 	%r10, %r2, 256;
	cvt.u64.u32 	%rd10, %r10;
	setp.le.u64 	%p3, %rd2, %rd10;
	@%p3 bra 	$L__BB11_6;
	st.global.u32 	[%rd3+1024], %r3;
$L__BB11_6:
	ret;

}


// ===== COMPILED SASS (sm_100) =====

	.target	sm_100

	.elftype	@"ET_EXEC"


//--------------------- .note.nv.tkinfo           --------------------------
	.section	.note.nv.tkinfo,"",@"SHT_NOTE"
	.sectionflags	@"SHF_NOTE_NV_TKINFO"
	.tkinfo
        /*0018*/ 	.word	0x00000002
        /*0030*/ 	.string	""
        /*0030*/ 	.string	"ptxas"
        /*0030*/ 	.string	"Cuda compilation tools, release 13.0, V13.0.88"
        /*0030*/ 	.string	"Build cuda_13.0.r13.0/compiler.36424714_0"
        /*0030*/ 	.string	"-arch sm_100 -m 64 "



//--------------------- .note.nv.cuinfo           --------------------------
	.section	.note.nv.cuinfo,"",@"SHT_NOTE"
	.sectionflags	@"SHF_NOTE_NV_CUINFO"
        /*0018*/ 	.short	0x0002
        /*001a*/ 	.short	0x0064
        /*001c*/ 	.short	0x0082
	.zero		2


//--------------------- .nv.info                  --------------------------
	.section	.nv.info,"",@"SHT_CUDA_INFO"
	.align	4


	//----- nvinfo : EIATTR_REGCOUNT
	.align		4
        /*0000*/ 	.byte	0x04, 0x2f
        /*0002*/ 	.short	(.L_46 - .L_45)
	.align		4
.L_45:
        /*0004*/ 	.word	index@(_ZN6thrust24THRUST_300001_SM_1000_NS8cuda_cub4core6detail13_kernel_agentINS1_16__set_operations9InitAgentIN3cub18CUB_300001_SM_100013ScanTileStateIiLb1EEEiEEJSA_iEEEvDpT0_)
        /*0008*/ 	.word	0x00000008


	//----- nvinfo : EIATTR_FRAME_SIZE
	.align		4
.L_46:
        /*000c*/ 	.byte	0x04, 0x11
        /*000e*/ 	.short	(.L_48 - .L_47)
	.align		4
.L_47:
        /*0010*/ 	.word	index@(_ZN6thrust24THRUST_300001_SM_1000_NS8cuda_cub4core6detail13_kernel_agentINS1_16__set_operations9InitAgentIN3cub18CUB_300001_SM_100013ScanTileStateIiLb1EEEiEEJSA_iEEEvDpT0_)
        /*0014*/ 	.word	0x00000000


	//----- nvinfo : EIATTR_REGCOUNT
	.align		4
.L_48:
        /*0018*/ 	.byte	0x04, 0x2f
        /*001a*/ 	.short	(.L_50 - .L_49)
	.align		4
.L_49:
        /*001c*/ 	.word	index@(_ZN6thrust24THRUST_300001_SM_1000_NS8cuda_cub4core6detail13_kernel_agentINS1_16__set_operations14PartitionAgentINS0_6detail15normal_iteratorINS0_10device_ptrIiEEEESB_iN4cuda3std3__44lessIiEEEEJSB_SB_iiiPNSE_4pairIiiEESG_iEEEvDpT0_)
        /*0020*/ 	.word	0x00000015


	//----- nvinfo : EIATTR_FRAME_SIZE
	.align		4
.L_50:
        /*0024*/ 	.byte	0x04, 0x11
        /*0026*/ 	.short	(.L_52 - .L_51)
	.align		4
.L_51:
        /*0028*/ 	.word	index@(_ZN6thrust24THRUST_300001_SM_1000_NS8cuda_cub4core6detail13_kernel_agentINS1_16__set_operations14PartitionAgentINS0_6detail15normal_iteratorINS0_10device_ptrIiEEEESB_iN4cuda3std3__44lessIiEEEEJSB_SB_iiiPNSE_4pairIiiEESG_iEEEvDpT0_)
        /*002c*/ 	.word	0x00000000


	//----- nvinfo : EIATTR_REGCOUNT
	.align		4
.L_52:
        /*0030*/ 	.byte	0x04, 0x2f
        /*0032*/ 	.short	(.L_54 - .L_53)
	.align		4
.L_53:
        /*0034*/ 	.word	index@(_ZN6thrust24THRUST_300001_SM_1000_NS8cuda_cub4core6detail13_kernel_agentINS1_16__set_operations10SetOpAgentINS0_6detail15normal_iteratorINS0_10device_ptrIiEEEESB_SB_SB_SB_SB_iN4cuda3std3__44lessIiEENS5_31serial_set_symmetric_differenceENSE_17integral_constantIbLb1EEEEEJSB_SB_SB_SB_iiSB_SB_SG_SH_PNSE_4pairIiiEEPmN3cub18CUB_300001_SM_100013ScanTileStateIiLb1EEEEEEvDpT0_)
        /*0038*/ 	.word	0x00000061


	//----- nvinfo : EIATTR_FRAME_SIZE
	.align		4
.L_54:
        /*003c*/ 	.byte	0x04, 0x11
        /*003e*/ 	.short	(.L_56 - .L_55)
	.align		4
.L_55:
        /*0040*/ 	.word	index@(_ZN6thrust24THRUST_300001_SM_1000_NS8cuda_cub4core6detail13_kernel_agentINS1_16__set_operations10SetOpAgentINS0_6detail15normal_iteratorINS0_10device_ptrIiEEEESB_SB_SB_SB_SB_iN4cuda3std3__44lessIiEENS5_31serial_set_symmetric_differenceENSE_17integral_constantIbLb1EEEEEJSB_SB_SB_SB_iiSB_SB_SG_SH_PNSE_4pairIiiEEPmN3cub18CUB_300001_SM_100013ScanTileStateIiLb1EEEEEEvDpT0_)
        /*0044*/ 	.word	0x00000000


	//----- nvinfo : EIATTR_REGCOUNT
	.align		4
.L_56:
        /*0048*/ 	.byte	0x04, 0x2f
        /*004a*/ 	.short	(.L_58 - .L_57)
	.align		4
.L_57:
        /*004c*/ 	.word	index@(_ZN6thrust24THRUST_300001_SM_1000_NS8cuda_cub4core6detail13_kernel_agentINS1_16__set_operations9InitAgentIN3cub18CUB_300001_SM_100013ScanTileStateIlLb1EEElEEJSA_lEEEvDpT0_)
        /*0050*/ 	.word	0x0000000a


	//----- nvinfo : EIATTR_FRAME_SIZE
	.align		4
.L_58:
        /*0054*/ 	.byte	0x04, 0x11
        /*0056*/ 	.short	(.L_60 - .L_59)
	.align		4
.L_59:
        /*0058*/ 	.word	index@(_ZN6thrust24THRUST_300001_SM_1000_NS8cuda_cub4core6detail13_kernel_agentINS1_16__set_operations9InitAgentIN3cub18CUB_300001_SM_100013ScanTileStateIlLb1EEElEEJSA_lEEEvDpT0_)
        /*005c*/ 	.word	0x00000000


	//----- nvinfo : EIATTR_REGCOUNT
	.align		4
.L_60:
        /*0060*/ 	.byte	0x04, 0x2f
        /*0062*/ 	.short	(.L_62 - .L_61)
	.align		4
.L_61:
        /*0064*/ 	.word	index@(_ZN6thrust24THRUST_300001_SM_1000_NS8cuda_cub4core6detail13_kernel_agentINS1_16__set_operations14PartitionAgentINS0_6detail15normal_iteratorINS0_10device_ptrIiEEEESB_lN4cuda3std3__44lessIiEEEEJSB_SB_lllPNSE_4pairIllEESG_iEEEvDpT0_)
        /*0068*/ 	.word	0x0000001d


	//----- nvinfo : EIATTR_FRAME_SIZE
	.align		4
.L_62:
        /*006c*/ 	.byte	0x04, 0x11
        /*006e*/ 	.short	(.L_64 - .L_63)
	.align		4
.L_63:
        /*0070*/ 	.word	index@(_ZN6thrust24THRUST_300001_SM_1000_NS8cuda_cub4core6detail13_kernel_agentINS1_16__set_operations14PartitionAgentINS0_6detail15normal_iteratorINS0_10device_ptrIiEEEESB_lN4cuda3std3__44lessIiEEEEJSB_SB_lllPNSE_4pairIllEESG_iEEEvDpT0_)
        /*0074*/ 	.word	0x00000000


	//----- nvinfo : EIATTR_REGCOUNT
	.align		4
.L_64:
        /*0078*/ 	.byte	0x04, 0x2f
        /*007a*/ 	.short	(.L_66 - .L_65)
	.align		4
.L_65:
        /*007c*/ 	.word	index@(_ZN6thrust24THRUST_300001_SM_1000_NS8cuda_cub4core6detail13_kernel_agentINS1_16__set_operations10SetOpAgentINS0_6detail15normal_iteratorINS0_10device_ptrIiEEEESB_SB_SB_SB_SB_lN4cuda3std3__44lessIiEENS5_31serial_set_symmetric_differenceENSE_17integral_constantIbLb1EEEEEJSB_SB_SB_SB_llSB_SB_SG_SH_PNSE_4pairIllEEPmN3cub18CUB_300001_SM_100013ScanTileStateIlLb1EEEEEEvDpT0_)
        /*0080*/ 	.word	0x00000080


	//----- nvinfo : EIATTR_FRAME_SIZE
	.align		4
.L_66:
        /*0084*/ 	.byte	0x04, 0x11
        /*0086*/ 	.short	(.L_68 - .L_67)
	.align		4
.L_67:
        /*0088*/ 	.word	index@(_ZN6thrust24THRUST_300001_SM_1000_NS8cuda_cub4core6detail13_kernel_agentINS1_16__set_operations10SetOpAgentINS0_6detail15normal_iteratorINS0_10device_ptrIiEEEESB_SB_SB_SB_SB_lN4cuda3std3__44lessIiEENS5_31serial_set_symmetric_differenceENSE_17integral_constantIbLb1EEEEEJSB_SB_SB_SB_llSB_SB_SG_SH_PNSE_4pairIllEEPmN3cub18CUB_300001_SM_100013ScanTileStateIlLb1EEEEEEvDpT0_)
        /*008c*/ 	.word	0x00000000


	//----- nvinfo : EIATTR_REGCOUNT
	.align		4
.L_68:
        /*0090*/ 	.byte	0x04, 0x2f
        /*0092*/ 	.short	(.L_70 - .L_69)
	.align		4
.L_69:
        /*0094*/ 	.word	index@(_ZN6thrust24THRUST_300001_SM_1000_NS8cuda_cub4core6detail13_kernel_agentINS1_16__set_operations14PartitionAgentINS0_6detail15normal_iteratorINS0_10device_ptrIiEEEESB_i7CompareEEJSB_SB_iiiPN4cuda3std3__44pairIiiEESC_iEEEvDpT0_)
        /*0098*/ 	.word	0x00000015


	//----- nvinfo : EIATTR_FRAME_SIZE
	.align		4
.L_70:
        /*009c*/ 	.byte	0x04, 0x11
        /*009e*/ 	.short	(.L_72 - .L_71)
	.align		4
.L_71:
        /*00a0*/ 	.word	index@(_ZN6thrust24THRUST_300001_SM_1000_NS8cuda_cub4core6detail13_kernel_agentINS1_16__set_operations14PartitionAgentINS0_6detail15normal_iteratorINS0_10device_ptrIiEEEESB_i7CompareEEJSB_SB_iiiPN4cuda3std3__44pairIiiEESC_iEEEvDpT0_)
        /*00a4*/ 	.word	0x00000000


	//----- nvinfo : EIATTR_REGCOUNT
	.align		4
.L_72:
        /*00a8*/ 	.byte	0x04, 0x2f
        /*00aa*/ 	.short	(.L_74 - .L_73)
	.align		4
.L_73:
        /*00ac*/ 	.word	index@(_ZN6thrust24THRUST_300001_SM_1000_NS8cuda_cub4core6detail13_kernel_agentINS1_16__set_operations10SetOpAgentINS0_6detail15normal_iteratorINS0_10device_ptrIiEEEESB_SB_SB_SB_SB_i7CompareNS5_31serial_set_symmetric_differenceEN4cuda3std3__417integral_constantIbLb1EEEEEJSB_SB_SB_SB_iiSB_SB_SC_SD_PNSG_4pairIiiEEPmN3cub18CUB_300001_SM_100013ScanTileStateIiLb1EEEEEEvDpT0_)
        /*00b0*/ 	.word	0x00000061


	//----- nvinfo : EIATTR_FRAME_SIZE
	.align		4
.L_74:
        /*00b4*/ 	.byte	0x04, 0x11
        /*00b6*/ 	.short	(.L_76 - .L_75)
	.align		4
.L_75:
        /*00b8*/ 	.word	index@(_ZN6thrust24THRUST_300001_SM_1000_NS8cuda_cub4core6detail13_kernel_agentINS1_16__set_operations10SetOpAgentINS0_6detail15normal_iteratorINS0_10device_ptrIiEEEESB_SB_SB_SB_SB_i7CompareNS5_31serial_set_symmetric_differenceEN4cuda3std3__417integral_constantIbLb1EEEEEJSB_SB_SB_SB_iiSB_SB_SC_SD_PNSG_4pairIiiEEPmN3cub18CUB_300001_SM_100013ScanTileStateIiLb1EEEEEEvDpT0_)
        /*00bc*/ 	.word	0x00000000


	//----- nvinfo : EIATTR_REGCOUNT
	.align		4
.L_76:
        /*00c0*/ 	.byte	0x04, 0x2f
        /*00c2*/ 	.short	(.L_78 - .L_77)
	.align		4
.L_77:
        /*00c4*/ 	.word	index@(_ZN6thrust24THRUST_300001_SM_1000_NS8cuda_cub4core6detail13_kernel_agentINS1_16__set_operations14PartitionAgentINS0_6detail15normal_iteratorINS0_10device_ptrIiEEEESB_l7CompareEEJSB_SB_lllPN4cuda3std3__44pairIllEESC_iEEEvDpT0_)
        /*00c8*/ 	.word	0x0000001d


	//----- nvinfo : EIATTR_FRAME_SIZE
	.align		4
.L_78:
        /*00cc*/ 	.byte	0x04, 0x11
        /*00ce*/ 	.short	(.L_80 - .L_79)
	.align		4
.L_79:
        /*00d0*/ 	.word	index@(_ZN6thrust24THRUST_300001_SM_1000_NS8cuda_cub4core6detail13_kernel_agentINS1_16__set_operations14PartitionAgentINS0_6detail15normal_iteratorINS0_10device_ptrIiEEEESB_l7CompareEEJSB_SB_lllPN4cuda3std3__44pairIllEESC_iEEEvDpT0_)
        /*00d4*/ 	.word	0x00000000


	//----- nvinfo : EIATTR_REGCOUNT
	.align		4
.L_80:
        /*00d8*/ 	.byte	0x04, 0x2f
        /*00da*/ 	.short	(.L_82 - .L_81)
	.align		4
.L_81:
        /*00dc*/ 	.word	index@(_ZN6thrust24THRUST_300001_SM_1000_NS8cuda_cub4core6detail13_kernel_agentINS1_16__set_operations10SetOpAgentINS0_6detail15normal_iteratorINS0_10device_ptrIiEEEESB_SB_SB_SB_SB_l7CompareNS5_31serial_set_symmetric_differenceEN4cuda3std3__417integral_constantIbLb1EEEEEJSB_SB_SB_SB_llSB_SB_SC_SD_PNSG_4pairIllEEPmN3cub18CUB_300001_SM_100013ScanTileStateIlLb1EEEEEEvDpT0_)
        /*00e0*/ 	.word	0x00000080


	//----- nvinfo : EIATTR_FRAME_SIZE
	.align		4
.L_82:
        /*00e4*/ 	.byte	0x04, 0x11
        /*00e6*/ 	.short	(.L_84 - .L_83)
	.align		4
.L_83:
        /*00e8*/ 	.word	index@(_ZN6thrust24THRUST_300001_SM_1000_NS8cuda_cub4core6detail13_kernel_agentINS1_16__set_operations10SetOpAgentINS0_6detail15normal_iteratorINS0_10device_ptrIiEEEESB_SB_SB_SB_SB_l7CompareNS5_31serial_set_symmetric_differenceEN4cuda3std3__417integral_constantIbLb1EEEEEJSB_SB_SB_SB_llSB_SB_SC_SD_PNSG_4pairIllEEPmN3cub18CUB_300001_SM_100013ScanTileStateIlLb1EEEEEEvDpT0_)
        /*00ec*/ 	.word	0x00000000


	//----- nvinfo : EIATTR_REGCOUNT
	.align		4
.L_84:
        /*00f0*/ 	.byte	0x04, 0x2f
        /*00f2*/ 	.short	(.L_86 - .L_85)
	.align		4
.L_85:
        /*00f4*/ 	.word	index@(_ZN3cub18CUB_300001_SM_10006detail11EmptyKernelIvEEvv)
        /*00f8*/ 	.word	0x00000004


	//----- nvinfo : EIATTR_FRAME_SIZE
	.align		4
.L_86:
        /*00fc*/ 	.byte	0x04, 0x11
        /*00fe*/ 	.short	(.L_88 - .L_87)
	.align		4
.L_87:
        /*0100*/ 	.word	index@(_ZN3cub18CUB_300001_SM_10006detail11EmptyKernelIvEEvv)
        /*0104*/ 	.word	0x00000000


	//----- nvinfo : EIATTR_REGCOUNT
	.align		4
.L_88:
        /*0108*/ 	.byte	0x04, 0x2f
        /*010a*/ 	.short	(.L_90 - .L_89)
	.align		4
.L_89:
        /*010c*/ 	.word	index@(_ZN3cub18CUB_300001_SM_10006detail8for_each13static_kernelINS2_12policy_hub_t12policy_500_tEmN6thrust24THRUST_300001_SM_1000_NS8cuda_cub20__uninitialized_fill7functorINS7_10device_ptrIiEEiEEEEvT0_T1_)
        /*0110*/ 	.word	0x00000008


	//----- nvinfo : EIATTR_FRAME_SIZE
	.align		4
.L_90:
        /*0114*/ 	.byte	0x04, 0x11
        /*0116*/ 	.short	(.L_92 - .L_91)
	.align		4
.L_91:
        /*0118*/ 	.word	index@(_ZN3cub18CUB_300001_SM_10006detail8for_each13static_kernelINS2_12policy_hub_t12policy_500_tEmN6thrust24THRUST_300001_SM_1000_NS8cuda_cub20__uninitialized_fill7functorINS7_10device_ptrIiEEiEEEEvT0_T1_)
        /*011c*/ 	.word	0x00000000


	//----- nvinfo : EIATTR_MIN_STACK_SIZE
	.align		4
.L_92:
        /*0120*/ 	.byte	0x04, 0x12
        /*0122*/ 	.short	(.L_94 - .L_93)
	.align		4
.L_93:
        /*0124*/ 	.word	index@(_ZN3cub18CUB_300001_SM_10006detail8for_each13static_kernelINS2_12policy_hub_t12policy_500_tEmN6thrust24THRUST_300001_SM_1000_NS8cuda_cub20__uninitialized_fill7functorINS7_10device_ptrIiEEiEEEEvT0_T1_)
        /*0128*/ 	.word	0x00000000


	//----- nvinfo : EIATTR_MIN_STACK_SIZE
	.align		4
.L_94:
        /*012c*/ 	.byte	0x04, 0x12
        /*012e*/ 	.short	(.L_96 - .L_95)
	.align		4
.L_95:
        /*0130*/ 	.word	index@(_ZN3cub18CUB_300001_SM_10006detail11EmptyKernelIvEEvv)
        /*0134*/ 	.word	0x00000000


	//----- nvinfo : EIATTR_MIN_STACK_SIZE
	.align		4
.L_96:
        /*0138*/ 	.byte	0x04, 0x12
        /*013a*/ 	.short	(.L_98 - .L_97)
	.align		4
.L_97:
        /*013c*/ 	.word	index@(_ZN6thrust24THRUST_300001_SM_1000_NS8cuda_cub4core6detail13_kernel_agentINS1_16__set_operations10SetOpAgentINS0_6detail15normal_iteratorINS0_10device_ptrIiEEEESB_SB_SB_SB_SB_l7CompareNS5_31serial_set_symmetric_differenceEN4cuda3std3__417integral_constantIbLb1EEEEEJSB_SB_SB_SB_llSB_SB_SC_SD_PNSG_4pairIllEEPmN3cub18CUB_300001_SM_100013ScanTileStateIlLb1EEEEEEvDpT0_)
        /*0140*/ 	.word	0x00000000


	//----- nvinfo : EIATTR_MIN_STACK_SIZE
	.align		4
.L_98:
        /*0144*/ 	.byte	0x04, 0x12
        /*0146*/ 	.short	(.L_100 - .L_99)
	.align		4
.L_99:
        /*0148*/ 	.word	index@(_ZN6thrust24THRUST_300001_SM_1000_NS8cuda_cub4core6detail13_kernel_agentINS1_16__set_operations14PartitionAgentINS0_6detail15normal_iteratorINS0_10device_ptrIiEEEESB_l7CompareEEJSB_SB_lllPN4cuda3std3__44pairIllEESC_iEEEvDpT0_)
        /*014c*/ 	.word	0x00000000


	//----- nvinfo : EIATTR_MIN_STACK_SIZE
	.align		4
.L_100:
        /*0150*/ 	.byte	0x04, 0x12
        /*0152*/ 	.short	(.L_102 - .L_101)
	.align		4
.L_101:
        /*0154*/ 	.word	index@(_ZN6thrust24THRUST_300001_SM_1000_NS8cuda_cub4core6detail13_kernel_agentINS1_16__set_operations10SetOpAgentINS0_6detail15normal_iteratorINS0_10device_ptrIiEEEESB_SB_SB_SB_SB_i7CompareNS5_31serial_set_symmetric_differenceEN4cuda3std3__417integral_constantIbLb1EEEEEJSB_SB_SB_SB_iiSB_SB_SC_SD_PNSG_4pairIiiEEPmN3cub18CUB_300001_SM_100013ScanTileStateIiLb1EEEEEEvDpT0_)
        /*0158*/ 	.word	0x00000000


	//----- nvinfo : EIATTR_MIN_STACK_SIZE
	.align		4
.L_102:
        /*015c*/ 	.byte	0x04, 0x12
        /*015e*/ 	.short	(.L_104 - .L_103)
	.align		4
.L_103:
        /*0160*/ 	.word	index@(_ZN6thrust24THRUST_300001_SM_1000_NS8cuda_cub4core6detail13_kernel_agentINS1_16__set_operations14PartitionAgentINS0_6detail15normal_iteratorINS0_10device_ptrIiEEEESB_i7CompareEEJSB_SB_iiiPN4cuda3std3__44pairIiiEESC_iEEEvDpT0_)
        /*0164*/ 	.word	0x00000000


	//----- nvinfo : EIATTR_MIN_STACK_SIZE
	.align		4
.L_104:
        /*0168*/ 	.byte	0x04, 0x12
        /*016a*/ 	.short	(.L_106 - .L_105)
	.align		4
.L_105:
        /*016c*/ 	.word	index@(_ZN6thrust24THRUST_300001_SM_1000_NS8cuda_cub4core6detail13_kernel_agentINS1_16__set_operations10SetOpAgentINS0_6detail15normal_iteratorINS0_10device_ptrIiEEEESB_SB_SB_SB_SB_lN4cuda3std3__44lessIiEENS5_31serial_set_symmetric_differenceENSE_17integral_constantIbLb1EEEEEJSB_SB_SB_SB_llSB_SB_SG_SH_PNSE_4pairIllEEPmN3cub18CUB_300001_SM_100013ScanTileStateIlLb1EEEEEEvDpT0_)
        /*0170*/ 	.word	0x00000000


	//----- nvinfo : EIATTR_MIN_STACK_SIZE
	.align		4
.L_106:
        /*0174*/ 	.byte	0x04, 0x12
        /*0176*/ 	.short	(.L_108 - .L_107)
	.align		4
.L_107:
        /*0178*/ 	.word	index@(_ZN6thrust24THRUST_300001_SM_1000_NS8cuda_cub4core6detail13_kernel_agentINS1_16__set_operations14PartitionAgentINS0_6detail15normal_iteratorINS0_10device_ptrIiEEEESB_lN4cuda3std3__44lessIiEEEEJSB_SB_lllPNSE_4pairIllEESG_iEEEvDpT0_)
        /*017c*/ 	.word	0x00000000


	//----- nvinfo : EIATTR_MIN_STACK_SIZE
	.align		4
.L_108:
        /*0180*/ 	.byte	0x04, 0x12
        /*0182*/ 	.short	(.L_110 - .L_109)
	.align		4
.L_109:
        /*0184*/ 	.word	index@(_ZN6thrust24THRUST_300001_SM_1000_NS8cuda_cub4core6detail13_kernel_agentINS1_16__set_operations9InitAgentIN3cub18CUB_300001_SM_100013ScanTileStateIlLb1EEElEEJSA_lEEEvDpT0_)
        /*0188*/ 	.word	0x00000000


	//----- nvinfo : EIATTR_MIN_STACK_SIZE
	.align		4
.L_110:
        /*018c*/ 	.byte	0x04, 0x12
        /*018e*/ 	.short	(.L_112 - .L_111)
	.align		4
.L_111:
        /*0190*/ 	.word	index@(_ZN6thrust24THRUST_300001_SM_1000_NS8cuda_cub4core6detail13_kernel_agentINS1_16__set_operations10SetOpAgentINS0_6detail15normal_iteratorINS0_10device_ptrIiEEEESB_SB_SB_SB_SB_iN4cuda3std3__44lessIiEENS5_31serial_set_symmetric_differenceENSE_17integral_constantIbLb1EEEEEJSB_SB_SB_SB_iiSB_SB_SG_SH_PNSE_4pairIiiEEPmN3cub18CUB_300001_SM_100013ScanTileStateIiLb1EEEEEEvDpT0_)
        /*0194*/ 	.word	0x00000000


	//----- nvinfo : EIATTR_MIN_STACK_SIZE
	.align		4
.L_112:
        /*0198*/ 	.byte	0x04, 0x12
        /*019a*/ 	.short	(.L_114 - .L_113)
	.align		4
.L_113:
        /*019c*/ 	.word	index@(_ZN6thrust24THRUST_300001_SM_1000_NS8cuda_cub4core6detail13_kernel_agentINS1_16__set_operations14PartitionAgentINS0_6detail15normal_iteratorINS0_10device_ptrIiEEEESB_iN4cuda3std3__44lessIiEEEEJSB_SB_iiiPNSE_4pairIiiEESG_iEEEvDpT0_)
        /*01a0*/ 	.word	0x00000000


	//----- nvinfo : EIATTR_MIN_STACK_SIZE
	.align		4
.L_114:
        /*01a4*/ 	.byte	0x04, 0x12
        /*01a6*/ 	.short	(.L_116 - .L_115)
	.align		4
.L_115:
        /*01a8*/ 	.word	index@(_ZN6thrust24THRUST_300001_SM_1000_NS8cuda_cub4core6detail13_kernel_agentINS1_16__set_operations9InitAgentIN3cub18CUB_300001_SM_100013ScanTileStateIiLb1EEEiEEJSA_iEEEvDpT0_)
        /*01ac*/ 	.word	0x00000000
.L_116:


//--------------------- .nv.compat                --------------------------
	.section	.nv.compat,"",@"SHT_CUDA_COMPAT_INFO"
	.align	4
        /*0000*/ 	.byte	0x02, 0x09, 0x00, 0x00, 0x02, 0x02, 0x01, 0x00, 0x02, 0x05, 0x05, 0x00, 0x03, 0x07, 0x01, 0x01
        /*0010*/ 	.byte	0x02, 0x03, 0x00, 0x00, 0x02, 0x06, 0x01, 0x00, 0x04, 0x0b, 0x08, 0x00, 0x09, 0x00, 0x00, 0x00
        /*0020*/ 	.byte	0x00, 0x00, 0x00, 0x00


//--------------------- .nv.info._ZN3cub18CUB_300001_SM_10006detail8for_each13static_kernelINS2_12policy_hub_t12policy_500_tEmN6thrust24THRUST_300001_SM_1000_NS8cuda_cub20__uninitialized_fill7functorINS7_10device_ptrIiEEiEEEEvT0_T1_ --------------------------
	.section	.nv.info._ZN3cub18CUB_300001_SM_10006detail8for_each13static_kernelINS2_12policy_hub_t12policy_500_tEmN6thrust24THRUST_300001_SM_1000_NS8cuda_cub20__uninitialized_fill7functorINS7_10device_ptrIiEEiEEEEvT0_T1_,"",@"SHT_CUDA_INFO"
	.sectionflags	@""
	.align	4


	//----- nvinfo : EIATTR_CUDA_API_VERSION
	.align		4
        /*0000*/ 	.byte	0x04, 0x37
        /*0002*/ 	.short	(.L_118 - .L_117)
.L_117:
        /*0004*/ 	.word	0x00000082


	//----- nvinfo : EIATTR_KPARAM_INFO
	.align		4
.L_118:
        /*0008*/ 	.byte	0x04, 0x17
        /*000a*/ 	.short	(.L_120 - .L_119)
.L_119:
        /*000c*/ 	.word	0x00000000
        /*0010*/ 	.short	0x0001
        /*0012*/ 	.short	0x0008
        /*0014*/ 	.byte	0x00, 0xf0, 0x41, 0x00


	//----- nvinfo : EIATTR_KPARAM_INFO
	.align		4
.L_120:
        /*0018*/ 	.byte	0x04, 0x17
        /*001a*/ 	.short	(.L_122 - .L_121)
.L_121:
        /*001c*/ 	.word	0x00000000
        /*0020*/ 	.short	0x0000
        /*0022*/ 	.short	0x0000
        /*0024*/ 	.byte	0x00, 0xf0, 0x21, 0x00


	//----- nvinfo : EIATTR_SPARSE_MMA_MASK
	.align		4
.L_122:
        /*0028*/ 	.byte	0x03, 0x50
        /*002a*/ 	.short	0x0000


	//----- nvinfo : EIATTR_MAXREG_COUNT
	.align		4
        /*002c*/ 	.byte	0x03, 0x1b
        /*002e*/ 	.short	0x00ff


	//----- nvinfo : EIATTR_MERCURY_ISA_VERSION
	.align		4
        /*0030*/ 	.byte	0x03, 0x5f
        /*0032*/ 	.short	0x0101


	//----- nvinfo : EIATTR_VRC_CTA_INIT_COUNT
	.align		4
        /*0034*/ 	.byte	0x02, 0x4a
	.zero		1
	.zero		1


	//----- nvinfo : EIATTR_EXIT_INSTR_OFFSETS
	.align		4
        /*0038*/ 	.byte	0x04, 0x1c
        /*003a*/ 	.short	(.L_124 - .L_123)


	//   ....[0]....
.L_123:
        /*003c*/ 	.word	0x00000130


	//   ....[1]....
        /*0040*/ 	.word	0x00000230


	//   ....[2]....
        /*0044*/ 	.word	0x00000260


	//----- nvinfo : EIATTR_MAX_THREADS
	.align		4
.L_124:
        /*0048*/ 	.byte	0x04, 0x05
        /*004a*/ 	.short	(.L_126 - .L_125)
.L_125:
        /*004c*/ 	.word	0x00000100
        /*0050*/ 	.word	0x00000001
        /*0054*/ 	.word	0x00000001


	//----- nvinfo : EIATTR_CBANK_PARAM_SIZE
	.align		4
.L_126:
        /*0058*/ 	.byte	0x03, 0x19
        /*005a*/ 	.short	0x0018


	//----- nvinfo : EIATTR_PARAM_CBANK
	.align		4
        /*005c*/ 	.byte	0x04, 0x0a
        /*005e*/ 	.short	(.L_128 - .L_127)
	.align		4
.L_127:
        /*0060*/ 	.word	index@(.nv.constant0._ZN3cub18CUB_300001_SM_10006detail8for_each13static_kernelINS2_12policy_hub_t12policy_500_tEmN6thrust24THRUST_300001_SM_1000_NS8cuda_cub20__uninitialized_fill7functorINS7_10device_ptrIiEEiEEEEvT0_T1_)
        /*0064*/ 	.short	0x0380
        /*0066*/ 	.short	0x0018


	//----- nvinfo : EIATTR_SW_WAR
	.align		4
.L_128:
        /*0068*/ 	.byte	0x04, 0x36
        /*006a*/ 	.short	(.L_130 - .L_129)
.L_129:
        /*006c*/ 	.word	0x00000008
.L_130:


//--------------------- .nv.info._ZN3cub18CUB_300001_SM_10006detail11EmptyKernelIvEEvv --------------------------
	.section	.nv.info._ZN3cub18CUB_300001_SM_10006detail11EmptyKernelIvEEvv,"",@"SHT_CUDA_INFO"
	.sectionflags	@""
	.align	4


	//----- nvinfo : EIATTR_CUDA_API_VERSION
	.align		4
        /*0000*/ 	.byte	0x04, 0x37
        /*0002*/ 	.short	(.L_132 - .L_131)
.L_131:
        /*0004*/ 	.word	0x00000082


	//----- nvinfo : EIATTR_SPARSE_MMA_MASK
	.align		4
.L_132:
        /*0008*/ 	.byte	0x03, 0x50
        /*000a*/ 	.short	0x0000


	//----- nvinfo : EIATTR_MAXREG_COUNT
	.align		4
        /*000c*/ 	.byte	0x03, 0x1b
        /*000e*/ 	.short	0x00ff


	//----- nvinfo : EIATTR_MERCURY_ISA_VERSION
	.align		4
        /*0010*/ 	.byte	0x03, 0x5f
        /*0012*/ 	.short	0x0101


	//----- nvinfo : EIATTR_VRC_CTA_INIT_COUNT
	.align		4
        /*0014*/ 	.byte	0x02, 0x4a
	.zero		1
	.zero		1


	//----- nvinfo : EIATTR_EXIT_INSTR_OFFSETS
	.align		4
        /*0018*/ 	.byte	0x04, 0x1c
        /*001a*/ 	.short	(.L_134 - .L_133)


	//   ....[0]....
.L_133:
        /*001c*/ 	.word	0x00000010


	//----- nvinfo : EIATTR_SW_WAR
	.align		4
.L_134:
        /*0020*/ 	.byte	0x04, 0x36
        /*0022*/ 	.short	(.L_136 - .L_135)
.L_135:
        /*0024*/ 	.word	0x00000008
.L_136:


//--------------------- .nv.info._ZN6thrust24THRUST_300001_SM_1000_NS8cuda_cub4core6detail13_kernel_agentINS1_16__set_operations10SetOpAgentINS0_6detail15normal_iteratorINS0_10device_ptrIiEEEESB_SB_SB_SB_SB_l7CompareNS5_31serial_set_symmetric_differenceEN4cuda3std3__417integral_constantIbLb1EEEEEJSB_SB_SB_SB_llSB_SB_SC_SD_PNSG_4pairIllEEPmN3cub18CUB_300001_SM_100013ScanTileStateIlLb1EEEEEEvDpT0_ --------------------------
	.section	.nv.info._ZN6thrust24THRUST_300001_SM_1000_NS8cuda_cub4core6detail13_kernel_agentINS1_16__set_operations10SetOpAgentINS0_6detail15normal_iteratorINS0_10device_ptrIiEEEESB_SB_SB_SB_SB_l7CompareNS5_31serial_set_symmetric_differenceEN4cuda3std3__417integral_constantIbLb1EEEEEJSB_SB_SB_SB_llSB_SB_SC_SD_PNSG_4pairIllEEPmN3cub18CUB_300001_SM_100013ScanTileStateIlLb1EEEEEEvDpT0_,"",@"SHT_CUDA_INFO"
	.sectionflags	@""
	.align	4


	//----- nvinfo : EIATTR_CUDA_API_VERSION
	.align		4
        /*0000*/ 	.byte	0x04, 0x37
        /*0002*/ 	.short	(.L_138 - .L_137)
.L_137:
        /*0004*/ 	.word	0x00000082


	//----- nvinfo : EIATTR_KPARAM_INFO
	.align		4
.L_138:
        /*0008*/ 	.byte	0x04, 0x17
        /*000a*/ 	.short	(.L_140 - .L_139)
.L_139:
        /*000c*/ 	.word	0x00000000
        /*0010*/ 	.short	0x000c
        /*0012*/ 	.short	0x0058
        /*0014*/ 	.byte	0x00, 0xf0, 0x21, 0x00


	//----- nvinfo : EIATTR_KPARAM_INFO
	.align		4
.L_140:
        /*0018*/ 	.byte	0x04, 0x17
        /*001a*/ 	.short	(.L_142 - .L_141)
.L_141:
        /*001c*/ 	.word	0x00000000
        /*0020*/ 	.short	0x000b
        /*0022*/ 	.short	0x0050
        /*0024*/ 	.byte	0x00, 0xf5, 0x21, 0x00


	//----- nvinfo : EIATTR_KPARAM_INFO
	.align		4
.L_142:
        /*0028*/ 	.byte	0x04, 0x17
        /*002a*/ 	.short	(.L_144 - .L_143)
.L_143:
        /*002c*/ 	.word	0x00000000
        /*0030*/ 	.short	0x000a
        /*0032*/ 	.short	0x0048
        /*0034*/ 	.byte	0x00, 0xf5, 0x21, 0x00


	//----- nvinfo : EIATTR_KPARAM_INFO
	.align		4
.L_144:
        /*0038*/ 	.byte	0x04, 0x17
        /*003a*/ 	.short	(.L_146 - .L_145)
.L_145:
        /*003c*/ 	.word	0x00000000
        /*0040*/ 	.short	0x0009
        /*0042*/ 	.short	0x0041
        /*0044*/ 	.byte	0x00, 0xf0, 0x05, 0x00


	//----- nvinfo : EIATTR_KPARAM_INFO
	.align		4
.L_146:
        /*0048*/ 	.byte	0x04, 0x17
        /*004a*/ 	.short	(.L_148 - .L_147)
.L_147:
        /*004c*/ 	.word	0x00000000
        /*0050*/ 	.short	0x0008
        /*0052*/ 	.short	0x0040
        /*0054*/ 	.byte	0x00, 0xf0, 0x05, 0x00


	//----- nvinfo : EIATTR_KPARAM_INFO
	.align		4
.L_148:
        /*0058*/ 	.byte	0x04, 0x17
        /*005a*/ 	.short	(.L_150 - .L_149)
.L_149:
        /*005c*/ 	.word	0x00000000
        /*0060*/ 	.short	0x0007
        /*0062*/ 	.short	0x0038
        /*0064*/ 	.byte	0x00, 0xf0, 0x21, 0x00


	//----- nvinfo : EIATTR_KPARAM_INFO
	.align		4
.L_150:
        /*0068*/ 	.byte	0x04, 0x17
        /*006a*/ 	.short	(.L_152 - .L_151)
.L_151:
        /*006c*/ 	.word	0x00000000
        /*0070*/ 	.short	0x0006
        /*0072*/ 	.short	0x0030
        /*0074*/ 	.byte	0x00, 0xf0, 0x21, 0x00


	//----- nvinfo : EIATTR_KPARAM_INFO
	.align		4
.L_152:
        /*0078*/ 	.byte	0x04, 0x17
        /*007a*/ 	.short	(.L_154 - .L_153)
.L_153:
        /*007c*/ 	.word	0x00000000
        /*0080*/ 	.short	0x0005
        /*0082*/ 	.short	0x0028
        /*0084*/ 	.byte	0x00, 0xf0, 0x21, 0x00


	//----- nvinfo : EIATTR_KPARAM_INFO
	.align		4
.L_154:
        /*0088*/ 	.byte	0x04, 0x17
        /*008a*/ 	.short	(.L_156 - .L_155)
.L_155:
        /*008c*/ 	.word	0x00000000
        /*0090*/ 	.short	0x0004
        /*0092*/ 	.short	0x0020
        /*0094*/ 	.byte	0x00, 0xf0, 0x21, 0x00


	//----- nvinfo : EIATTR_KPARAM_INFO
	.align		4
.L_156:
        /*0098*/ 	.byte	0x04, 0x17
        /*009a*/ 	.short	(.L_158 - .L_157)
.L_157:
        /*009c*/ 	.word	0x00000000
        /*00a0*/ 	.short	0x0003
        /*00a2*/ 	.short	0x0018
        /*00a4*/ 	.byte	0x00, 0xf0, 0x21, 0x00


	//----- nvinfo : EIATTR_KPARAM_INFO
	.align		4
.L_158:
        /*00a8*/ 	.byte	0x04, 0x17
        /*00aa*/ 	.short	(.L_160 - .L_159)
.L_159:
        /*00ac*/ 	.word	0x00000000
        /*00b0*/ 	.short	0x0002
        /*00b2*/ 	.short	0x0010
        /*00b4*/ 	.byte	0x00, 0xf0, 0x21, 0x00


	//----- nvinfo : EIATTR_KPARAM_INFO
	.align		4
.L_160:
        /*00b8*/ 	.byte	0x04, 0x17
        /*00ba*/ 	.short	(.L_162 - .L_161)
.L_161:
        /*00bc*/ 	.word	0x00000000
        /*00c0*/ 	.short	0x0001
        /*00c2*/ 	.short	0x0008
        /*00c4*/ 	.byte	0x00, 0xf0, 0x21, 0x00


	//----- nvinfo : EIATTR_KPARAM_INFO
	.align		4
.L_162:
        /*00c8*/ 	.byte	0x04, 0x17
        /*00ca*/ 	.short	(.L_164 - .L_163)
.L_163:
        /*00cc*/ 	.word	0x00000000
        /*00d0*/ 	.short	0x0000
        /*00d2*/ 	.short	0x0000
        /*00d4*/ 	.byte	0x00, 0xf0, 0x21, 0x00


	//----- nvinfo : EIATTR_SPARSE_MMA_MASK
	.align		4
.L_164:
        /*00d8*/ 	.byte	0x03, 0x50
        /*00da*/ 	.short	0x0000


	//----- nvinfo : EIATTR_MAXREG_COUNT
	.align		4
        /*00dc*/ 	.byte	0x03, 0x1b
        /*00de*/ 	.short	0x0080


	//----- nvinfo : EIATTR_NUM_BARRIERS
	.align		4
        /*00e0*/ 	.byte	0x02, 0x4c
        /*00e2*/ 	.byte	0x01
	.zero		1


	//----- nvinfo : EIATTR_MERCURY_ISA_VERSION
	.align		4
        /*00e4*/ 	.byte	0x03, 0x5f
        /*00e6*/ 	.short	0x0101


	//----- nvinfo : EIATTR_COOP_GROUP_MASK_REGIDS
	.align		4
        /*00e8*/ 	.byte	0x04, 0x29
        /*00ea*/ 	.short	(.L_166 - .L_165)


	//   ....[0]....
.L_165:
        /*00ec*/ 	.word	0xffffffff


	//   ....[1]....
        /*00f0*/ 	.word	0xffffffff


	//   ....[2]....
        /*00f4*/ 	.word	0xffffffff


	//   ....[3]....
        /*00f8*/ 	.word	0xffffffff


	//   ....[4]....
        /*00fc*/ 	.word	0xffffffff


	//   ....[5]....
        /*0100*/ 	.word	0xffffffff


	//   ....[6]....
        /*0104*/ 	.word	0xffffffff


	//   ....[7]....
        /*0108*/ 	.word	0xffffffff


	//   ....[8]....
        /*010c*/ 	.word	0xffffffff


	//   ....[9]....
        /*0110*/ 	.word	0xffffffff


	//   ....[10]....
        /*0114*/ 	.word	0xffffffff


	//   ....[11]....
        /*0118*/ 	.word	0xffffffff


	//   ....[12]....
        /*011c*/ 	.word	0xffffffff


	//   ....[13]....
        /*0120*/ 	.word	0xffffffff


	//   ....[14]....
        /*0124*/ 	.word	0xffffffff


	//   ....[15]....
        /*0128*/ 	.word	0xffffffff


	//   ....[16]....
        /*012c*/ 	.word	0xffffffff


	//   ....[17]....
        /*0130*/ 	.word	0xffffffff


	//   ....[18]....
        /*0134*/ 	.word	0xffffffff


	//   ....[19]....
        /*0138*/ 	.word	0xffffffff


	//   ....[20]....
        /*013c*/ 	.word	0xffffffff


	//   ....[21]....
        /*0140*/ 	.word	0xffffffff


	//   ....[22]....
        /*0144*/ 	.word	0xffffffff


	//   ....[23]....
        /*0148*/ 	.word	0xffffffff


	//   ....[24]....
        /*014c*/ 	.word	0xffffffff


	//   ....[25]....
        /*0150*/ 	.word	0xffffffff


	//   ....[26]....
        /*0154*/ 	.word	0xffffffff


	//   ....[27]....
        /*0158*/ 	.word	0xffffffff


	//   ....[28]....
        /*015c*/ 	.word	0xffffffff


	//   ....[29]....
        /*0160*/ 	.word	0xffffffff


	//   ....[30]....
        /*0164*/ 	.word	0xffffffff


	//   ....[31]....
        /*0168*/ 	.word	0xffffffff


	//   ....[32]....
        /*016c*/ 	.word	0xffffffff


	//   ....[33]....
        /*0170*/ 	.word	0xffffffff


	//   ....[34]....
        /*0174*/ 	.word	0xffffffff


	//   ....[35]....
        /*0178*/ 	.word	0xffffffff


	//   ....[36]....
        /*017c*/ 	.word	0xffffffff


	//   ....[37]....
        /*0180*/ 	.word	0xffffffff


	//   ....[38]....
        /*0184*/ 	.word	0xffffffff


	//   ....[39]....
        /*0188*/ 	.word	0xffffffff


	//   ....[40]....
        /*018c*/ 	.word	0xffffffff


	//   ....[41]....
        /*0190*/ 	.word	0xffffffff


	//   ....[42]....
        /*0194*/ 	.word	0xffffffff


	//   ....[43]....
        /*0198*/ 	.word	0xffffffff


	//   ....[44]....
        /*019c*/ 	.word	0xffffffff


	//   ....[45]....
        /*01a0*/ 	.word	0xffffffff


	//   ....[46]....
        /*01a4*/ 	.word	0xffffffff


	//   ....[47]....
        /*01a8*/ 	.word	0xffffffff


	//   ....[48]....
        /*01ac*/ 	.word	0xffffffff


	//   ....[49]....
        /*01b0*/ 	.word	0xffffffff


	//   ....[50]....
        /*01b4*/ 	.word	0xffffffff


	//   ....[51]....
        /*01b8*/ 	.word	0xffffffff


	//   ....[52]....
        /*01bc*/ 	.word	0xffffffff


	//   ....[53]....
        /*01c0*/ 	.word	0xffffffff


	//   ....[54]....
        /*01c4*/ 	.word	0xffffffff


	//   ....[55]....
        /*01c8*/ 	.word	0xffffffff


	//   ....[56]....
        /*01cc*/ 	.word	0xffffffff


	//   ....[57]....
        /*01d0*/ 	.word	0xffffffff


	//   ....[58]....
        /*01d4*/ 	.word	0xffffffff


	//   ....[59]....
        /*01d8*/ 	.word	0xffffffff


	//   ....[60]....
        /*01dc*/ 	.word	0xffffffff


	//   ....[61]....
        /*01e0*/ 	.word	0xffffffff


	//   ....[62]....
        /*01e4*/ 	.word	0xffffffff


	//   ....[63]....
        /*01e8*/ 	.word	0xffffffff


	//   ....[64]....
        /*01ec*/ 	.word	0xffffffff


	//   ....[65]....
        /*01f0*/ 	.word	0xffffffff


	//   ....[66]....
        /*01f4*/ 	.word	0xffffffff


	//   ....[67]....
        /*01f8*/ 	.word	0xffffffff


	//   ....[68]....
        /*01fc*/ 	.word	0xffffffff


	//   ....[69]....
        /*0200*/ 	.word	0xffffffff


	//   ....[70]....
        /*0204*/ 	.word	0xffffffff


	//   ....[71]....
        /*0208*/ 	.word	0xffffffff


	//   ....[72]....
        /*020c*/ 	.word	0xffffffff


	//   ....[73]....
        /*0210*/ 	.word	0xffffffff


	//   ....[74]....
        /*0214*/ 	.word	0xffffffff


	//   ....[75]....
        /*0218*/ 	.word	0xffffffff


	//   ....[76]....
        /*021c*/ 	.word	0xffffffff


	//   ....[77]....
        /*0220*/ 	.word	0xffffffff


	//   ....[78]....
        /*0224*/ 	.word	0xffffffff


	//   ....[79]....
        /*0228*/ 	.word	0xffffffff


	//   ....[80]....
        /*022c*/ 	.word	0xffffffff


	//   ....[81]....
        /*0230*/ 	.word	0xffffffff


	//   ....[82]....
        /*0234*/ 	.word	0xffffffff


	//   ....[83]....
        /*0238*/ 	.word	0xffffffff


	//   ....[84]....
        /*023c*/ 	.word	0xffffffff


	//   ....[85]....
        /*0240*/ 	.word	0xffffffff


	//   ....[86]....
        /*0244*/ 	.word	0xffffffff


	//   ....[87]....
        /*0248*/ 	.word	0xffffffff


	//   ....[88]....
        /*024c*/ 	.word	0xffffffff


	//   ....[89]....
        /*0250*/ 	.word	0xffffffff


	//   ....[90]....
        /*0254*/ 	.word	0xffffffff


	//   ....[91]....
        /*0258*/ 	.word	0xffffffff


	//   ....[92]....
        /*025c*/ 	.word	0x05000020


	//   ....[93]....
        /*0260*/ 	.word	0x05000020


	//   ....[94]....
        /*0264*/ 	.word	0x05000020


	//   ....[95]....
        /*0268*/ 	.word	0x05000020


	//   ....[96]....
        /*026c*/ 	.word	0x05000020


	//   ....[97]....
        /*0270*/ 	.word	0x05000020


	//   ....[98]....
        /*0274*/ 	.word	0x05000020


	//   ....[99]....
        /*0278*/ 	.word	0x05000020


	//   ....[100]....
        /*027c*/ 	.word	0x05000020


	//   ....[101]....
        /*0280*/ 	.word	0x05000020


	//   ....[102]....
        /*0284*/ 	.word	0x05000020


	//   ....[103]....
        /*0288*/ 	.word	0x05000020


	//   ....[104]....
        /*028c*/ 	.word	0x05000020


	//   ....[105]....
        /*0290*/ 	.word	0x05000020


	//   ....[106]....
        /*0294*/ 	.word	0x05000020


	//   ....[107]....
        /*0298*/ 	.word	0x05000020


	//   ....[108]....
        /*029c*/ 	.word	0x05000020


	//   ....[109]....
        /*02a0*/ 	.word	0x05000020


	//   ....[110]....
        /*02a4*/ 	.word	0x05000020


	//   ....[111]....
        /*02a8*/ 	.word	0x05000020


	//   ....[112]....
        /*02ac*/ 	.word	0x05000020


	//   ....[113]....
        /*02b0*/ 	.word	0x05000020


	//   ....[114]....
        /*02b4*/ 	.word	0x05000020


	//   ....[115]....
        /*02b8*/ 	.word	0x05000020


	//   ....[116]....
        /*02bc*/ 	.word	0x05000020


	//   ....[117]....
        /*02c0*/ 	.word	0x05000020


	//   ....[118]....
        /*02c4*/ 	.word	0x05000020


	//   ....[119]....
        /*02c8*/ 	.word	0x05000020


	//   ....[120]....
        /*02cc*/ 	.word	0x05000020


	//   ....[121]....
        /*02d0*/ 	.word	0x05000020


	//   ....[122]....
        /*02d4*/ 	.word	0x05000020


	//   ....[123]....
        /*02d8*/ 	.word	0x05000020


	//   ....[124]....
        /*02dc*/ 	.word	0x05000020


	//   ....[125]....
        /*02e0*/ 	.word	0x05000020


	//   ....[126]....
        /*02e4*/ 	.word	0x05000020


	//   ....[127]....
        /*02e8*/ 	.word	0x05000020


	//   ....[128]....
        /*02ec*/ 	.word	0x05000020


	//   ....[129]....
        /*02f0*/ 	.word	0x05000020


	//   ....[130]....
        /*02f4*/ 	.word	0x05000020


	//   ....[131]....
        /*02f8*/ 	.word	0x05000020


	//   ....[132]....
        /*02fc*/ 	.word	0x05000020


	//   ....[133]....
        /*0300*/ 	.word	0x05000020


	//   ....[134]....
        /*0304*/ 	.word	0x05000020


	//   ....[135]....
        /*0308*/ 	.word	0x05000020


	//   ....[136]....
        /*030c*/ 	.word	0x05000020


	//   ....[137]....
        /*0310*/ 	.word	0x05000020


	//   ....[138]....
        /*0314*/ 	.word	0x05000020


	//   ....[139]....
        /*0318*/ 	.word	0x05000020


	//   ....[140]....
        /*031c*/ 	.word	0x05000020


	//   ....[141]....
        /*0320*/ 	.word	0x05000020


	//   ....[142]....
        /*0324*/ 	.word	0x05000020


	//   ....[143]....
        /*0328*/ 	.word	0x05000020


	//   ....[144]....
        /*032c*/ 	.word	0x05000020


	//   ....[145]....
        /*0330*/ 	.word	0x05000020


	//   ....[146]....
        /*0334*/ 	.word	0x05000020


	//   ....[147]....
        /*0338*/ 	.word	0x05000020


	//----- nvinfo : EIATTR_COOP_GROUP_INSTR_OFFSETS
	.align		4
.L_166:
        /*033c*/ 	.byte	0x04, 0x28
        /*033e*/ 	.short	(.L_168 - .L_167)


	//   ....[0]....
.L_167:
        /*0340*/ 	.word	0x00003080


	//   ....[1]....
        /*0344*/ 	.word	0x000030d0


	//   ....[2]....
        /*0348*/ 	.word	0x000030f0


	//   ....[3]....
        /*034c*/ 	.word	0x00003140


	//   ....[4]....
        /*0350*/ 	.word	0x00003160


	//   ....[5]....
        /*0354*/ 	.word	0x000031b0


	//   ....[6]....
        /*0358*/ 	.word	0x000031d0


	//   ....[7]....
        /*035c*/ 	.word	0x00003220


	//   ....[8]....
        /*0360*/ 	.word	0x00003240


	//   ....[9]....
        /*0364*/ 	.word	0x00003780


	//   ....[10]....
        /*0368*/ 	.word	0x000037d0


	//   ....[11]....
        /*036c*/ 	.word	0x000037f0


	//   ....[12]....
        /*0370*/ 	.word	0x00003840


	//   ....[13]....
        /*0374*/ 	.word	0x00003860


	//   ....[14]....
        /*0378*/ 	.word	0x000038b0


	//   ....[15]....
        /*037c*/ 	.word	0x000038d0


	//   ....[16]....
        /*0380*/ 	.word	0x00003920


	//   ....[17]....
        /*0384*/ 	.word	0x00003940


	//   ....[18]....
        /*0388*/ 	.word	0x00003f60


	//   ....[19]....
        /*038c*/ 	.word	0x00004030


	//   ....[20]....
        /*0390*/ 	.word	0x000040a0


	//   ....[21]....
        /*0394*/ 	.word	0x00004100


	//   ....[22]....
        /*0398*/ 	.word	0x00004120


	//   ....[23]....
        /*039c*/ 	.word	0x00004180


	//   ....[24]....
        /*03a0*/ 	.word	0x000041a0


	//   ....[25]....
        /*03a4*/ 	.word	0x00004210


	//   ....[26]....
        /*03a8*/ 	.word	0x00004230


	//   ....[27]....
        /*03ac*/ 	.word	0x00004280


	//   ....[28]....
        /*03b0*/ 	.word	0x000042a0


	//   ....[29]....
        /*03b4*/ 	.word	0x00004310


	//   ....[30]....
        /*03b8*/ 	.word	0x00004330


	//   ....[31]....
        /*03bc*/ 	.word	0x000043c0


	//   ....[32]....
        /*03c0*/ 	.word	0x00004470


	//   ....[33]....
        /*03c4*/ 	.word	0x00004550


	//   ....[34]....
        /*03c8*/ 	.word	0x000045b0


	//   ....[35]....
        /*03cc*/ 	.word	0x00004610


	//   ....[36]....
        /*03d0*/ 	.word	0x00004630


	//   ....[37]....
        /*03d4*/ 	.word	0x00004680


	//   ....[38]....
        /*03d8*/ 	.word	0x000046a0


	//   ....[39]....
        /*03dc*/ 	.word	0x000046f0


	//   ....[40]....
        /*03e0*/ 	.word	0x00004710


	//   ....[41]....
        /*03e4*/ 	.word	0x00004760


	//   ....[42]....
        /*03e8*/ 	.word	0x00004780


	//   ....[43]....
        /*03ec*/ 	.word	0x000047d0


	//   ....[44]....
        /*03f0*/ 	.word	0x000047f0


	//   ....[45]....
        /*03f4*/ 	.word	0x00004860


	//   ....[46]....
        /*03f8*/ 	.word	0x0000ab50


	//   ....[47]....
        /*03fc*/ 	.word	0x0000aba0


	//   ....[48]....
        /*0400*/ 	.word	0x0000abc0


	//   ....[49]....
        /*0404*/ 	.word	0x0000ac10


	//   ....[50]....
        /*0408*/ 	.word	0x0000ac30


	//   ....[51]....
        /*040c*/ 	.word	0x0000ac80


	//   ....[52]....
        /*0410*/ 	.word	0x0000aca0


	//   ....[53]....
        /*0414*/ 	.word	0x0000acf0


	//   ....[54]....
        /*0418*/ 	.word	0x0000ad10


	//   ....[55]....
        /*041c*/ 	.word	0x0000b1f0


	//   ....[56]....
        /*0420*/ 	.word	0x0000b240


	//   ....[57]....
        /*0424*/ 	.word	0x0000b260


	//   ....[58]....
        /*0428*/ 	.word	0x0000b2b0


	//   ....[59]....
        /*042c*/ 	.word	0x0000b2d0


	//   ....[60]....
        /*0430*/ 	.word	0x0000b320


	//   ....[61]....
        /*0434*/ 	.word	0x0000b340


	//   ....[62]....
        /*0438*/ 	.word	0x0000b390


	//   ....[63]....
        /*043c*/ 	.word	0x0000b3b0


	//   ....[64]....
        /*0440*/ 	.word	0x0000ba00


	//   ....[65]....
        /*0444*/ 	.word	0x0000bad0


	//   ....[66]....
        /*0448*/ 	.word	0x0000bb40


	//   ....[67]....
        /*044c*/ 	.word	0x0000bbc0


	//   ....[68]....
        /*0450*/ 	.word	0x0000bbe0


	//   ....[69]....
        /*0454*/ 	.word	0x0000bc30


	//   ....[70]....
        /*0458*/ 	.word	0x0000bc50


	//   ....[71]....
        /*045c*/ 	.word	0x0000bcb0


	//   ....[72]....
        /*0460*/ 	.word	0x0000bcd0


	//   ....[73]....
        /*0464*/ 	.word	0x0000bd20


	//   ....[74]....
        /*0468*/ 	.word	0x0000bd40


	//   ....[75]....
        /*046c*/ 	.word	0x0000bda0


	//   ....[76]....
        /*0470*/ 	.word	0x0000bdc0


	//   ....[77]....
        /*0474*/ 	.word	0x0000be70


	//   ....[78]....
        /*0478*/ 	.word	0x0000bf20


	//   ....[79]....
        /*047c*/ 	.word	0x0000c000


	//   ....[80]....
        /*0480*/ 	.word	0x0000c060


	//   ....[81]....
        /*0484*/ 	.word	0x0000c0d0


	//   ....[82]....
        /*0488*/ 	.word	0x0000c0f0


	//   ....[83]....
        /*048c*/ 	.word	0x0000c140


	//   ....[84]....
        /*0490*/ 	.word	0x0000c160


	//   ....[85]....
        /*0494*/ 	.word	0x0000c1b0


	//   ....[86]....
        /*0498*/ 	.word	0x0000c1d0


	//   ....[87]....
        /*049c*/ 	.word	0x0000c220


	//   ....[88]....
        /*04a0*/ 	.word	0x0000c240


	//   ....[89]....
        /*04a4*/ 	.word	0x0000c2a0


	//   ....[90]....
        /*04a8*/ 	.word	0x0000c2b0


	//   ....[91]....
        /*04ac*/ 	.word	0x0000c320


	//   ....[92]....
        /*04b0*/ 	.word	0x0000f680


	//   ....[93]....
        /*04b4*/ 	.word	0x0000f700


	//   ....[94]....
        /*04b8*/ 	.word	0x0000f780


	//   ....[95]....
        /*04bc*/ 	.word	0x0000f850


	//   ....[96]....
        /*04c0*/ 	.word	0x0000f8a0


	//   ....[97]....
        /*04c4*/ 	.word	0x0000f950


	//   ....[98]....
        /*04c8*/ 	.word	0x0000f9a0


	//   ....[99]....
        /*04cc*/ 	.word	0x0000fa60


	//   ....[100]....
        /*04d0*/ 	.word	0x0000fab0


	//   ....[101]....
        /*04d4*/ 	.word	0x0000fb50


	//   ....[102]....
        /*04d8*/ 	.word	0x0000fba0


	//   ....[103]....
        /*04dc*/ 	.word	0x0000fc50


	//   ....[104]....
        /*04e0*/ 	.word	0x0000fca0


	//   ....[105]....
        /*04e4*/ 	.word	0x0000fd70


	//   ....[106]....
        /*04e8*/ 	.word	0x0000fde0


	//   ....[107]....
        /*04ec*/ 	.word	0x0000fe60


	//   ....[108]....
        /*04f0*/ 	.word	0x0000fee0


	//   ....[109]....
        /*04f4*/ 	.word	0x0000ffa0


	//   ....[110]....
        /*04f8*/ 	.word	0x0000fff0


	//   ....[111]....
        /*04fc*/ 	.word	0x00010090


	//   ....[112]....
        /*0500*/ 	.word	0x000100e0


	//   ....[113]....
        /*0504*/ 	.word	0x00010180


	//   ....[114]....
        /*0508*/ 	.word	0x000101d0


	//   ....[115]....
        /*050c*/ 	.word	0x00010270


	//   ....[116]....
        /*0510*/ 	.word	0x000102c0


	//   ....[117]....
        /*0514*/ 	.word	0x00010360


	//   ....[118]....
        /*0518*/ 	.word	0x000103b0


	//   ....[119]....
        /*051c*/ 	.word	0x00010450


	//   ....[120]....
        /*0520*/ 	.word	0x000104c0


	//   ....[121]....
        /*0524*/ 	.word	0x00010540


	//   ....[122]....
        /*0528*/ 	.word	0x000105c0


	//   ....[123]....
        /*052c*/ 	.word	0x000106a0


	//   ....[124]....
        /*0530*/ 	.word	0x00010710


	//   ....[125]....
        /*0534*/ 	.word	0x000107b0


	//   ....[126]....
        /*0538*/ 	.word	0x00010800


	//   ....[127]....
        /*053c*/ 	.word	0x000108b0


	//   ....[128]....
        /*0540*/ 	.word	0x00010900


	//   ....[129]....
        /*0544*/ 	.word	0x000109a0


	//   ....[130]....
        /*0548*/ 	.word	0x000109f0


	//   ....[131]....
        /*054c*/ 	.word	0x00010a80


	//   ....[132]....
        /*0550*/ 	.word	0x00010ad0


	//   ....[133]....
        /*0554*/ 	.word	0x00010bc0


	//   ....[134]....
        /*0558*/ 	.word	0x00010c30


	//   ....[135]....
        /*055c*/ 	.word	0x00010cb0


	//   ....[136]....
        /*0560*/ 	.word	0x00010d30


	//   ....[137]....
        /*0564*/ 	.word	0x00010df0


	//   ....[138]....
        /*0568*/ 	.word	0x00010e50


	//   ....[139]....
        /*056c*/ 	.word	0x00010ef0


	//   ....[140]....
        /*0570*/ 	.word	0x00010f50


	//   ....[141]....
        /*0574*/ 	.word	0x00010fb0


	//   ....[142]....
        /*0578*/ 	.word	0x00011030


	//   ....[143]....
        /*057c*/ 	.word	0x000110a0


	//   ....[144]....
        /*0580*/ 	.word	0x00011140


	//   ....[145]....
        /*0584*/ 	.word	0x000111a0


	//   ....[146]....
        /*0588*/ 	.word	0x00011210


	//   ....[147]....
        /*058c*/ 	.word	0x000112b0


	//----- nvinfo : EIATTR_VRC_CTA_INIT_COUNT
	.align		4
.L_168:
        /*0590*/ 	.byte	0x02, 0x4a
	.zero		1
	.zero		1


	//----- nvinfo : EIATTR_EXIT_INSTR_OFFSETS
	.align		4
        /*0594*/ 	.byte	0x04, 0x1c
        /*0596*/ 	.short	(.L_170 - .L_169)


	//   ....[0]....
.L_169:
        /*0598*/ 	.word	0x00006ef0


	//   ....[1]....
        /*059c*/ 	.word	0x000070f0


	//   ....[2]....
        /*05a0*/ 	.word	0x00007660


	//   ....[3]....
        /*05a4*/ 	.word	0x000076f0


	//   ....[4]....
        /*05a8*/ 	.word	0x0000f5e0


	//   ....[5]....
        /*05ac*/ 	.word	0x0000f630


	//----- nvinfo : EIATTR_MAX_THREADS
	.align		4
.L_170:
        /*05b0*/ 	.byte	0x04, 0x05
        /*05b2*/ 	.short	(.L_172 - .L_171)
.L_171:
        /*05b4*/ 	.word	0x00000200
        /*05b8*/ 	.word	0x00000001
        /*05bc*/ 	.word	0x00000001


	//----- nvinfo : EIATTR_CRS_STACK_SIZE
	.align		4
.L_172:
        /*05c0*/ 	.byte	0x04, 0x1e
        /*05c2*/ 	.short	(.L_174 - .L_173)
.L_173:
        /*05c4*/ 	.word	0x00000000


	//----- nvinfo : EIATTR_CBANK_PARAM_SIZE
	.align		4
.L_174:
        /*05c8*/ 	.byte	0x03, 0x19
        /*05ca*/ 	.short	0x0060


	//----- nvinfo : EIATTR_PARAM_CBANK
	.align		4
        /*05cc*/ 	.byte	0x04, 0x0a
        /*05ce*/ 	.short	(.L_176 - .L_175)
	.align		4
.L_175:
        /*05d0*/ 	.word	index@(.nv.constant0._ZN6thrust24THRUST_300001_SM_1000_NS8cuda_cub4core6detail13_kernel_agentINS1_16__set_operations10SetOpAgentINS0_6detail15normal_iteratorINS0_10device_ptrIiEEEESB_SB_SB_SB_SB_l7CompareNS5_31serial_set_symmetric_differenceEN4cuda3std3__417integral_constantIbLb1EEEEEJSB_SB_SB_SB_llSB_SB_SC_SD_PNSG_4pairIllEEPmN3cub18CUB_300001_SM_100013ScanTileStateIlLb1EEEEEEvDpT0_)
        /*05d4*/ 	.short	0x0380
        /*05d6*/ 	.short	0x0060


	//----- nvinfo : EIATTR_SW_WAR
	.align		4
.L_176:
        /*05d8*/ 	.byte	0x04, 0x36
        /*05da*/ 	.short	(.L_178 - .L_177)
.L_177:
        /*05dc*/ 	.word	0x00000008
.L_178:


//--------------------- .nv.info._ZN6thrust24THRUST_300001_SM_1000_NS8cuda_cub4core6detail13_kernel_agentINS1_16__set_operations14PartitionAgentINS0_6detail15normal_iteratorINS0_10device_ptrIiEEEESB_l7CompareEEJSB_SB_lllPN4cuda3std3__44pairIllEESC_iEEEvDpT0_ --------------------------
	.section	.nv.info._ZN6thrust24THRUST_300001_SM_1000_NS8cuda_cub4core6detail13_kernel_agentINS1_16__set_operations14PartitionAgentINS0_6detail15normal_iteratorINS0_10device_ptrIiEEEESB_l7CompareEEJSB_SB_lllPN4cuda3std3__44pairIllEESC_iEEEvDpT0_,"",@"SHT_CUDA_INFO"
	.sectionflags	@""
	.align	4


	//----- nvinfo : EIATTR_CUDA_API_VERSION
	.align		4
        /*0000*/ 	.byte	0x04, 0x37
        /*0002*/ 	.short	(.L_180 - .L_179)
.L_179:
        /*0004*/ 	.word	0x00000082


	//----- nvinfo : EIATTR_KPARAM_INFO
	.align		4
.L_180:
        /*0008*/ 	.byte	0x04, 0x17
        /*000a*/ 	.short	(.L_182 - .L_181)
.L_181:
        /*000c*/ 	.word	0x00000000
        /*0010*/ 	.short	0x0007
        /*0012*/ 	.short	0x0034
        /*0014*/ 	.byte	0x00, 0xf0, 0x11, 0x00


	//----- nvinfo : EIATTR_KPARAM_INFO
	.align		4
.L_182:
        /*0018*/ 	.byte	0x04, 0x17
        /*001a*/ 	.short	(.L_184 - .L_183)
.L_183:
        /*001c*/ 	.word	0x00000000
        /*0020*/ 	.short	0x0006
        /*0022*/ 	.short	0x0030
        /*0024*/ 	.byte	0x00, 0xf0, 0x05, 0x00


	//----- nvinfo : EIATTR_KPARAM_INFO
	.align		4
.L_184:
        /*0028*/ 	.byte	0x04, 0x17
        /*002a*/ 	.short	(.L_186 - .L_185)
.L_185:
        /*002c*/ 	.word	0x00000000
        /*0030*/ 	.short	0x0005
        /*0032*/ 	.short	0x0028
        /*0034*/ 	.byte	0x00, 0xf5, 0x21, 0x00


	//----- nvinfo : EIATTR_KPARAM_INFO
	.align		4
.L_186:
        /*0038*/ 	.byte	0x04, 0x17
        /*003a*/ 	.short	(.L_188 - .L_187)
.L_187:
        /*003c*/ 	.word	0x00000000
        /*0040*/ 	.short	0x0004
        /*0042*/ 	.short	0x0020
        /*0044*/ 	.byte	0x00, 0xf0, 0x21, 0x00


	//----- nvinfo : EIATTR_KPARAM_INFO
	.align		4
.L_188:
        /*0048*/ 	.byte	0x04, 0x17
        /*004a*/ 	.short	(.L_190 - .L_189)
.L_189:
        /*004c*/ 	.word	0x00000000
        /*0050*/ 	.short	0x0003
        /*0052*/ 	.short	0x0018
        /*0054*/ 	.byte	0x00, 0xf0, 0x21, 0x00


	//----- nvinfo : EIATTR_KPARAM_INFO
	.align		4
.L_190:
        /*0058*/ 	.byte	0x04, 0x17
        /*005a*/ 	.short	(.L_192 - .L_191)
.L_191:
        /*005c*/ 	.word	0x00000000
        /*0060*/ 	.short	0x0002
        /*0062*/ 	.short	0x0010
        /*0064*/ 	.byte	0x00, 0xf0, 0x21, 0x00


	//----- nvinfo : EIATTR_KPARAM_INFO
	.align		4
.L_192:
        /*0068*/ 	.byte	0x04, 0x17
        /*006a*/ 	.short	(.L_194 - .L_193)
.L_193:
        /*006c*/ 	.word	0x00000000
        /*0070*/ 	.short	0x0001
        /*0072*/ 	.short	0x0008
        /*0074*/ 	.byte	0x00, 0xf0, 0x21, 0x00


	//----- nvinfo : EIATTR_KPARAM_INFO
	.align		4
.L_194:
        /*0078*/ 	.byte	0x04, 0x17
        /*007a*/ 	.short	(.L_196 - .L_195)
.L_195:
        /*007c*/ 	.word	0x00000000
        /*0080*/ 	.short	0x0000
        /*0082*/ 	.short	0x0000
        /*0084*/ 	.byte	0x00, 0xf0, 0x21, 0x00


	//----- nvinfo : EIATTR_SPARSE_MMA_MASK
	.align		4
.L_196:
        /*0088*/ 	.byte	0x03, 0x50
        /*008a*/ 	.short	0x0000


	//----- nvinfo : EIATTR_MAXREG_COUNT
	.align		4
        /*008c*/ 	.byte	0x03, 0x1b
        /*008e*/ 	.short	0x00ff


	//----- nvinfo : EIATTR_MERCURY_ISA_VERSION
	.align		4
        /*0090*/ 	.byte	0x03, 0x5f
        /*0092*/ 	.short	0x0101


	//----- nvinfo : EIATTR_VRC_CTA_INIT_COUNT
	.align		4
        /*0094*/ 	.byte	0x02, 0x4a
	.zero		1
	.zero		1


	//----- nvinfo : EIATTR_EXIT_INSTR_OFFSETS
	.align		4
        /*0098*/ 	.byte	0x04, 0x1c
        /*009a*/ 	.short	(.L_198 - .L_197)


	//   ....[0]....
.L_197:
        /*009c*/ 	.word	0x00000080


	//   ....[1]....
        /*00a0*/ 	.word	0x00001640


	//----- nvinfo : EIATTR_MAX_THREADS
	.align		4
.L_198:
        /*00a4*/ 	.byte	0x04, 0x05
        /*00a6*/ 	.short	(.L_200 - .L_199)
.L_199:
        /*00a8*/ 	.word	0x00000100
        /*00ac*/ 	.word	0x00000001
        /*00b0*/ 	.word	0x00000001


	//----- nvinfo : EIATTR_CRS_STACK_SIZE
	.align		4
.L_200:
        /*00b4*/ 	.byte	0x04, 0x1e
        /*00b6*/ 	.short	(.L_202 - .L_201)
.L_201:
        /*00b8*/ 	.word	0x00000000


	//----- nvinfo : EIATTR_CBANK_PARAM_SIZE
	.align		4
.L_202:
        /*00bc*/ 	.byte	0x03, 0x19
        /*00be*/ 	.short	0x0038


	//----- nvinfo : EIATTR_PARAM_CBANK
	.align		4
        /*00c0*/ 	.byte	0x04, 0x0a
        /*00c2*/ 	.short	(.L_204 - .L_203)
	.align		4
.L_203:
        /*00c4*/ 	.word	index@(.nv.constant0._ZN6thrust24THRUST_300001_SM_1000_NS8cuda_cub4core6detail13_kernel_agentINS1_16__set_operations14PartitionAgentINS0_6detail15normal_iteratorINS0_10device_ptrIiEEEESB_l7CompareEEJSB_SB_lllPN4cuda3std3__44pairIllEESC_iEEEvDpT0_)
        /*00c8*/ 	.short	0x0380
        /*00ca*/ 	.short	0x0038


	//----- nvinfo : EIATTR_SW_WAR
	.align		4
.L_204:
        /*00cc*/ 	.byte	0x04, 0x36
        /*00ce*/ 	.short	(.L_206 - .L_205)
.L_205:
        /*00d0*/ 	.word	0x00000008
.L_206:


//--------------------- .nv.info._ZN6thrust24THRUST_300001_SM_1000_NS8cuda_cub4core6detail13_kernel_agentINS1_16__set_operations10SetOpAgentINS0_6detail15normal_iteratorINS0_10device_ptrIiEEEESB_SB_SB_SB_SB_i7CompareNS5_31serial_set_symmetric_differenceEN4cuda3std3__417integral_constantIbLb1EEEEEJSB_SB_SB_SB_iiSB_SB_SC_SD_PNSG_4pairIiiEEPmN3cub18CUB_300001_SM_100013ScanTileStateIiLb1EEEEEEvDpT0_ --------------------------
	.section	.nv.info._ZN6thrust24THRUST_300001_SM_1000_NS8cuda_cub4core6detail13_kernel_agentINS1_16__set_operations10SetOpAgentINS0_6detail15normal_iteratorINS0_10device_ptrIiEEEESB_SB_SB_SB_SB_i7CompareNS5_31serial_set_symmetric_differenceEN4cuda3std3__417integral_constantIbLb1EEEEEJSB_SB_SB_SB_iiSB_SB_SC_SD_PNSG_4pairIiiEEPmN3cub18CUB_300001_SM_100013ScanTileStateIiLb1EEEEEEvDpT0_,"",@"SHT_CUDA_INFO"
	.sectionflags	@""
	.align	4


	//----- nvinfo : EIATTR_CUDA_API_VERSION
	.align		4
        /*0000*/ 	.byte	0x04, 0x37
        /*0002*/ 	.short	(.L_208 - .L_207)
.L_207:
        /*0004*/ 	.word	0x00000082


	//----- nvinfo : EIATTR_KPARAM_INFO
	.align		4
.L_208:
        /*0008*/ 	.byte	0x04, 0x17
        /*000a*/ 	.short	(.L_210 - .L_209)
.L_209:
        /*000c*/ 	.word	0x00000000
        /*0010*/ 	.short	0x000c
        /*0012*/ 	.short	0x0050
        /*0014*/ 	.byte	0x00, 0xf0, 0x21, 0x00


	//----- nvinfo : EIATTR_KPARAM_INFO
	.align		4
.L_210:
        /*0018*/ 	.byte	0x04, 0x17
        /*001a*/ 	.short	(.L_212 - .L_211)
.L_211:
        /*001c*/ 	.word	0x00000000
        /*0020*/ 	.short	0x000b
        /*0022*/ 	.short	0x0048
        /*0024*/ 	.byte	0x00, 0xf5, 0x21, 0x00


	//----- nvinfo : EIATTR_KPARAM_INFO
	.align		4
.L_212:
        /*0028*/ 	.byte	0x04, 0x17
        /*002a*/ 	.short	(.L_214 - .L_213)
.L_213:
        /*002c*/ 	.word	0x00000000
        /*0030*/ 	.short	0x000a
        /*0032*/ 	.short	0x0040
        /*0034*/ 	.byte	0x00, 0xf5, 0x21, 0x00


	//----- nvinfo : EIATTR_KPARAM_INFO
	.align		4
.L_214:
        /*0038*/ 	.byte	0x04, 0x17
        /*003a*/ 	.short	(.L_216 - .L_215)
.L_215:
        /*003c*/ 	.word	0x00000000
        /*0040*/ 	.short	0x0009
        /*0042*/ 	.short	0x0039
        /*0044*/ 	.byte	0x00, 0xf0, 0x05, 0x00


	//----- nvinfo : EIATTR_KPARAM_INFO
	.align		4
.L_216:
        /*0048*/ 	.byte	0x04, 0x17
        /*004a*/ 	.short	(.L_218 - .L_217)
.L_217:
        /*004c*/ 	.word	0x00000000
        /*0050*/ 	.short	0x0008
        /*0052*/ 	.short	0x0038
        /*0054*/ 	.byte	0x00, 0xf0, 0x05, 0x00


	//----- nvinfo : EIATTR_KPARAM_INFO
	.align		4
.L_218:
        /*0058*/ 	.byte	0x04, 0x17
        /*005a*/ 	.short	(.L_220 - .L_219)
.L_219:
        /*005c*/ 	.word	0x00000000
        /*0060*/ 	.short	0x0007
        /*0062*/ 	.short	0x0030
        /*0064*/ 	.byte	0x00, 0xf0, 0x21, 0x00


	//----- nvinfo : EIATTR_KPARAM_INFO
	.align		4
.L_220:
        /*0068*/ 	.byte	0x04, 0x17
        /*006a*/ 	.short	(.L_222 - .L_221)
.L_221:
        /*006c*/ 	.word	0x00000000
        /*0070*/ 	.short	0x0006
        /*0072*/ 	.short	0x0028
        /*0074*/ 	.byte	0x00, 0xf0, 0x21, 0x00


	//----- nvinfo : EIATTR_KPARAM_INFO
	.align		4
.L_222:
        /*0078*/ 	.byte	0x04, 0x17
        /*007a*/ 	.short	(.L_224 - .L_223)
.L_223:
        /*007c*/ 	.word	0x00000000
        /*0080*/ 	.short	0x0005
        /*0082*/ 	.short	0x0024
        /*0084*/ 	.byte	0x00, 0xf0, 0x11, 0x00


	//----- nvinfo : EIATTR_KPARAM_INFO
	.align		4
.L_224:
        /*0088*/ 	.byte	0x04, 0x17
        /*008a*/ 	.short	(.L_226 - .L_225)
.L_225:
        /*008c*/ 	.word	0x00000000
        /*0090*/ 	.short	0x0004
        /*0092*/ 	.short	0x0020
        /*0094*/ 	.byte	0x00, 0xf0, 0x11, 0x00


	//----- nvinfo : EIATTR_KPARAM_INFO
	.align		4
.L_226:
        /*0098*/ 	.byte	0x04, 0x17
        /*009a*/ 	.short	(.L_228 - .L_227)
.L_227:
        /*009c*/ 	.word	0x00000000
        /*00a0*/ 	.short	0x0003
        /*00a2*/ 	.short	0x0018
        /*00a4*/ 	.byte	0x00, 0xf0, 0x21, 0x00


	//----- nvinfo : EIATTR_KPARAM_INFO
	.align		4
.L_228:
        /*00a8*/ 	.byte	0x04, 0x17
        /*00aa*/ 	.short	(.L_230 - .L_229)
.L_229:
        /*00ac*/ 	.word	0x00000000
        /*00b0*/ 	.short	0x0002
        /*00b2*/ 	.short	0x0010
        /*00b4*/ 	.byte	0x00, 0xf0, 0x21, 0x00


	//----- nvinfo : EIATTR_KPARAM_INFO
	.align		4
.L_230:
        /*00b8*/ 	.byte	0x04, 0x17
        /*00ba*/ 	.short	(.L_232 - .L_231)
.L_231:
        /*00bc*/ 	.word	0x00000000
        /*00c0*/ 	.short	0x0001
        /*00c2*/ 	.short	0x0008
        /*00c4*/ 	.byte	0x00, 0xf0, 0x21, 0x00


	//----- nvinfo : EIATTR_KPARAM_INFO
	.align		4
.L_232:
        /*00c8*/ 	.byte	0x04, 0x17
        /*00ca*/ 	.short	(.L_234 - .L_233)
.L_233:
        /*00cc*/ 	.word	0x00000000
        /*00d0*/ 	.short	0x0000
        /*00d2*/ 	.short	0x0000
        /*00d4*/ 	.byte	0x00, 0xf0, 0x21, 0x00


	//----- nvinfo : EIATTR_SPARSE_MMA_MASK
	.align		4
.L_234:
        /*00d8*/ 	.byte	0x03, 0x50
        /*00da*/ 	.short	0x0000


	//----- nvinfo : EIATTR_MAXREG_COUNT
	.align		4
        /*00dc*/ 	.byte	0x03, 0x1b
        /*00de*/ 	.short	0x0080


	//----- nvinfo : EIATTR_NUM_BARRIERS
	.align		4
        /*00e0*/ 	.byte	0x02, 0x4c
        /*00e2*/ 	.byte	0x01
	.zero		1


	//----- nvinfo : EIATTR_MERCURY_ISA_VERSION
	.align		4
        /*00e4*/ 	.byte	0x03, 0x5f
        /*00e6*/ 	.short	0x0101


	//----- nvinfo : EIATTR_COOP_GROUP_MASK_REGIDS
	.align		4
        /*00e8*/ 	.byte	0x04, 0x29
        /*00ea*/ 	.short	(.L_236 - .L_235)


	//   ....[0]....
.L_235:
        /*00ec*/ 	.word	0xffffffff


	//   ....[1]....
        /*00f0*/ 	.word	0xffffffff


	//   ....[2]....
        /*00f4*/ 	.word	0xffffffff


	//   ....[3]....
        /*00f8*/ 	.word	0xffffffff


	//   ....[4]....
        /*00fc*/ 	.word	0xffffffff


	//   ....[5]....
        /*0100*/ 	.word	0xffffffff


	//   ....[6]....
        /*0104*/ 	.word	0xffffffff


	//   ....[7]....
        /*0108*/ 	.word	0xffffffff


	//   ....[8]....
        /*010c*/ 	.word	0xffffffff


	//   ....[9]....
        /*0110*/ 	.word	0xffffffff


	//   ....[10]....
        /*0114*/ 	.word	0xffffffff


	//   ....[11]....
        /*0118*/ 	.word	0xffffffff


	//   ....[12]....
        /*011c*/ 	.word	0xffffffff


	//   ....[13]....
        /*0120*/ 	.word	0xffffffff


	//   ....[14]....
        /*0124*/ 	.word	0xffffffff


	//   ....[15]....
        /*0128*/ 	.word	0xffffffff


	//   ....[16]....
        /*012c*/ 	.word	0xffffffff


	//   ....[17]....
        /*0130*/ 	.word	0xffffffff


	//   ....[18]....
        /*0134*/ 	.word	0xffffffff


	//   ....[19]....
        /*0138*/ 	.word	0xffffffff


	//   ....[20]....
        /*013c*/ 	.word	0xffffffff


	//   ....[21]....
        /*0140*/ 	.word	0xffffffff


	//   ....[22]....
        /*0144*/ 	.word	0xffffffff


	//   ....[23]....
        /*0148*/ 	.word	0xffffffff


	//   ....[24]....
        /*014c*/ 	.word	0xffffffff


	//   ....[25]....
        /*0150*/ 	.word	0xffffffff


	//   ....[26]....
        /*0154*/ 	.word	0xffffffff


	//   ....[27]....
        /*0158*/ 	.word	0xffffffff


	//   ....[28]....
        /*015c*/ 	.word	0xffffffff


	//   ....[29]....
        /*0160*/ 	.word	0xffffffff


	//   ....[30]....
        /*0164*/ 	.word	0xffffffff


	//   ....[31]....
        /*0168*/ 	.word	0xffffffff


	//   ....[32]....
        /*016c*/ 	.word	0xffffffff


	//   ....[33]....
        /*0170*/ 	.word	0xffffffff


	//   ....[34]....
        /*0174*/ 	.word	0xffffffff


	//   ....[35]....
        /*0178*/ 	.word	0xffffffff


	//   ....[36]....
        /*017c*/ 	.word	0xffffffff


	//   ....[37]....
        /*0180*/ 	.word	0xffffffff


	//   ....[38]....
        /*0184*/ 	.word	0xffffffff


	//   ....[39]....
        /*0188*/ 	.word	0xffffffff


	//   ....[40]....
        /*018c*/ 	.word	0xffffffff


	//   ....[41]....
        /*0190*/ 	.word	0xffffffff


	//   ....[42]....
        /*0194*/ 	.word	0xffffffff


	//   ....[43]....
        /*0198*/ 	.word	0xffffffff


	//   ....[44]....
        /*019c*/ 	.word	0xffffffff


	//   ....[45]....
        /*01a0*/ 	.word	0xffffffff


	//   ....[46]....
        /*01a4*/ 	.word	0xffffffff


	//   ....[47]....
        /*01a8*/ 	.word	0xffffffff


	//   ....[48]....
        /*01ac*/ 	.word	0xffffffff


	//   ....[49]....
        /*01b0*/ 	.word	0xffffffff


	//   ....[50]....
        /*01b4*/ 	.word	0xffffffff


	//   ....[51]....
        /*01b8*/ 	.word	0xffffffff


	//   ....[52]....
        /*01bc*/ 	.word	0xffffffff


	//   ....[53]....
        /*01c0*/ 	.word	0xffffffff


	//   ....[54]....
        /*01c4*/ 	.word	0xffffffff


	//   ....[55]....
        /*01c8*/ 	.word	0xffffffff


	//   ....[56]....
        /*01cc*/ 	.word	0x05000022


	//   ....[57]....
        /*01d0*/ 	.word	0x05000022


	//   ....[58]....
        /*01d4*/ 	.word	0x05000022


	//   ....[59]....
        /*01d8*/ 	.word	0x05000022


	//   ....[60]....
        /*01dc*/ 	.word	0x05000022


	//   ....[61]....
        /*01e0*/ 	.word	0x05000022


	//   ....[62]....
        /*01e4*/ 	.word	0x05000022


	//   ....[63]....
        /*01e8*/ 	.word	0x05000022


	//   ....[64]....
        /*01ec*/ 	.word	0x05000022


	//   ....[65]....
        /*01f0*/ 	.word	0x05000022


	//   ....[66]....
        /*01f4*/ 	.word	0x05000022


	//   ....[67]....
        /*01f8*/ 	.word	0x05000022


	//   ....[68]....
        /*01fc*/ 	.word	0x05000022


	//   ....[69]....
        /*0200*/ 	.word	0x05000022


	//   ....[70]....
        /*0204*/ 	.word	0x05000022


	//   ....[71]....
        /*0208*/ 	.word	0x05000022


	//   ....[72]....
        /*020c*/ 	.word	0x05000022


	//   ....[73]....
        /*0210*/ 	.word	0x05000022


	//   ....[74]....
        /*0214*/ 	.word	0x05000022


	//   ....[75]....
        /*0218*/ 	.word	0x05000022


	//   ....[76]....
        /*021c*/ 	.word	0x05000022


	//   ....[77]....
        /*0220*/ 	.word	0x05000022


	//   ....[78]....
        /*0224*/ 	.word	0x05000022


	//   ....[79]....
        /*0228*/ 	.word	0x05000022


	//   ....[80]....
        /*022c*/ 	.word	0x05000022


	//   ....[81]....
        /*0230*/ 	.word	0x05000022


	//   ....[82]....
        /*0234*/ 	.word	0x05000022


	//   ....[83]....
        /*0238*/ 	.word	0x05000022


	//   ....[84]....
        /*023c*/ 	.word	0x05000022


	//   ....[85]....
        /*0240*/ 	.word	0x05000022


	//   ....[86]....
        /*0244*/ 	.word	0x05000022


	//   ....[87]....
        /*0248*/ 	.word	0x05000022


	//   ....[88]....
        /*024c*/ 	.word	0x05000022


	//   ....[89]....
        /*0250*/ 	.word	0x05000022


	//   ....[90]....
        /*0254*/ 	.word	0x05000022


	//   ....[91]....
        /*0258*/ 	.word	0x05000022


	//----- nvinfo : EIATTR_COOP_GROUP_INSTR_OFFSETS
	.align		4
.L_236:
        /*025c*/ 	.byte	0x04, 0x28
        /*025e*/ 	.short	(.L_238 - .L_237)


	//   ....[0]....
.L_237:
        /*0260*/ 	.word	0x00003010


	//   ....[1]....
        /*0264*/ 	.word	0x00003040


	//   ....[2]....
        /*0268*/ 	.word	0x00003060


	//   ....[3]....
        /*026c*/ 	.word	0x00003080


	//   ....[4]....
        /*0270*/ 	.word	0x000030a0


	//   ....[5]....
        /*0274*/ 	.word	0x000034f0


	//   ....[6]....
        /*0278*/ 	.word	0x00003530


	//   ....[7]....
        /*027c*/ 	.word	0x00003550


	//   ....[8]....
        /*0280*/ 	.word	0x00003570


	//   ....[9]....
        /*0284*/ 	.word	0x00003590


	//   ....[10]....
        /*0288*/ 	.word	0x00003af0


	//   ....[11]....
        /*028c*/ 	.word	0x00003bc0


	//   ....[12]....
        /*0290*/ 	.word	0x00003c20


	//   ....[13]....
        /*0294*/ 	.word	0x00003ca0


	//   ....[14]....
        /*0298*/ 	.word	0x00003d00


	//   ....[15]....
        /*029c*/ 	.word	0x00003d90


	//   ....[16]....
        /*02a0*/ 	.word	0x00003de0


	//   ....[17]....
        /*02a4*/ 	.word	0x00003e40


	//   ....[18]....
        /*02a8*/ 	.word	0x00003e60


	//   ....[19]....
        /*02ac*/ 	.word	0x00003f20


	//   ....[20]....
        /*02b0*/ 	.word	0x00004000


	//   ....[21]....
        /*02b4*/ 	.word	0x00004050


	//   ....[22]....
        /*02b8*/ 	.word	0x000040b0


	//   ....[23]....
        /*02bc*/ 	.word	0x00004100


	//   ....[24]....
        /*02c0*/ 	.word	0x00004170


	//   ....[25]....
        /*02c4*/ 	.word	0x000041c0


	//   ....[26]....
        /*02c8*/ 	.word	0x00004200


	//   ....[27]....
        /*02cc*/ 	.word	0x00004240


	//   ....[28]....
        /*02d0*/ 	.word	0x0000a5e0


	//   ....[29]....
        /*02d4*/ 	.word	0x0000a610


	//   ....[30]....
        /*02d8*/ 	.word	0x0000a630


	//   ....[31]....
        /*02dc*/ 	.word	0x0000a650


	//   ....[32]....
        /*02e0*/ 	.word	0x0000a670


	//   ....[33]....
        /*02e4*/ 	.word	0x0000aa70


	//   ....[34]....
        /*02e8*/ 	.word	0x0000aab0


	//   ....[35]....
        /*02ec*/ 	.word	0x0000aad0


	//   ....[36]....
        /*02f0*/ 	.word	0x0000aaf0


	//   ....[37]....
        /*02f4*/ 	.word	0x0000ab10


	//   ....[38]....
        /*02f8*/ 	.word	0x0000b070


	//   ....[39]....
        /*02fc*/ 	.word	0x0000b140


	//   ....[40]....
        /*0300*/ 	.word	0x0000b1a0


	//   ....[41]....
        /*0304*/ 	.word	0x0000b220


	//   ....[42]....
        /*0308*/ 	.word	0x0000b280


	//   ....[43]....
        /*030c*/ 	.word	0x0000b310


	//   ....[44]....
        /*0310*/ 	.word	0x0000b360


	//   ....[45]....
        /*0314*/ 	.word	0x0000b3c0


	//   ....[46]....
        /*0318*/ 	.word	0x0000b3e0


	//   ....[47]....
        /*031c*/ 	.word	0x0000b4a0


	//   ....[48]....
        /*0320*/ 	.word	0x0000b580


	//   ....[49]....
        /*0324*/ 	.word	0x0000b5d0


	//   ....[50]....
        /*0328*/ 	.word	0x0000b630


	//   ....[51]....
        /*032c*/ 	.word	0x0000b680


	//   ....[52]....
        /*0330*/ 	.word	0x0000b6f0


	//   ....[53]....
        /*0334*/ 	.word	0x0000b740


	//   ....[54]....
        /*0338*/ 	.word	0x0000b780


	//   ....[55]....
        /*033c*/ 	.word	0x0000b7c0


	//   ....[56]....
        /*0340*/ 	.word	0x0000ecb0


	//   ....[57]....
        /*0344*/ 	.word	0x0000ed30


	//   ....[58]....
        /*0348*/ 	.word	0x0000edc0


	//   ....[59]....
        /*034c*/ 	.word	0x0000eeb0


	//   ....[60]....
        /*0350*/ 	.word	0x0000ef30


	//   ....[61]....
        /*0354*/ 	.word	0x0000efc0


	//   ....[62]....
        /*0358*/ 	.word	0x0000f050


	//   ....[63]....
        /*035c*/ 	.word	0x0000f0c0


	//   ....[64]....
        /*0360*/ 	.word	0x0000f1a0


	//   ....[65]....
        /*0364*/ 	.word	0x0000f210


	//   ....[66]....
        /*0368*/ 	.word	0x0000f290


	//   ....[67]....
        /*036c*/ 	.word	0x0000f310


	//   ....[68]....
        /*0370*/ 	.word	0x0000f3d0


	//   ....[69]....
        /*0374*/ 	.word	0x0000f460


	//   ....[70]....
        /*0378*/ 	.word	0x0000f500


	//   ....[71]....
        /*037c*/ 	.word	0x0000f590


	//   ....[72]....
        /*0380*/ 	.word	0x0000f600


	//   ....[73]....
        /*0384*/ 	.word	0x0000f670


	//   ....[74]....
        /*0388*/ 	.word	0x0000f6e0


	//   ....[75]....
        /*038c*/ 	.word	0x0000f760


	//   ....[76]....
        /*0390*/ 	.word	0x0000f7f0


	//   ....[77]....
        /*0394*/ 	.word	0x0000f8f0


	//   ....[78]....
        /*0398*/ 	.word	0x0000f970


	//   ....[79]....
        /*039c*/ 	.word	0x0000fa00


	//   ....[80]....
        /*03a0*/ 	.word	0x0000fa90


	//   ....[81]....
        /*03a4*/ 	.word	0x0000fb00


	//   ....[82]....
        /*03a8*/ 	.word	0x0000fbe0


	//   ....[83]....
        /*03ac*/ 	.word	0x0000fc50


	//   ....[84]....
        /*03b0*/ 	.word	0x0000fcd0


	//   ....[85]....
        /*03b4*/ 	.word	0x0000fd50


	//   ....[86]....
        /*03b8*/ 	.word	0x0000fe20


	//   ....[87]....
        /*03bc*/ 	.word	0x0000feb0


	//   ....[88]....
        /*03c0*/ 	.word	0x0000ff50


	//   ....[89]....
        /*03c4*/ 	.word	0x0000ffe0


	//   ....[90]....
        /*03c8*/ 	.word	0x00010050


	//   ....[91]....
        /*03cc*/ 	.word	0x000100c0


	//----- nvinfo : EIATTR_VRC_CTA_INIT_COUNT
	.align		4
.L_238:
        /*03d0*/ 	.byte	0x02, 0x4a
	.zero		1
	.zero		1


	//----- nvinfo : EIATTR_EXIT_INSTR_OFFSETS
	.align		4
        /*03d4*/ 	.byte	0x04, 0x1c
        /*03d6*/ 	.short	(.L_240 - .L_239)


	//   ....[0]....
.L_239:
        /*03d8*/ 	.word	0x000069b0


	//   ....[1]....
        /*03dc*/ 	.word	0x00006b60


	//   ....[2]....
        /*03e0*/ 	.word	0x00007100


	//   ....[3]....
        /*03e4*/ 	.word	0x000071a0


	//   ....[4]....
        /*03e8*/ 	.word	0x0000ec10


	//   ....[5]....
        /*03ec*/ 	.word	0x0000ec60


	//----- nvinfo : EIATTR_MAX_THREADS
	.align		4
.L_240:
        /*03f0*/ 	.byte	0x04, 0x05
        /*03f2*/ 	.short	(.L_242 - .L_241)
.L_241:
        /*03f4*/ 	.word	0x00000200
        /*03f8*/ 	.word	0x00000001
        /*03fc*/ 	.word	0x00000001


	//----- nvinfo : EIATTR_CRS_STACK_SIZE
	.align		4
.L_242:
        /*0400*/ 	.byte	0x04, 0x1e
        /*0402*/ 	.short	(.L_244 - .L_243)
.L_243:
        /*0404*/ 	.word	0x00000000


	//----- nvinfo : EIATTR_CBANK_PARAM_SIZE
	.align		4
.L_244:
        /*0408*/ 	.byte	0x03, 0x19
        /*040a*/ 	.short	0x0058


	//----- nvinfo : EIATTR_PARAM_CBANK
	.align		4
        /*040c*/ 	.byte	0x04, 0x0a
        /*040e*/ 	.short	(.L_246 - .L_245)
	.align		4
.L_245:
        /*0410*/ 	.word	index@(.nv.constant0._ZN6thrust24THRUST_300001_SM_1000_NS8cuda_cub4core6detail13_kernel_agentINS1_16__set_operations10SetOpAgentINS0_6detail15normal_iteratorINS0_10device_ptrIiEEEESB_SB_SB_SB_SB_i7CompareNS5_31serial_set_symmetric_differenceEN4cuda3std3__417integral_constantIbLb1EEEEEJSB_SB_SB_SB_iiSB_SB_SC_SD_PNSG_4pairIiiEEPmN3cub18CUB_300001_SM_100013ScanTileStateIiLb1EEEEEEvDpT0_)
        /*0414*/ 	.short	0x0380
        /*0416*/ 	.short	0x0058


	//----- nvinfo : EIATTR_SW_WAR
	.align		4
.L_246:
        /*0418*/ 	.byte	0x04, 0x36
        /*041a*/ 	.short	(.L_248 - .L_247)
.L_247:
        /*041c*/ 	.word	0x00000008
.L_248:


//--------------------- .nv.info._ZN6thrust24THRUST_300001_SM_1000_NS8cuda_cub4core6detail13_kernel_agentINS1_16__set_operations14PartitionAgentINS0_6detail15normal_iteratorINS0_10device_ptrIiEEEESB_i7CompareEEJSB_SB_iiiPN4cuda3std3__44pairIiiEESC_iEEEvDpT0_ --------------------------
	.section	.nv.info._ZN6thrust24THRUST_300001_SM_1000_NS8cuda_cub4core6detail13_kernel_agentINS1_16__set_operations14PartitionAgentINS0_6detail15normal_iteratorINS0_10device_ptrIiEEEESB_i7CompareEEJSB_SB_iiiPN4cuda3std3__44pairIiiEESC_iEEEvDpT0_,"",@"SHT_CUDA_INFO"
	.sectionflags	@""
	.align	4


	//----- nvinfo : EIATTR_CUDA_API_VERSION
	.align		4
        /*0000*/ 	.byte	0x04, 0x37
        /*0002*/ 	.short	(.L_250 - .L_249)
.L_249:
        /*0004*/ 	.word	0x00000082


	//----- nvinfo : EIATTR_KPARAM_INFO
	.align		4
.L_250:
        /*0008*/ 	.byte	0x04, 0x17
        /*000a*/ 	.short	(.L_252 - .L_251)
.L_251:
        /*000c*/ 	.word	0x00000000
        /*0010*/ 	.short	0x0007
        /*0012*/ 	.short	0x002c
        /*0014*/ 	.byte	0x00, 0xf0, 0x11, 0x00


	//----- nvinfo : EIATTR_KPARAM_INFO
	.align		4
.L_252:
        /*0018*/ 	.byte	0x04, 0x17
        /*001a*/ 	.short	(.L_254 - .L_253)
.L_253:
        /*001c*/ 	.word	0x00000000
        /*0020*/ 	.short	0x0006
        /*0022*/ 	.short	0x0028
        /*0024*/ 	.byte	0x00, 0xf0, 0x05, 0x00


	//----- nvinfo : EIATTR_KPARAM_INFO
	.align		4
.L_254:
        /*0028*/ 	.byte	0x04, 0x17
        /*002a*/ 	.short	(.L_256 - .L_255)
.L_255:
        /*002c*/ 	.word	0x00000000
        /*0030*/ 	.short	0x0005
        /*0032*/ 	.short	0x0020
        /*0034*/ 	.byte	0x00, 0xf5, 0x21, 0x00


	//----- nvinfo : EIATTR_KPARAM_INFO
	.align		4
.L_256:
        /*0038*/ 	.byte	0x04, 0x17
        /*003a*/ 	.short	(.L_258 - .L_257)
.L_257:
        /*003c*/ 	.word	0x00000000
        /*0040*/ 	.short	0x0004
        /*0042*/ 	.short	0x0018
        /*0044*/ 	.byte	0x00, 0xf0, 0x11, 0x00


	//----- nvinfo : EIATTR_KPARAM_INFO
	.align		4
.L_258:
        /*0048*/ 	.byte	0x04, 0x17
        /*004a*/ 	.short	(.L_260 - .L_259)
.L_259:
        /*004c*/ 	.word	0x00000000
        /*0050*/ 	.short	0x0003
        /*0052*/ 	.short	0x0014
        /*0054*/ 	.byte	0x00, 0xf0, 0x11, 0x00


	//----- nvinfo : EIATTR_KPARAM_INFO
	.align		4
.L_260:
        /*0058*/ 	.byte	0x04, 0x17
        /*005a*/ 	.short	(.L_262 - .L_261)
.L_261:
        /*005c*/ 	.word	0x00000000
        /*0060*/ 	.short	0x0002
        /*0062*/ 	.short	0x0010
        /*0064*/ 	.byte	0x00, 0xf0, 0x11, 0x00


	//----- nvinfo : EIATTR_KPARAM_INFO
	.align		4
.L_262:
        /*0068*/ 	.byte	0x04, 0x17
        /*006a*/ 	.short	(.L_264 - .L_263)
.L_263:
        /*006c*/ 	.word	0x00000000
        /*0070*/ 	.short	0x0001
        /*0072*/ 	.short	0x0008
        /*0074*/ 	.byte	0x00, 0xf0, 0x21, 0x00


	//----- nvinfo : EIATTR_KPARAM_INFO
	.align		4
.L_264:
        /*0078*/ 	.byte	0x04, 0x17
        /*007a*/ 	.short	(.L_266 - .L_265)
.L_265:
        /*007c*/ 	.word	0x00000000
        /*0080*/ 	.short	0x0000
        /*0082*/ 	.short	0x0000
        /*0084*/ 	.byte	0x00, 0xf0, 0x21, 0x00


	//----- nvinfo : EIATTR_SPARSE_MMA_MASK
	.align		4
.L_266:
        /*0088*/ 	.byte	0x03, 0x50
        /*008a*/ 	.short	0x0000


	//----- nvinfo : EIATTR_MAXREG_COUNT
	.align		4
        /*008c*/ 	.byte	0x03, 0x1b
        /*008e*/ 	.short	0x00ff


	//----- nvinfo : EIATTR_MERCURY_ISA_VERSION
	.align		4
        /*0090*/ 	.byte	0x03, 0x5f
        /*0092*/ 	.short	0x0101


	//----- nvinfo : EIATTR_VRC_CTA_INIT_COUNT
	.align		4
        /*0094*/ 	.byte	0x02, 0x4a
	.zero		1
	.zero		1


	//----- nvinfo : EIATTR_EXIT_INSTR_OFFSETS
	.align		4
        /*0098*/ 	.byte	0x04, 0x1c
        /*009a*/ 	.short	(.L_268 - .L_267)


	//   ....[0]....
.L_267:
        /*009c*/ 	.word	0x00000070


	//   ....[1]....
        /*00a0*/ 	.word	0x00000e50


	//----- nvinfo : EIATTR_MAX_THREADS
	.align		4
.L_268:
        /*00a4*/ 	.byte	0x04, 0x05
        /*00a6*/ 	.short	(.L_270 - .L_269)
.L_269:
        /*00a8*/ 	.word	0x00000100
        /*00ac*/ 	.word	0x00000001
        /*00b0*/ 	.word	0x00000001


	//----- nvinfo : EIATTR_CRS_STACK_SIZE
	.align		4
.L_270:
        /*00b4*/ 	.byte	0x04, 0x1e
        /*00b6*/ 	.short	(.L_272 - .L_271)
.L_271:
        /*00b8*/ 	.word	0x00000000


	//----- nvinfo : EIATTR_CBANK_PARAM_SIZE
	.align		4
.L_272:
        /*00bc*/ 	.byte	0x03, 0x19
        /*00be*/ 	.short	0x0030


	//----- nvinfo : EIATTR_PARAM_CBANK
	.align		4
        /*00c0*/ 	.byte	0x04, 0x0a
        /*00c2*/ 	.short	(.L_274 - .L_273)
	.align		4
.L_273:
        /*00c4*/ 	.word	index@(.nv.constant0._ZN6thrust24THRUST_300001_SM_1000_NS8cuda_cub4core6detail13_kernel_agentINS1_16__set_operations14PartitionAgentINS0_6detail15normal_iteratorINS0_10device_ptrIiEEEESB_i7CompareEEJSB_SB_iiiPN4cuda3std3__44pairIiiEESC_iEEEvDpT0_)
        /*00c8*/ 	.short	0x0380
        /*00ca*/ 	.short	0x0030


	//----- nvinfo : EIATTR_SW_WAR
	.align		4
.L_274:
        /*00cc*/ 	.byte	0x04, 0x36
        /*00ce*/ 	.short	(.L_276 - .L_275)
.L_275:
        /*00d0*/ 	.word	0x00000008
.L_276:


//--------------------- .nv.info._ZN6thrust24THRUST_300001_SM_1000_NS8cuda_cub4core6detail13_kernel_agentINS1_16__set_operations10SetOpAgentINS0_6detail15normal_iteratorINS0_10device_ptrIiEEEESB_SB_SB_SB_SB_lN4cuda3std3__44lessIiEENS5_31serial_set_symmetric_differenceENSE_17integral_constantIbLb1EEEEEJSB_SB_SB_SB_llSB_SB_SG_SH_PNSE_4pairIllEEPmN3cub18CUB_300001_SM_100013ScanTileStateIlLb1EEEEEEvDpT0_ --------------------------
	.section	.nv.info._ZN6thrust24THRUST_300001_SM_1000_NS8cuda_cub4core6detail13_kernel_agentINS1_16__set_operations10SetOpAgentINS0_6detail15normal_iteratorINS0_10device_ptrIiEEEESB_SB_SB_SB_SB_lN4cuda3std3__44lessIiEENS5_31serial_set_symmetric_differenceENSE_17integral_constantIbLb1EEEEEJSB_SB_SB_SB_llSB_SB_SG_SH_PNSE_4pairIllEEPmN3cub18CUB_300001_SM_100013ScanTileStateIlLb1EEEEEEvDpT0_,"",@"SHT_CUDA_INFO"
	.sectionflags	@""
	.align	4


	//----- nvinfo : EIATTR_CUDA_API_VERSION
	.align		4
        /*0000*/ 	.byte	0x04, 0x37
        /*0002*/ 	.short	(.L_278 - .L_277)
.L_277:
        /*0004*/ 	.word	0x00000082


	//----- nvinfo : EIATTR_KPARAM_INFO
	.align		4
.L_278:
        /*0008*/ 	.byte	0x04, 0x17
        /*000a*/ 	.short	(.L_280 - .L_279)
.L_279:
        /*000c*/ 	.word	0x00000000
        /*0010*/ 	.short	0x000c
        /*0012*/ 	.short	0x0058
        /*0014*/ 	.byte	0x00, 0xf0, 0x21, 0x00


	//----- nvinfo : EIATTR_KPARAM_INFO
	.align		4
.L_280:
        /*0018*/ 	.byte	0x04, 0x17
        /*001a*/ 	.short	(.L_282 - .L_281)
.L_281:
        /*001c*/ 	.word	0x00000000
        /*0020*/ 	.short	0x000b
        /*0022*/ 	.short	0x0050
        /*0024*/ 	.byte	0x00, 0xf5, 0x21, 0x00


	//----- nvinfo : EIATTR_KPARAM_INFO
	.align		4
.L_282:
        /*0028*/ 	.byte	0x04, 0x17
        /*002a*/ 	.short	(.L_284 - .L_283)
.L_283:
        /*002c*/ 	.word	0x00000000
        /*0030*/ 	.short	0x000a
        /*0032*/ 	.short	0x0048
        /*0034*/ 	.byte	0x00, 0xf5, 0x21, 0x00


	//----- nvinfo : EIATTR_KPARAM_INFO
	.align		4
.L_284:
        /*0038*/ 	.byte	0x04, 0x17
        /*003a*/ 	.short	(.L_286 - .L_285)
.L_285:
        /*003c*/ 	.word	0x00000000
        /*0040*/ 	.short	0x0009
        /*0042*/ 	.short	0x0041
        /*0044*/ 	.byte	0x00, 0xf0, 0x05, 0x00


	//----- nvinfo : EIATTR_KPARAM_INFO
	.align		4
.L_286:
        /*0048*/ 	.byte	0x04, 0x17
        /*004a*/ 	.short	(.L_288 - .L_287)
.L_287:
        /*004c*/ 	.word	0x00000000
        /*0050*/ 	.short	0x0008
        /*0052*/ 	.short	0x0040
        /*0054*/ 	.byte	0x00, 0xf0, 0x05, 0x00


	//----- nvinfo : EIATTR_KPARAM_INFO
	.align		4
.L_288:
        /*0058*/ 	.byte	0x04, 0x17
        /*005a*/ 	.short	(.L_290 - .L_289)
.L_289:
        /*005c*/ 	.word	0x00000000
        /*0060*/ 	.short	0x0007
        /*0062*/ 	.short	0x0038
        /*0064*/ 	.byte	0x00, 0xf0, 0x21, 0x00


	//----- nvinfo : EIATTR_KPARAM_INFO
	.align		4
.L_290:
        /*0068*/ 	.byte	0x04, 0x17
        /*006a*/ 	.short	(.L_292 - .L_291)
.L_291:
        /*006c*/ 	.word	0x00000000
        /*0070*/ 	.short	0x0006
        /*0072*/ 	.short	0x0030
        /*0074*/ 	.byte	0x00, 0xf0, 0x21, 0x00


	//----- nvinfo : EIATTR_KPARAM_INFO
	.align		4
.L_292:
        /*0078*/ 	.byte	0x04, 0x17
        /*007a*/ 	.short	(.L_294 - .L_293)
.L_293:
        /*007c*/ 	.word	0x00000000
        /*0080*/ 	.short	0x0005
        /*0082*/ 	.short	0x0028
        /*0084*/ 	.byte	0x00, 0xf0, 0x21, 0x00


	//----- nvinfo : EIATTR_KPARAM_INFO
	.align		4
.L_294:
        /*0088*/ 	.byte	0x04, 0x17
        /*008a*/ 	.short	(.L_296 - .L_295)
.L_295:
        /*008c*/ 	.word	0x00000000
        /*0090*/ 	.short	0x0004
        /*0092*/ 	.short	0x0020
        /*0094*/ 	.byte	0x00, 0xf0, 0x21, 0x00


	//----- nvinfo : EIATTR_KPARAM_INFO
	.align		4
.L_296:
        /*0098*/ 	.byte	0x04, 0x17
        /*009a*/ 	.short	(.L_298 - .L_297)
.L_297:
        /*009c*/ 	.word	0x00000000
        /*00a0*/ 	.short	0x0003
        /*00a2*/ 	.short	0x0018
        /*00a4*/ 	.byte	0x00, 0xf0, 0x21, 0x00


	//----- nvinfo : EIATTR_KPARAM_INFO
	.align		4
.L_298:
        /*00a8*/ 	.byte	0x04, 0x17
        /*00aa*/ 	.short	(.L_300 - .L_299)
.L_299:
        /*00ac*/ 	.word	0x00000000
        /*00b0*/ 	.short	0x0002
        /*00b2*/ 	.short	0x0010
        /*00b4*/ 	.byte	0x00, 0xf0, 0x21, 0x00


	//----- nvinfo : EIATTR_KPARAM_INFO
	.align		4
.L_300:
        /*00b8*/ 	.byte	0x04, 0x17
        /*00ba*/ 	.short	(.L_302 - .L_301)
.L_301:
        /*00bc*/ 	.word	0x00000000
        /*00c0*/ 	.short	0x0001
        /*00c2*/ 	.short	0x0008
        /*00c4*/ 	.byte	0x00, 0xf0, 0x21, 0x00


	//----- nvinfo : EIATTR_KPARAM_INFO
	.align		4
.L_302:
        /*00c8*/ 	.byte	0x04, 0x17
        /*00ca*/ 	.short	(.L_304 - .L_303)
.L_303:
        /*00cc*/ 	.word	0x00000000
        /*00d0*/ 	.short	0x0000
        /*00d2*/ 	.short	0x0000
        /*00d4*/ 	.byte	0x00, 0xf0, 0x21, 0x00


	//----- nvinfo : EIATTR_SPARSE_MMA_MASK
	.align		4
.L_304:
        /*00d8*/ 	.byte	0x03, 0x50
        /*00da*/ 	.short	0x0000


	//----- nvinfo : EIATTR_MAXREG_COUNT
	.align		4
        /*00dc*/ 	.byte	0x03, 0x1b
        /*00de*/ 	.short	0x0080


	//----- nvinfo : EIATTR_NUM_BARRIERS
	.align		4
        /*00e0*/ 	.byte	0x02, 0x4c
        /*00e2*/ 	.byte	0x01
	.zero		1


	//----- nvinfo : EIATTR_MERCURY_ISA_VERSION
	.align		4
        /*00e4*/ 	.byte	0x03, 0x5f
        /*00e6*/ 	.short	0x0101


	//----- nvinfo : EIATTR_COOP_GROUP_MASK_REGIDS
	.align		4
        /*00e8*/ 	.byte	0x04, 0x29
        /*00ea*/ 	.short	(.L_306 - .L_305)


	//   ....[0]....
.L_305:
        /*00ec*/ 	.word	0xffffffff


	//   ....[1]....
        /*00f0*/ 	.word	0xffffffff


	//   ....[2]....
        /*00f4*/ 	.word	0xffffffff


	//   ....[3]....
        /*00f8*/ 	.word	0xffffffff


	//   ....[4]....
        /*00fc*/ 	.word	0xffffffff


	//   ....[5]....
        /*0100*/ 	.word	0xffffffff


	//   ....[6]....
        /*0104*/ 	.word	0xffffffff


	//   ....[7]....
        /*0108*/ 	.word	0xffffffff


	//   ....[8]....
        /*010c*/ 	.word	0xffffffff


	//   ....[9]....
        /*0110*/ 	.word	0xffffffff


	//   ....[10]....
        /*0114*/ 	.word	0xffffffff


	//   ....[11]....
        /*0118*/ 	.word	0xffffffff


	//   ....[12]....
        /*011c*/ 	.word	0xffffffff


	//   ....[13]....
        /*0120*/ 	.word	0xffffffff


	//   ....[14]....
        /*0124*/ 	.word	0xffffffff


	//   ....[15]....
        /*0128*/ 	.word	0xffffffff


	//   ....[16]....
        /*012c*/ 	.word	0xffffffff


	//   ....[17]....
        /*0130*/ 	.word	0xffffffff


	//   ....[18]....
        /*0134*/ 	.word	0xffffffff


	//   ....[19]....
        /*0138*/ 	.word	0xffffffff


	//   ....[20]....
        /*013c*/ 	.word	0xffffffff


	//   ....[21]....
        /*0140*/ 	.word	0xffffffff


	//   ....[22]....
        /*0144*/ 	.word	0xffffffff


	//   ....[23]....
        /*0148*/ 	.word	0xffffffff


	//   ....[24]....
        /*014c*/ 	.word	0xffffffff


	//   ....[25]....
        /*0150*/ 	.word	0xffffffff


	//   ....[26]....
        /*0154*/ 	.word	0xffffffff


	//   ....[27]....
        /*0158*/ 	.word	0xffffffff


	//   ....[28]....
        /*015c*/ 	.word	0xffffffff


	//   ....[29]....
        /*0160*/ 	.word	0xffffffff


	//   ....[30]....
        /*0164*/ 	.word	0xffffffff


	//   ....[31]....
        /*0168*/ 	.word	0xffffffff


	//   ....[32]....
        /*016c*/ 	.word	0xffffffff


	//   ....[33]....
        /*0170*/ 	.word	0xffffffff


	//   ....[34]....
        /*0174*/ 	.word	0xffffffff


	//   ....[35]....
        /*0178*/ 	.word	0xffffffff


	//   ....[36]....
        /*017c*/ 	.word	0xffffffff


	//   ....[37]....
        /*0180*/ 	.word	0xffffffff


	//   ....[38]....
        /*0184*/ 	.word	0xffffffff


	//   ....[39]....
        /*0188*/ 	.word	0xffffffff


	//   ....[40]....
        /*018c*/ 	.word	0xffffffff


	//   ....[41]....
        /*0190*/ 	.word	0xffffffff


	//   ....[42]....
        /*0194*/ 	.word	0xffffffff


	//   ....[43]....
        /*0198*/ 	.word	0xffffffff


	//   ....[44]....
        /*019c*/ 	.word	0xffffffff


	//   ....[45]....
        /*01a0*/ 	.word	0xffffffff


	//   ....[46]....
        /*01a4*/ 	.word	0xffffffff


	//   ....[47]....
        /*01a8*/ 	.word	0xffffffff


	//   ....[48]....
        /*01ac*/ 	.word	0xffffffff


	//   ....[49]....
        /*01b0*/ 	.word	0xffffffff


	//   ....[50]....
        /*01b4*/ 	.word	0xffffffff


	//   ....[51]....
        /*01b8*/ 	.word	0xffffffff


	//   ....[52]....
        /*01bc*/ 	.word	0xffffffff


	//   ....[53]....
        /*01c0*/ 	.word	0xffffffff


	//   ....[54]....
        /*01c4*/ 	.word	0xffffffff


	//   ....[55]....
        /*01c8*/ 	.word	0xffffffff


	//   ....[56]....
        /*01cc*/ 	.word	0xffffffff


	//   ....[57]....
        /*01d0*/ 	.word	0xffffffff


	//   ....[58]....
        /*01d4*/ 	.word	0xffffffff


	//   ....[59]....
        /*01d8*/ 	.word	0xffffffff


	//   ....[60]....
        /*01dc*/ 	.word	0xffffffff


	//   ....[61]....
        /*01e0*/ 	.word	0xffffffff


	//   ....[62]....
        /*01e4*/ 	.word	0xffffffff


	//   ....[63]....
        /*01e8*/ 	.word	0xffffffff


	//   ....[64]....
        /*01ec*/ 	.word	0xffffffff


	//   ....[65]....
        /*01f0*/ 	.word	0xffffffff


	//   ....[66]....
        /*01f4*/ 	.word	0xffffffff


	//   ....[67]....
        /*01f8*/ 	.word	0xffffffff


	//   ....[68]....
        /*01fc*/ 	.word	0xffffffff


	//   ....[69]....
        /*0200*/ 	.word	0xffffffff


	//   ....[70]....
        /*0204*/ 	.word	0xffffffff


	//   ....[71]....
        /*0208*/ 	.word	0xffffffff


	//   ....[72]....
        /*020c*/ 	.word	0xffffffff


	//   ....[73]....
        /*0210*/ 	.word	0xffffffff


	//   ....[74]....
        /*0214*/ 	.word	0xffffffff


	//   ....[75]....
        /*0218*/ 	.word	0xffffffff


	//   ....[76]....
        /*021c*/ 	.word	0xffffffff


	//   ....[77]....
        /*0220*/ 	.word	0xffffffff


	//   ....[78]....
        /*0224*/ 	.word	0xffffffff


	//   ....[79]....
        /*0228*/ 	.word	0xffffffff


	//   ....[80]....
        /*022c*/ 	.word	0xffffffff


	//   ....[81]....
        /*0230*/ 	.word	0xffffffff


	//   ....[82]....
        /*0234*/ 	.word	0xffffffff


	//   ....[83]....
        /*0238*/ 	.word	0xffffffff


	//   ....[84]....
        /*023c*/ 	.word	0xffffffff


	//   ....[85]....
        /*0240*/ 	.word	0xffffffff


	//   ....[86]....
        /*0244*/ 	.word	0xffffffff


	//   ....[87]....
        /*0248*/ 	.word	0xffffffff


	//   ....[88]....
        /*024c*/ 	.word	0xffffffff


	//   ....[89]....
        /*0250*/ 	.word	0xffffffff


	//   ....[90]....
        /*0254*/ 	.word	0xffffffff


	//   ....[91]....
        /*0258*/ 	.word	0xffffffff


	//   ....[92]....
        /*025c*/ 	.word	0x05000020


	//   ....[93]....
        /*0260*/ 	.word	0x05000020


	//   ....[94]....
        /*0264*/ 	.word	0x05000020


	//   ....[95]....
        /*0268*/ 	.word	0x05000020


	//   ....[96]....
        /*026c*/ 	.word	0x05000020


	//   ....[97]....
        /*0270*/ 	.word	0x05000020


	//   ....[98]....
        /*0274*/ 	.word	0x05000020


	//   ....[99]....
        /*0278*/ 	.word	0x05000020


	//   ....[100]....
        /*027c*/ 	.word	0x05000020


	//   ....[101]....
        /*0280*/ 	.word	0x05000020


	//   ....[102]....
        /*0284*/ 	.word	0x05000020


	//   ....[103]....
        /*0288*/ 	.word	0x05000020


	//   ....[104]....
        /*028c*/ 	.word	0x05000020


	//   ....[105]....
        /*0290*/ 	.word	0x05000020


	//   ....[106]....
        /*0294*/ 	.word	0x05000020


	//   ....[107]....
        /*0298*/ 	.word	0x05000020


	//   ....[108]....
        /*029c*/ 	.word	0x05000020


	//   ....[109]....
        /*02a0*/ 	.word	0x05000020


	//   ....[110]....
        /*02a4*/ 	.word	0x05000020


	//   ....[111]....
        /*02a8*/ 	.word	0x05000020


	//   ....[112]....
        /*02ac*/ 	.word	0x05000020


	//   ....[113]....
        /*02b0*/ 	.word	0x05000020


	//   ....[114]....
        /*02b4*/ 	.word	0x05000020


	//   ....[115]....
        /*02b8*/ 	.word	0x05000020


	//   ....[116]....
        /*02bc*/ 	.word	0x05000020


	//   ....[117]....
        /*02c0*/ 	.word	0x05000020


	//   ....[118]....
        /*02c4*/ 	.word	0x05000020


	//   ....[119]....
        /*02c8*/ 	.word	0x05000020


	//   ....[120]....
        /*02cc*/ 	.word	0x05000020


	//   ....[121]....
        /*02d0*/ 	.word	0x05000020


	//   ....[122]....
        /*02d4*/ 	.word	0x05000020


	//   ....[123]....
        /*02d8*/ 	.word	0x05000020


	//   ....[124]....
        /*02dc*/ 	.word	0x05000020


	//   ....[125]....
        /*02e0*/ 	.word	0x05000020


	//   ....[126]....
        /*02e4*/ 	.word	0x05000020


	//   ....[127]....
        /*02e8*/ 	.word	0x05000020


	//   ....[128]....
        /*02ec*/ 	.word	0x05000020


	//   ....[129]....
        /*02f0*/ 	.word	0x05000020


	//   ....[130]....
        /*02f4*/ 	.word	0x05000020


	//   ....[131]....
        /*02f8*/ 	.word	0x05000020


	//   ....[132]....
        /*02fc*/ 	.word	0x05000020


	//   ....[133]....
        /*0300*/ 	.word	0x05000020


	//   ....[134]....
        /*0304*/ 	.word	0x05000020


	//   ....[135]....
        /*0308*/ 	.word	0x05000020


	//   ....[136]....
        /*030c*/ 	.word	0x05000020


	//   ....[137]....
        /*0310*/ 	.word	0x05000020


	//   ....[138]....
        /*0314*/ 	.word	0x05000020


	//   ....[139]....
        /*0318*/ 	.word	0x05000020


	//   ....[140]....
        /*031c*/ 	.word	0x05000020


	//   ....[141]....
        /*0320*/ 	.word	0x05000020


	//   ....[142]....
        /*0324*/ 	.word	0x05000020


	//   ....[143]....
        /*0328*/ 	.word	0x05000020


	//   ....[144]....
        /*032c*/ 	.word	0x05000020


	//   ....[145]....
        /*0330*/ 	.word	0x05000020


	//   ....[146]....
        /*0334*/ 	.word	0x05000020


	//   ....[147]....
        /*0338*/ 	.word	0x05000020


	//----- nvinfo : EIATTR_COOP_GROUP_INSTR_OFFSETS
	.align		4
.L_306:
        /*033c*/ 	.byte	0x04, 0x28
        /*033e*/ 	.short	(.L_308 - .L_307)


	//   ....[0]....
.L_307:
        /*0340*/ 	.word	0x00003080


	//   ....[1]....
        /*0344*/ 	.word	0x000030d0


	//   ....[2]....
        /*0348*/ 	.word	0x000030f0


	//   ....[3]....
        /*034c*/ 	.word	0x00003140


	//   ....[4]....
        /*0350*/ 	.word	0x00003160


	//   ....[5]....
        /*0354*/ 	.word	0x000031b0


	//   ....[6]....
        /*0358*/ 	.word	0x000031d0


	//   ....[7]....
        /*035c*/ 	.word	0x00003220


	//   ....[8]....
        /*0360*/ 	.word	0x00003240


	//   ....[9]....
        /*0364*/ 	.word	0x00003780


	//   ....[10]....
        /*0368*/ 	.word	0x000037d0


	//   ....[11]....
        /*036c*/ 	.word	0x000037f0


	//   ....[12]....
        /*0370*/ 	.word	0x00003840


	//   ....[13]....
        /*0374*/ 	.word	0x00003860


	//   ....[14]....
        /*0378*/ 	.word	0x000038b0


	//   ....[15]....
        /*037c*/ 	.word	0x000038d0


	//   ....[16]....
        /*0380*/ 	.word	0x00003920


	//   ....[17]....
        /*0384*/ 	.word	0x00003940


	//   ....[18]....
        /*0388*/ 	.word	0x00003f60


	//   ....[19]....
        /*038c*/ 	.word	0x00004030


	//   ....[20]....
        /*0390*/ 	.word	0x000040a0


	//   ....[21]....
        /*0394*/ 	.word	0x00004100


	//   ....[22]....
        /*0398*/ 	.word	0x00004120


	//   ....[23]....
        /*039c*/ 	.word	0x00004180


	//   ....[24]....
        /*03a0*/ 	.word	0x000041a0


	//   ....[25]....
        /*03a4*/ 	.word	0x00004210


	//   ....[26]....
        /*03a8*/ 	.word	0x00004230


	//   ....[27]....
        /*03ac*/ 	.word	0x00004280


	//   ....[28]....
        /*03b0*/ 	.word	0x000042a0


	//   ....[29]....
        /*03b4*/ 	.word	0x00004310


	//   ....[30]....
        /*03b8*/ 	.word	0x00004330


	//   ....[31]....
        /*03bc*/ 	.word	0x000043c0


	//   ....[32]....
        /*03c0*/ 	.word	0x00004470


	//   ....[33]....
        /*03c4*/ 	.word	0x00004550


	//   ....[34]....
        /*03c8*/ 	.word	0x000045b0


	//   ....[35]....
        /*03cc*/ 	.word	0x00004610


	//   ....[36]....
        /*03d0*/ 	.word	0x00004630


	//   ....[37]....
        /*03d4*/ 	.word	0x00004680


	//   ....[38]....
        /*03d8*/ 	.word	0x000046a0


	//   ....[39]....
        /*03dc*/ 	.word	0x000046f0


	//   ....[40]....
        /*03e0*/ 	.word	0x00004710


	//   ....[41]....
        /*03e4*/ 	.word	0x00004760


	//   ....[42]....
        /*03e8*/ 	.word	0x00004780


	//   ....[43]....
        /*03ec*/ 	.word	0x000047d0


	//   ....[44]....
        /*03f0*/ 	.word	0x000047f0


	//   ....[45]....
        /*03f4*/ 	.word	0x00004860


	//   ....[46]....
        /*03f8*/ 	.word	0x0000ab50


	//   ....[47]....
        /*03fc*/ 	.word	0x0000aba0


	//   ....[48]....
        /*0400*/ 	.word	0x0000abc0


	//   ....[49]....
        /*0404*/ 	.word	0x0000ac10


	//   ....[50]....
        /*0408*/ 	.word	0x0000ac30


	//   ....[51]....
        /*040c*/ 	.word	0x0000ac80


	//   ....[52]....
        /*0410*/ 	.word	0x0000aca0


	//   ....[53]....
        /*0414*/ 	.word	0x0000acf0


	//   ....[54]....
        /*0418*/ 	.word	0x0000ad10


	//   ....[55]....
        /*041c*/ 	.word	0x0000b1f0


	//   ....[56]....
        /*0420*/ 	.word	0x0000b240


	//   ....[57]....
        /*0424*/ 	.word	0x0000b260


	//   ....[58]....
        /*0428*/ 	.word	0x0000b2b0


	//   ....[59]....
        /*042c*/ 	.word	0x0000b2d0


	//   ....[60]....
        /*0430*/ 	.word	0x0000b320


	//   ....[61]....
        /*0434*/ 	.word	0x0000b340


	//   ....[62]....
        /*0438*/ 	.word	0x0000b390


	//   ....[63]....
        /*043c*/ 	.word	0x0000b3b0


	//   ....[64]....
        /*0440*/ 	.word	0x0000ba00


	//   ....[65]....
        /*0444*/ 	.word	0x0000bad0


	//   ....[66]....
        /*0448*/ 	.word	0x0000bb40


	//   ....[67]....
        /*044c*/ 	.word	0x0000bbc0


	//   ....[68]....
        /*0450*/ 	.word	0x0000bbe0


	//   ....[69]....
        /*0454*/ 	.word	0x0000bc30


	//   ....[70]....
        /*0458*/ 	.word	0x0000bc50


	//   ....[71]....
        /*045c*/ 	.word	0x0000bcb0


	//   ....[72]....
        /*0460*/ 	.word	0x0000bcd0


	//   ....[73]....
        /*0464*/ 	.word	0x0000bd20


	//   ....[74]....
        /*0468*/ 	.word	0x0000bd40


	//   ....[75]....
        /*046c*/ 	.word	0x0000bda0


	//   ....[76]....
        /*0470*/ 	.word	0x0000bdc0


	//   ....[77]....
        /*0474*/ 	.word	0x0000be70


	//   ....[78]....
        /*0478*/ 	.word	0x0000bf20


	//   ....[79]....
        /*047c*/ 	.word	0x0000c000


	//   ....[80]....
        /*0480*/ 	.word	0x0000c060


	//   ....[81]....
        /*0484*/ 	.word	0x0000c0d0


	//   ....[82]....
        /*0488*/ 	.word	0x0000c0f0


	//   ....[83]....
        /*048c*/ 	.word	0x0000c140


	//   ....[84]....
        /*0490*/ 	.word	0x0000c160


	//   ....[85]....
        /*0494*/ 	.word	0x0000c1b0


	//   ....[86]....
        /*0498*/ 	.word	0x0000c1d0


	//   ....[87]....
        /*049c*/ 	.word	0x0000c220


	//   ....[88]....
        /*04a0*/ 	.word	0x0000c240


	//   ....[89]....
        /*04a4*/ 	.word	0x0000c2a0


	//   ....[90]....
        /*04a8*/ 	.word	0x0000c2b0


	//   ....[91]....
        /*04ac*/ 	.word	0x0000c320


	//   ....[92]....
        /*04b0*/ 	.word	0x0000f680


	//   ....[93]....
        /*04b4*/ 	.word	0x0000f700


	//   ....[94]....
        /*04b8*/ 	.word	0x0000f780


	//   ....[95]....
        /*04bc*/ 	.word	0x0000f850


	//   ....[96]....
        /*04c0*/ 	.word	0x0000f8a0


	//   ....[97]....
        /*04c4*/ 	.word	0x0000f950


	//   ....[98]....
        /*04c8*/ 	.word	0x0000f9a0


	//   ....[99]....
        /*04cc*/ 	.word	0x0000fa60


	//   ....[100]....
        /*04d0*/ 	.word	0x0000fab0


	//   ....[101]....
        /*04d4*/ 	.word	0x0000fb50


	//   ....[102]....
        /*04d8*/ 	.word	0x0000fba0


	//   ....[103]....
        /*04dc*/ 	.word	0x0000fc50


	//   ....[104]....
        /*04e0*/ 	.word	0x0000fca0


	//   ....[105]....
        /*04e4*/ 	.word	0x0000fd70


	//   ....[106]....
        /*04e8*/ 	.word	0x0000fde0


	//   ....[107]....
        /*04ec*/ 	.word	0x0000fe60


	//   ....[108]....
        /*04f0*/ 	.word	0x0000fee0


	//   ....[109]....
        /*04f4*/ 	.word	0x0000ffa0


	//   ....[110]....
        /*04f8*/ 	.word	0x0000fff0


	//   ....[111]....
        /*04fc*/ 	.word	0x00010090


	//   ....[112]....
        /*0500*/ 	.word	0x000100e0


	//   ....[113]....
        /*0504*/ 	.word	0x00010180


	//   ....[114]....
        /*0508*/ 	.word	0x000101d0


	//   ....[115]....
        /*050c*/ 	.word	0x00010270


	//   ....[116]....
        /*0510*/ 	.word	0x000102c0


	//   ....[117]....
        /*0514*/ 	.word	0x00010360


	//   ....[118]....
        /*0518*/ 	.word	0x000103b0


	//   ....[119]....
        /*051c*/ 	.word	0x00010450


	//   ....[120]....
        /*0520*/ 	.word	0x000104c0


	//   ....[121]....
        /*0524*/ 	.word	0x00010540


	//   ....[122]....
        /*0528*/ 	.word	0x000105c0


	//   ....[123]....
        /*052c*/ 	.word	0x000106a0


	//   ....[124]....
        /*0530*/ 	.word	0x00010710


	//   ....[125]....
        /*0534*/ 	.word	0x000107b0


	//   ....[126]....
        /*0538*/ 	.word	0x00010800


	//   ....[127]....
        /*053c*/ 	.word	0x000108b0


	//   ....[128]....
        /*0540*/ 	.word	0x00010900


	//   ....[129]....
        /*0544*/ 	.word	0x000109a0


	//   ....[130]....
        /*0548*/ 	.word	0x000109f0


	//   ....[131]....
        /*054c*/ 	.word	0x00010a80


	//   ....[132]....
        /*0550*/ 	.word	0x00010ad0


	//   ....[133]....
        /*0554*/ 	.word	0x00010bc0


	//   ....[134]....
        /*0558*/ 	.word	0x00010c30


	//   ....[135]....
        /*055c*/ 	.word	0x00010cb0


	//   ....[136]....
        /*0560*/ 	.word	0x00010d30


	//   ....[137]....
        /*0564*/ 	.word	0x00010df0


	//   ....[138]....
        /*0568*/ 	.word	0x00010e50


	//   ....[139]....
        /*056c*/ 	.word	0x00010ef0


	//   ....[140]....
        /*0570*/ 	.word	0x00010f50


	//   ....[141]....
        /*0574*/ 	.word	0x00010fb0


	//   ....[142]....
        /*0578*/ 	.word	0x00011030


	//   ....[143]....
        /*057c*/ 	.word	0x000110a0


	//   ....[144]....
        /*0580*/ 	.word	0x00011140


	//   ....[145]....
        /*0584*/ 	.word	0x000111a0


	//   ....[146]....
        /*0588*/ 	.word	0x00011210


	//   ....[147]....
        /*058c*/ 	.word	0x000112b0


	//----- nvinfo : EIATTR_VRC_CTA_INIT_COUNT
	.align		4
.L_308:
        /*0590*/ 	.byte	0x02, 0x4a
	.zero		1
	.zero		1


	//----- nvinfo : EIATTR_EXIT_INSTR_OFFSETS
	.align		4
        /*0594*/ 	.byte	0x04, 0x1c
        /*0596*/ 	.short	(.L_310 - .L_309)


	//   ....[0]....
.L_309:
        /*0598*/ 	.word	0x00006ef0


	//   ....[1]....
        /*059c*/ 	.word	0x000070f0


	//   ....[2]....
        /*05a0*/ 	.word	0x00007660


	//   ....[3]....
        /*05a4*/ 	.word	0x000076f0


	//   ....[4]....
        /*05a8*/ 	.word	0x0000f5e0


	//   ....[5]....
        /*05ac*/ 	.word	0x0000f630


	//----- nvinfo : EIATTR_MAX_THREADS
	.align		4
.L_310:
        /*05b0*/ 	.byte	0x04, 0x05
        /*05b2*/ 	.short	(.L_312 - .L_311)
.L_311:
        /*05b4*/ 	.word	0x00000200
        /*05b8*/ 	.word	0x00000001
        /*05bc*/ 	.word	0x00000001


	//----- nvinfo : EIATTR_CRS_STACK_SIZE
	.align		4
.L_312:
        /*05c0*/ 	.byte	0x04, 0x1e
        /*05c2*/ 	.short	(.L_314 - .L_313)
.L_313:
        /*05c4*/ 	.word	0x00000000


	//----- nvinfo : EIATTR_CBANK_PARAM_SIZE
	.align		4
.L_314:
        /*05c8*/ 	.byte	0x03, 0x19
        /*05ca*/ 	.short	0x0060


	//----- nvinfo : EIATTR_PARAM_CBANK
	.align		4
        /*05cc*/ 	.byte	0x04, 0x0a
        /*05ce*/ 	.short	(.L_316 - .L_315)
	.align		4
.L_315:
        /*05d0*/ 	.word	index@(.nv.constant0._ZN6thrust24THRUST_300001_SM_1000_NS8cuda_cub4core6detail13_kernel_agentINS1_16__set_operations10SetOpAgentINS0_6detail15normal_iteratorINS0_10device_ptrIiEEEESB_SB_SB_SB_SB_lN4cuda3std3__44lessIiEENS5_31serial_set_symmetric_differenceENSE_17integral_constantIbLb1EEEEEJSB_SB_SB_SB_llSB_SB_SG_SH_PNSE_4pairIllEEPmN3cub18CUB_300001_SM_100013ScanTileStateIlLb1EEEEEEvDpT0_)
        /*05d4*/ 	.short	0x0380
        /*05d6*/ 	.short	0x0060


	//----- nvinfo : EIATTR_SW_WAR
	.align		4
.L_316:
        /*05d8*/ 	.byte	0x04, 0x36
        /*05da*/ 	.short	(.L_318 - .L_317)
.L_317:
        /*05dc*/ 	.word	0x00000008
.L_318:


//--------------------- .nv.info._ZN6thrust24THRUST_300001_SM_1000_NS8cuda_cub4core6detail13_kernel_agentINS1_16__set_operations14PartitionAgentINS0_6detail15normal_iteratorINS0_10device_ptrIiEEEESB_lN4cuda3std3__44lessIiEEEEJSB_SB_lllPNSE_4pairIllEESG_iEEEvDpT0_ --------------------------
	.section	.nv.info._ZN6thrust24THRUST_300001_SM_1000_NS8cuda_cub4core6detail13_kernel_agentINS1_16__set_operations14PartitionAgentINS0_6detail15normal_iteratorINS0_10device_ptrIiEEEESB_lN4cuda3std3__44lessIiEEEEJSB_SB_lllPNSE_4pairIllEESG_iEEEvDpT0_,"",@"SHT_CUDA_INFO"
	.sectionflags	@""
	.align	4


	//----- nvinfo : EIATTR_CUDA_API_VERSION
	.align		4
        /*0000*/ 	.byte	0x04, 0x37
        /*0002*/ 	.short	(.L_320 - .L_319)
.L_319:
        /*0004*/ 	.word	0x00000082


	//----- nvinfo : EIATTR_KPARAM_INFO
	.align		4
.L_320:
        /*0008*/ 	.byte	0x04, 0x17
        /*000a*/ 	.short	(.L_322 - .L_321)
.L_321:
        /*000c*/ 	.word	0x00000000
        /*0010*/ 	.short	0x0007
        /*0012*/ 	.short	0x0034
        /*0014*/ 	.byte	0x00, 0xf0, 0x11, 0x00


	//----- nvinfo : EIATTR_KPARAM_INFO
	.align		4
.L_322:
        /*0018*/ 	.byte	0x04, 0x17
        /*001a*/ 	.short	(.L_324 - .L_323)
.L_323:
        /*001c*/ 	.word	0x00000000
        /*0020*/ 	.short	0x0006
        /*0022*/ 	.short	0x0030
        /*0024*/ 	.byte	0x00, 0xf0, 0x05, 0x00


	//----- nvinfo : EIATTR_KPARAM_INFO
	.align		4
.L_324:
        /*0028*/ 	.byte	0x04, 0x17
        /*002a*/ 	.short	(.L_326 - .L_325)
.L_325:
        /*002c*/ 	.word	0x00000000
        /*0030*/ 	.short	0x0005
        /*0032*/ 	.short	0x0028
        /*0034*/ 	.byte	0x00, 0xf5, 0x21, 0x00


	//----- nvinfo : EIATTR_KPARAM_INFO
	.align		4
.L_326:
        /*0038*/ 	.byte	0x04, 0x17
        /*003a*/ 	.short	(.L_328 - .L_327)
.L_327:
        /*003c*/ 	.word	0x00000000
        /*0040*/ 	.short	0x0004
        /*0042*/ 	.short	0x0020
        /*0044*/ 	.byte	0x00, 0xf0, 0x21, 0x00


	//----- nvinfo : EIATTR_KPARAM_INFO
	.align		4
.L_328:
        /*0048*/ 	.byte	0x04, 0x17
        /*004a*/ 	.short	(.L_330 - .L_329)
.L_329:
        /*004c*/ 	.word	0x00000000
        /*0050*/ 	.short	0x0003
        /*0052*/ 	.short	0x0018
        /*0054*/ 	.byte	0x00, 0xf0, 0x21, 0x00


	//----- nvinfo : EIATTR_KPARAM_INFO
	.align		4
.L_330:
        /*0058*/ 	.byte	0x04, 0x17
        /*005a*/ 	.short	(.L_332 - .L_331)
.L_331:
        /*005c*/ 	.word	0x00000000
        /*0060*/ 	.short	0x0002
        /*0062*/ 	.short	0x0010
        /*0064*/ 	.byte	0x00, 0xf0, 0x21, 0x00


	//----- nvinfo : EIATTR_KPARAM_INFO
	.align		4
.L_332:
        /*0068*/ 	.byte	0x04, 0x17
        /*006a*/ 	.short	(.L_334 - .L_333)
.L_333:
        /*006c*/ 	.word	0x00000000
        /*0070*/ 	.short	0x0001
        /*0072*/ 	.short	0x0008
        /*0074*/ 	.byte	0x00, 0xf0, 0x21, 0x00


	//----- nvinfo : EIATTR_KPARAM_INFO
	.align		4
.L_334:
        /*0078*/ 	.byte	0x04, 0x17
        /*007a*/ 	.short	(.L_336 - .L_335)
.L_335:
        /*007c*/ 	.word	0x00000000
        /*0080*/ 	.short	0x0000
        /*0082*/ 	.short	0x0000
        /*0084*/ 	.byte	0x00, 0xf0, 0x21, 0x00


	//----- nvinfo : EIATTR_SPARSE_MMA_MASK
	.align		4
.L_336:
        /*0088*/ 	.byte	0x03, 0x50
        /*008a*/ 	.short	0x0000


	//----- nvinfo : EIATTR_MAXREG_COUNT
	.align		4
        /*008c*/ 	.byte	0x03, 0x1b
        /*008e*/ 	.short	0x00ff


	//----- nvinfo : EIATTR_MERCURY_ISA_VERSION
	.align		4
        /*0090*/ 	.byte	0x03, 0x5f
        /*0092*/ 	.short	0x0101


	//----- nvinfo : EIATTR_VRC_CTA_INIT_COUNT
	.align		4
        /*0094*/ 	.byte	0x02, 0x4a
	.zero		1
	.zero		1


	//----- nvinfo : EIATTR_EXIT_INSTR_OFFSETS
	.align		4
        /*0098*/ 	.byte	0x04, 0x1c
        /*009a*/ 	.short	(.L_338 - .L_337)


	//   ....[0]....
.L_337:
        /*009c*/ 	.word	0x00000080


	//   ....[1]....
        /*00a0*/ 	.word	0x00001640


	//----- nvinfo : EIATTR_MAX_THREADS
	.align		4
.L_338:
        /*00a4*/ 	.byte	0x04, 0x05
        /*00a6*/ 	.short	(.L_340 - .L_339)
.L_339:
        /*00a8*/ 	.word	0x00000100
        /*00ac*/ 	.word	0x00000001
        /*00b0*/ 	.word	0x00000001


	//----- nvinfo : EIATTR_CRS_STACK_SIZE
	.align		4
.L_340:
        /*00b4*/ 	.byte	0x04, 0x1e
        /*00b6*/ 	.short	(.L_342 - .L_341)
.L_341:
        /*00b8*/ 	.word	0x00000000


	//----- nvinfo : EIATTR_CBANK_PARAM_SIZE
	.align		4
.L_342:
        /*00bc*/ 	.byte	0x03, 0x19
        /*00be*/ 	.short	0x0038


	//----- nvinfo : EIATTR_PARAM_CBANK
	.align		4
        /*00c0*/ 	.byte	0x04, 0x0a
        /*00c2*/ 	.short	(.L_344 - .L_343)
	.align		4
.L_343:
        /*00c4*/ 	.word	index@(.nv.constant0._ZN6thrust24THRUST_300001_SM_1000_NS8cuda_cub4core6detail13_kernel_agentINS1_16__set_operations14PartitionAgentINS0_6detail15normal_iteratorINS0_10device_ptrIiEEEESB_lN4cuda3std3__44lessIiEEEEJSB_SB_lllPNSE_4pairIllEESG_iEEEvDpT0_)
        /*00c8*/ 	.short	0x0380
        /*00ca*/ 	.short	0x0038


	//----- nvinfo : EIATTR_SW_WAR
	.align		4
.L_344:
        /*00cc*/ 	.byte	0x04, 0x36
        /*00ce*/ 	.short	(.L_346 - .L_345)
.L_345:
        /*00d0*/ 	.word	0x00000008
.L_346:


//--------------------- .nv.info._ZN6thrust24THRUST_300001_SM_1000_NS8cuda_cub4core6detail13_kernel_agentINS1_16__set_operations9InitAgentIN3cub18CUB_300001_SM_100013ScanTileStateIlLb1EEElEEJSA_lEEEvDpT0_ --------------------------
	.section	.nv.info._ZN6thrust24THRUST_300001_SM_1000_NS8cuda_cub4core6detail13_kernel_agentINS1_16__set_operations9InitAgentIN3cub18CUB_300001_SM_100013ScanTileStateIlLb1EEElEEJSA_lEEEvDpT0_,"",@"SHT_CUDA_INFO"
	.sectionflags	@""
	.align	4


	//----- nvinfo : EIATTR_CUDA_API_VERSION
	.align		4
        /*0000*/ 	.byte	0x04, 0x37
        /*0002*/ 	.short	(.L_348 - .L_347)
.L_347:
        /*0004*/ 	.word	0x00000082


	//----- nvinfo : EIATTR_KPARAM_INFO
	.align		4
.L_348:
        /*0008*/ 	.byte	0x04, 0x17
        /*000a*/ 	.short	(.L_350 - .L_349)
.L_349:
        /*000c*/ 	.word	0x00000000
        /*0010*/ 	.short	0x0001
        /*0012*/ 	.short	0x0008
        /*0014*/ 	.byte	0x00, 0xf0, 0x21, 0x00


	//----- nvinfo : EIATTR_KPARAM_INFO
	.align		4
.L_350:
        /*0018*/ 	.byte	0x04, 0x17
        /*001a*/ 	.short	(.L_352 - .L_351)
.L_351:
        /*001c*/ 	.word	0x00000000
        /*0020*/ 	.short	0x0000
        /*0022*/ 	.short	0x0000
        /*0024*/ 	.byte	0x00, 0xf0, 0x21, 0x00


	//----- nvinfo : EIATTR_SPARSE_MMA_MASK
	.align		4
.L_352:
        /*0028*/ 	.byte	0x03, 0x50
        /*002a*/ 	.short	0x0000


	//----- nvinfo : EIATTR_MAXREG_COUNT
	.align		4
        /*002c*/ 	.byte	0x03, 0x1b
        /*002e*/ 	.short	0x00ff


	//----- nvinfo : EIATTR_MERCURY_ISA_VERSION
	.align		4
        /*0030*/ 	.byte	0x03, 0x5f
        /*0032*/ 	.short	0x0101


	//----- nvinfo : EIATTR_VRC_CTA_INIT_COUNT
	.align		4
        /*0034*/ 	.byte	0x02, 0x4a
	.zero		1
	.zero		1


	//----- nvinfo : EIATTR_EXIT_INSTR_OFFSETS
	.align		4
        /*0038*/ 	.byte	0x04, 0x1c
        /*003a*/ 	.short	(.L_354 - .L_353)


	//   ....[0]....
.L_353:
        /*003c*/ 	.word	0x00000100


	//   ....[1]....
        /*0040*/ 	.word	0x00000140


	//----- nvinfo : EIATTR_MAX_THREADS
	.align		4
.L_354:
        /*0044*/ 	.byte	0x04, 0x05
        /*0046*/ 	.short	(.L_356 - .L_355)
.L_355:
        /*0048*/ 	.word	0x00000080
        /*004c*/ 	.word	0x00000001
        /*0050*/ 	.word	0x00000001


	//----- nvinfo : EIATTR_CBANK_PARAM_SIZE
	.align		4
.L_356:
        /*0054*/ 	.byte	0x03, 0x19
        /*0056*/ 	.short	0x0010


	//----- nvinfo : EIATTR_PARAM_CBANK
	.align		4
        /*0058*/ 	.byte	0x04, 0x0a
        /*005a*/ 	.short	(.L_358 - .L_357)
	.align		4
.L_357:
        /*005c*/ 	.word	index@(.nv.constant0._ZN6thrust24THRUST_300001_SM_1000_NS8cuda_cub4core6detail13_kernel_agentINS1_16__set_operations9InitAgentIN3cub18CUB_300001_SM_100013ScanTileStateIlLb1EEElEEJSA_lEEEvDpT0_)
        /*0060*/ 	.short	0x0380
        /*0062*/ 	.short	0x0010


	//----- nvinfo : EIATTR_SW_WAR
	.align		4
.L_358:
        /*0064*/ 	.byte	0x04, 0x36
        /*0066*/ 	.short	(.L_360 - .L_359)
.L_359:
        /*0068*/ 	.word	0x00000008
.L_360:


//--------------------- .nv.info._ZN6thrust24THRUST_300001_SM_1000_NS8cuda_cub4core6detail13_kernel_agentINS1_16__set_operations10SetOpAgentINS0_6detail15normal_iteratorINS0_10device_ptrIiEEEESB_SB_SB_SB_SB_iN4cuda3std3__44lessIiEENS5_31serial_set_symmetric_differenceENSE_17integral_constantIbLb1EEEEEJSB_SB_SB_SB_iiSB_SB_SG_SH_PNSE_4pairIiiEEPmN3cub18CUB_300001_SM_100013ScanTileStateIiLb1EEEEEEvDpT0_ --------------------------
	.section	.nv.info._ZN6thrust24THRUST_300001_SM_1000_NS8cuda_cub4core6detail13_kernel_agentINS1_16__set_operations10SetOpAgentINS0_6detail15normal_iteratorINS0_10device_ptrIiEEEESB_SB_SB_SB_SB_iN4cuda3std3__44lessIiEENS5_31serial_set_symmetric_differenceENSE_17integral_constantIbLb1EEEEEJSB_SB_SB_SB_iiSB_SB_SG_SH_PNSE_4pairIiiEEPmN3cub18CUB_300001_SM_100013ScanTileStateIiLb1EEEEEEvDpT0_,"",@"SHT_CUDA_INFO"
	.sectionflags	@""
	.align	4


	//----- nvinfo : EIATTR_CUDA_API_VERSION
	.align		4
        /*0000*/ 	.byte	0x04, 0x37
        /*0002*/ 	.short	(.L_362 - .L_361)
.L_361:
        /*0004*/ 	.word	0x00000082


	//----- nvinfo : EIATTR_KPARAM_INFO
	.align		4
.L_362:
        /*0008*/ 	.byte	0x04, 0x17
        /*000a*/ 	.short	(.L_364 - .L_363)
.L_363:
        /*000c*/ 	.word	0x00000000
        /*0010*/ 	.short	0x000c
        /*0012*/ 	.short	0x0050
        /*0014*/ 	.byte	0x00, 0xf0, 0x21, 0x00


	//----- nvinfo : EIATTR_KPARAM_INFO
	.align		4
.L_364:
        /*0018*/ 	.byte	0x04, 0x17
        /*001a*/ 	.short	(.L_366 - .L_365)
.L_365:
        /*001c*/ 	.word	0x00000000
        /*0020*/ 	.short	0x000b
        /*0022*/ 	.short	0x0048
        /*0024*/ 	.byte	0x00, 0xf5, 0x21, 0x00


	//----- nvinfo : EIATTR_KPARAM_INFO
	.align		4
.L_366:
        /*0028*/ 	.byte	0x04, 0x17
        /*002a*/ 	.short	(.L_368 - .L_367)
.L_367:
        /*002c*/ 	.word	0x00000000
        /*0030*/ 	.short	0x000a
        /*0032*/ 	.short	0x0040
        /*0034*/ 	.byte	0x00, 0xf5, 0x21, 0x00


	//----- nvinfo : EIATTR_KPARAM_INFO
	.align		4
.L_368:
        /*0038*/ 	.byte	0x04, 0x17
        /*003a*/ 	.short	(.L_370 - .L_369)
.L_369:
        /*003c*/ 	.word	0x00000000
        /*0040*/ 	.short	0x0009
        /*0042*/ 	.short	0x0039
        /*0044*/ 	.byte	0x00, 0xf0, 0x05, 0x00


	//----- nvinfo : EIATTR_KPARAM_INFO
	.align		4
.L_370:
        /*0048*/ 	.byte	0x04, 0x17
        /*004a*/ 	.short	(.L_372 - .L_371)
.L_371:
        /*004c*/ 	.word	0x00000000
        /*0050*/ 	.short	0x0008
        /*0052*/ 	.short	0x0038
        /*0054*/ 	.byte	0x00, 0xf0, 0x05, 0x00


	//----- nvinfo : EIATTR_KPARAM_INFO
	.align		4
.L_372:
        /*0058*/ 	.byte	0x04, 0x17
        /*005a*/ 	.short	(.L_374 - .L_373)
.L_373:
        /*005c*/ 	.word	0x00000000
        /*0060*/ 	.short	0x0007
        /*0062*/ 	.short	0x0030
        /*0064*/ 	.byte	0x00, 0xf0, 0x21, 0x00


	//----- nvinfo : EIATTR_KPARAM_INFO
	.align		4
.L_374:
        /*0068*/ 	.byte	0x04, 0x17
        /*006a*/ 	.short	(.L_376 - .L_375)
.L_375:
        /*006c*/ 	.word	0x00000000
        /*0070*/ 	.short	0x0006
        /*0072*/ 	.short	0x0028
        /*0074*/ 	.byte	0x00, 0xf0, 0x21, 0x00


	//----- nvinfo : EIATTR_KPARAM_INFO
	.align		4
.L_376:
        /*0078*/ 	.byte	0x04, 0x17
        /*007a*/ 	.short	(.L_378 - .L_377)
.L_377:
        /*007c*/ 	.word	0x00000000
        /*0080*/ 	.short	0x0005
        /*0082*/ 	.short	0x0024
        /*0084*/ 	.byte	0x00, 0xf0, 0x11, 0x00


	//----- nvinfo : EIATTR_KPARAM_INFO
	.align		4
.L_378:
        /*0088*/ 	.byte	0x04, 0x17
        /*008a*/ 	.short	(.L_380 - .L_379)
.L_379:
        /*008c*/ 	.word	0x00000000
        /*0090*/ 	.short	0x0004
        /*0092*/ 	.short	0x0020
        /*0094*/ 	.byte	0x00, 0xf0, 0x11, 0x00


	//----- nvinfo : EIATTR_KPARAM_INFO
	.align		4
.L_380:
        /*0098*/ 	.byte	0x04, 0x17
        /*009a*/ 	.short	(.L_382 - .L_381)
.L_381:
        /*009c*/ 	.word	0x00000000
        /*00a0*/ 	.short	0x0003
        /*00a2*/ 	.short	0x0018
        /*00a4*/ 	.byte	0x00, 0xf0, 0x21, 0x00


	//----- nvinfo : EIATTR_KPARAM_INFO
	.align		4
.L_382:
        /*00a8*/ 	.byte	0x04, 0x17
        /*00aa*/ 	.short	(.L_384 - .L_383)
.L_383:
        /*00ac*/ 	.word	0x00000000
        /*00b0*/ 	.short	0x0002
        /*00b2*/ 	.short	0x0010
        /*00b4*/ 	.byte	0x00, 0xf0, 0x21, 0x00


	//----- nvinfo : EIATTR_KPARAM_INFO
	.align		4
.L_384:
        /*00b8*/ 	.byte	0x04, 0x17
        /*00ba*/ 	.short	(.L_386 - .L_385)
.L_385:
        /*00bc*/ 	.word	0x00000000
        /*00c0*/ 	.short	0x0001
        /*00c2*/ 	.short	0x0008
        /*00c4*/ 	.byte	0x00, 0xf0, 0x21, 0x00


	//----- nvinfo : EIATTR_KPARAM_INFO
	.align		4
.L_386:
        /*00c8*/ 	.byte	0x04, 0x17
        /*00ca*/ 	.short	(.L_388 - .L_387)
.L_387:
        /*00cc*/ 	.word	0x00000000
        /*00d0*/ 	.short	0x0000
        /*00d2*/ 	.short	0x0000
        /*00d4*/ 	.byte	0x00, 0xf0, 0x21, 0x00


	//----- nvinfo : EIATTR_SPARSE_MMA_MASK
	.align		4
.L_388:
        /*00d8*/ 	.byte	0x03, 0x50
        /*00da*/ 	.short	0x0000


	//----- nvinfo : EIATTR_MAXREG_COUNT
	.align		4
        /*00dc*/ 	.byte	0x03, 0x1b
        /*00de*/ 	.short	0x0080


	//----- nvinfo : EIATTR_NUM_BARRIERS
	.align		4
        /*00e0*/ 	.byte	0x02, 0x4c
        /*00e2*/ 	.byte	0x01
	.zero		1


	//----- nvinfo : EIATTR_MERCURY_ISA_VERSION
	.align		4
        /*00e4*/ 	.byte	0x03, 0x5f
        /*00e6*/ 	.short	0x0101


	//----- nvinfo : EIATTR_COOP_GROUP_MASK_REGIDS
	.align		4
        /*00e8*/ 	.byte	0x04, 0x29
        /*00ea*/ 	.short	(.L_390 - .L_389)


	//   ....[0]....
.L_389:
        /*00ec*/ 	.word	0xffffffff


	//   ....[1]....
        /*00f0*/ 	.word	0xffffffff


	//   ....[2]....
        /*00f4*/ 	.word	0xffffffff


	//   ....[3]....
        /*00f8*/ 	.word	0xffffffff


	//   ....[4]....
        /*00fc*/ 	.word	0xffffffff


	//   ....[5]....
        /*0100*/ 	.word	0xffffffff


	//   ....[6]....
        /*0104*/ 	.word	0xffffffff


	//   ....[7]....
        /*0108*/ 	.word	0xffffffff


	//   ....[8]....
        /*010c*/ 	.word	0xffffffff


	//   ....[9]....
        /*0110*/ 	.word	0xffffffff


	//   ....[10]....
        /*0114*/ 	.word	0xffffffff


	//   ....[11]....
        /*0118*/ 	.word	0xffffffff


	//   ....[12]....
        /*011c*/ 	.word	0xffffffff


	//   ....[13]....
        /*0120*/ 	.word	0xffffffff


	//   ....[14]....
        /*0124*/ 	.word	0xffffffff


	//   ....[15]....
        /*0128*/ 	.word	0xffffffff


	//   ....[16]....
        /*012c*/ 	.word	0xffffffff


	//   ....[17]....
        /*0130*/ 	.word	0xffffffff


	//   ....[18]....
        /*0134*/ 	.word	0xffffffff


	//   ....[19]....
        /*0138*/ 	.word	0xffffffff


	//   ....[20]....
        /*013c*/ 	.word	0xffffffff


	//   ....[21]....
        /*0140*/ 	.word	0xffffffff


	//   ....[22]....
        /*0144*/ 	.word	0xffffffff


	//   ....[23]....
        /*0148*/ 	.word	0xffffffff


	//   ....[24]....
        /*014c*/ 	.word	0xffffffff


	//   ....[25]....
        /*0150*/ 	.word	0xffffffff


	//   ....[26]....
        /*0154*/ 	.word	0xffffffff


	//   ....[27]....
        /*0158*/ 	.word	0xffffffff


	//   ....[28]....
        /*015c*/ 	.word	0xffffffff


	//   ....[29]....
        /*0160*/ 	.word	0xffffffff


	//   ....[30]....
        /*0164*/ 	.word	0xffffffff


	//   ....[31]....
        /*0168*/ 	.word	0xffffffff


	//   ....[32]....
        /*016c*/ 	.word	0xffffffff


	//   ....[33]....
        /*0170*/ 	.word	0xffffffff


	//   ....[34]....
        /*0174*/ 	.word	0xffffffff


	//   ....[35]....
        /*0178*/ 	.word	0xffffffff


	//   ....[36]....
        /*017c*/ 	.word	0xffffffff


	//   ....[37]....
        /*0180*/ 	.word	0xffffffff


	//   ....[38]....
        /*0184*/ 	.word	0xffffffff


	//   ....[39]....
        /*0188*/ 	.word	0xffffffff


	//   ....[40]....
        /*018c*/ 	.word	0xffffffff


	//   ....[41]....
        /*0190*/ 	.word	0xffffffff


	//   ....[42]....
        /*0194*/ 	.word	0xffffffff


	//   ....[43]....
        /*0198*/ 	.word	0xffffffff


	//   ....[44]....
        /*019c*/ 	.word	0xffffffff


	//   ....[45]....
        /*01a0*/ 	.word	0xffffffff


	//   ....[46]....
        /*01a4*/ 	.word	0xffffffff


	//   ....[47]....
        /*01a8*/ 	.word	0xffffffff


	//   ....[48]....
        /*01ac*/ 	.word	0xffffffff


	//   ....[49]....
        /*01b0*/ 	.word	0xffffffff


	//   ....[50]....
        /*01b4*/ 	.word	0xffffffff


	//   ....[51]....
        /*01b8*/ 	.word	0xffffffff


	//   ....[52]....
        /*01bc*/ 	.word	0xffffffff


	//   ....[53]....
        /*01c0*/ 	.word	0xffffffff


	//   ....[54]....
        /*01c4*/ 	.word	0xffffffff


	//   ....[55]....
        /*01c8*/ 	.word	0xffffffff


	//   ....[56]....
        /*01cc*/ 	.word	0x05000022


	//   ....[57]....
        /*01d0*/ 	.word	0x05000022


	//   ....[58]....
        /*01d4*/ 	.word	0x05000022


	//   ....[59]....
        /*01d8*/ 	.word	0x05000022


	//   ....[60]....
        /*01dc*/ 	.word	0x05000022


	//   ....[61]....
        /*01e0*/ 	.word	0x05000022


	//   ....[62]....
        /*01e4*/ 	.word	0x05000022


	//   ....[63]....
        /*01e8*/ 	.word	0x05000022


	//   ....[64]....
        /*01ec*/ 	.word	0x05000022


	//   ....[65]....
        /*01f0*/ 	.word	0x05000022


	//   ....[66]....
        /*01f4*/ 	.word	0x05000022


	//   ....[67]....
        /*01f8*/ 	.word	0x05000022


	//   ....[68]....
        /*01fc*/ 	.word	0x05000022


	//   ....[69]....
        /*0200*/ 	.word	0x05000022


	//   ....[70]....
        /*0204*/ 	.word	0x05000022


	//   ....[71]....
        /*0208*/ 	.word	0x05000022


	//   ....[72]....
        /*020c*/ 	.word	0x05000022


	//   ....[73]....
        /*0210*/ 	.word	0x05000022


	//   ....[74]....
        /*0214*/ 	.word	0x05000022


	//   ....[75]....
        /*0218*/ 	.word	0x05000022


	//   ....[76]....
        /*021c*/ 	.word	0x05000022


	//   ....[77]....
        /*0220*/ 	.word	0x05000022


	//   ....[78]....
        /*0224*/ 	.word	0x05000022


	//   ....[79]....
        /*0228*/ 	.word	0x05000022


	//   ....[80]....
        /*022c*/ 	.word	0x05000022


	//   ....[81]....
        /*0230*/ 	.word	0x05000022


	//   ....[82]....
        /*0234*/ 	.word	0x05000022


	//   ....[83]....
        /*0238*/ 	.word	0x05000022


	//   ....[84]....
        /*023c*/ 	.word	0x05000022


	//   ....[85]....
        /*0240*/ 	.word	0x05000022


	//   ....[86]....
        /*0244*/ 	.word	0x05000022


	//   ....[87]....
        /*0248*/ 	.word	0x05000022


	//   ....[88]....
        /*024c*/ 	.word	0x05000022


	//   ....[89]....
        /*0250*/ 	.word	0x05000022


	//   ....[90]....
        /*0254*/ 	.word	0x05000022


	//   ....[91]....
        /*0258*/ 	.word	0x05000022


	//----- nvinfo : EIATTR_COOP_GROUP_INSTR_OFFSETS
	.align		4
.L_390:
        /*025c*/ 	.byte	0x04, 0x28
        /*025e*/ 	.short	(.L_392 - .L_391)


	//   ....[0]....
.L_391:
        /*0260*/ 	.word	0x00003010


	//   ....[1]....
        /*0264*/ 	.word	0x00003040


	//   ....[2]....
        /*0268*/ 	.word	0x00003060


	//   ....[3]....
        /*026c*/ 	.word	0x00003080


	//   ....[4]....
        /*0270*/ 	.word	0x000030a0


	//   ....[5]....
        /*0274*/ 	.word	0x000034f0


	//   ....[6]....
        /*0278*/ 	.word	0x00003530


	//   ....[7]....
        /*027c*/ 	.word	0x00003550


	//   ....[8]....
        /*0280*/ 	.word	0x00003570


	//   ....[9]....
        /*0284*/ 	.word	0x00003590


	//   ....[10]....
        /*0288*/ 	.word	0x00003af0


	//   ....[11]....
        /*028c*/ 	.word	0x00003bc0


	//   ....[12]....
        /*0290*/ 	.word	0x00003c20


	//   ....[13]....
        /*0294*/ 	.word	0x00003ca0


	//   ....[14]....
        /*0298*/ 	.word	0x00003d00


	//   ....[15]....
        /*029c*/ 	.word	0x00003d90


	//   ....[16]....
        /*02a0*/ 	.word	0x00003de0


	//   ....[17]....
        /*02a4*/ 	.word	0x00003e40


	//   ....[18]....
        /*02a8*/ 	.word	0x00003e60


	//   ....[19]....
        /*02ac*/ 	.word	0x00003f20


	//   ....[20]....
        /*02b0*/ 	.word	0x00004000


	//   ....[21]....
        /*02b4*/ 	.word	0x00004050


	//   ....[22]....
        /*02b8*/ 	.word	0x000040b0


	//   ....[23]....
        /*02bc*/ 	.word	0x00004100


	//   ....[24]....
        /*02c0*/ 	.word	0x00004170


	//   ....[25]....
        /*02c4*/ 	.word	0x000041c0


	//   ....[26]....
        /*02c8*/ 	.word	0x00004200


	//   ....[27]....
        /*02cc*/ 	.word	0x00004240


	//   ....[28]....
        /*02d0*/ 	.word	0x0000a5e0


	//   ....[29]....
        /*02d4*/ 	.word	0x0000a610


	//   ....[30]....
        /*02d8*/ 	.word	0x0000a630


	//   ....[31]....
        /*02dc*/ 	.word	0x0000a650


	//   ....[32]....
        /*02e0*/ 	.word	0x0000a670


	//   ....[33]....
        /*02e4*/ 	.word	0x0000aa70


	//   ....[34]....
        /*02e8*/ 	.word	0x0000aab0


	//   ....[35]....
        /*02ec*/ 	.word	0x0000aad0


	//   ....[36]....
        /*02f0*/ 	.word	0x0000aaf0


	//   ....[37]....
        /*02f4*/ 	.word	0x0000ab10


	//   ....[38]....
        /*02f8*/ 	.word	0x0000b070


	//   ....[39]....
        /*02fc*/ 	.word	0x0000b140


	//   ....[40]....
        /*0300*/ 	.word	0x0000b1a0


	//   ....[41]....
        /*0304*/ 	.word	0x0000b220


	//   ....[42]....
        /*0308*/ 	.word	0x0000b280


	//   ....[43]....
        /*030c*/ 	.word	0x0000b310


	//   ....[44]....
        /*0310*/ 	.word	0x0000b360


	//   ....[45]....
        /*0314*/ 	.word	0x0000b3c0


	//   ....[46]....
        /*0318*/ 	.word	0x0000b3e0


	//   ....[47]....
        /*031c*/ 	.word	0x0000b4a0


	//   ....[48]....
        /*0320*/ 	.word	0x0000b580


	//   ....[49]....
        /*0324*/ 	.word	0x0000b5d0


	//   ....[50]....
        /*0328*/ 	.word	0x0000b630


	//   ....[51]....
        /*032c*/ 	.word	0x0000b680


	//   ....[52]....
        /*0330*/ 	.word	0x0000b6f0


	//   ....[53]....
        /*0334*/ 	.word	0x0000b740


	//   ....[54]....
        /*0338*/ 	.word	0x0000b780


	//   ....[55]....
        /*033c*/ 	.word	0x0000b7c0


	//   ....[56]....
        /*0340*/ 	.word	0x0000ecb0


	//   ....[57]....
        /*0344*/ 	.word	0x0000ed30


	//   ....[58]....
        /*0348*/ 	.word	0x0000edc0


	//   ....[59]....
        /*034c*/ 	.word	0x0000eeb0


	//   ....[60]....
        /*0350*/ 	.word	0x0000ef30


	//   ....[61]....
        /*0354*/ 	.word	0x0000efc0


	//   ....[62]....
        /*0358*/ 	.word	0x0000f050


	//   ....[63]....
        /*035c*/ 	.word	0x0000f0c0


	//   ....[64]....
        /*0360*/ 	.word	0x0000f1a0


	//   ....[65]....
        /*0364*/ 	.word	0x0000f210


	//   ....[66]....
        /*0368*/ 	.word	0x0000f290


	//   ....[67]....
        /*036c*/ 	.word	0x0000f310


	//   ....[68]....
        /*0370*/ 	.word	0x0000f3d0


	//   ....[69]....
        /*0374*/ 	.word	0x0000f460


	//   ....[70]....
        /*0378*/ 	.word	0x0000f500


	//   ....[71]....
        /*037c*/ 	.word	0x0000f590


	//   ....[72]....
        /*0380*/ 	.word	0x0000f600


	//   ....[73]....
        /*0384*/ 	.word	0x0000f670


	//   ....[74]....
        /*0388*/ 	.word	0x0000f6e0


	//   ....[75]....
        /*038c*/ 	.word	0x0000f760


	//   ....[76]....
        /*0390*/ 	.word	0x0000f7f0


	//   ....[77]....
        /*0394*/ 	.word	0x0000f8f0


	//   ....[78]....
        /*0398*/ 	.word	0x0000f970


	//   ....[79]....
        /*039c*/ 	.word	0x0000fa00


	//   ....[80]....
        /*03a0*/ 	.word	0x0000fa90


	//   ....[81]....
        /*03a4*/ 	.word	0x0000fb00


	//   ....[82]....
        /*03a8*/ 	.word	0x0000fbe0


	//   ....[83]....
        /*03ac*/ 	.word	0x0000fc50


	//   ....[84]....
        /*03b0*/ 	.word	0x0000fcd0


	//   ....[85]....
        /*03b4*/ 	.word	0x0000fd50


	//   ....[86]....
        /*03b8*/ 	.word	0x0000fe20


	//   ....[87]....
        /*03bc*/ 	.word	0x0000feb0


	//   ....[88]....
        /*03c0*/ 	.word	0x0000ff50


	//   ....[89]....
        /*03c4*/ 	.word	0x0000ffe0


	//   ....[90]....
        /*03c8*/ 	.word	0x00010050


	//   ....[91]....
        /*03cc*/ 	.word	0x000100c0


	//----- nvinfo : EIATTR_VRC_CTA_INIT_COUNT
	.align		4
.L_392:
        /*03d0*/ 	.byte	0x02, 0x4a
	.zero		1
	.zero		1


	//----- nvinfo : EIATTR_EXIT_INSTR_OFFSETS
	.align		4
        /*03d4*/ 	.byte	0x04, 0x1c
        /*03d6*/ 	.short	(.L_394 - .L_393)


	//   ....[0]....
.L_393:
        /*03d8*/ 	.word	0x000069b0


	//   ....[1]....
        /*03dc*/ 	.word	0x00006b60


	//   ....[2]....
        /*03e0*/ 	.word	0x00007100


	//   ....[3]....
        /*03e4*/ 	.word	0x000071a0


	//   ....[4]....
        /*03e8*/ 	.word	0x0000ec10


	//   ....[5]....
        /*03ec*/ 	.word	0x0000ec60


	//----- nvinfo : EIATTR_MAX_THREADS
	.align		4
.L_394:
        /*03f0*/ 	.byte	0x04, 0x05
        /*03f2*/ 	.short	(.L_396 - .L_395)
.L_395:
        /*03f4*/ 	.word	0x00000200
        /*03f8*/ 	.word	0x00000001
        /*03fc*/ 	.word	0x00000001


	//----- nvinfo : EIATTR_CRS_STACK_SIZE
	.align		4
.L_396:
        /*0400*/ 	.byte	0x04, 0x1e
        /*0402*/ 	.short	(.L_398 - .L_397)
.L_397:
        /*0404*/ 	.word	0x00000000


	//----- nvinfo : EIATTR_CBANK_PARAM_SIZE
	.align		4
.L_398:
        /*0408*/ 	.byte	0x03, 0x19
        /*040a*/ 	.short	0x0058


	//----- nvinfo : EIATTR_PARAM_CBANK
	.align		4
        /*040c*/ 	.byte	0x04, 0x0a
        /*040e*/ 	.short	(.L_400 - .L_399)
	.align		4
.L_399:
        /*0410*/ 	.word	index@(.nv.constant0._ZN6thrust24THRUST_300001_SM_1000_NS8cuda_cub4core6detail13_kernel_agentINS1_16__set_operations10SetOpAgentINS0_6detail15normal_iteratorINS0_10device_ptrIiEEEESB_SB_SB_SB_SB_iN4cuda3std3__44lessIiEENS5_31serial_set_symmetric_differenceENSE_17integral_constantIbLb1EEEEEJSB_SB_SB_SB_iiSB_SB_SG_SH_PNSE_4pairIiiEEPmN3cub18CUB_300001_SM_100013ScanTileStateIiLb1EEEEEEvDpT0_)
        /*0414*/ 	.short	0x0380
        /*0416*/ 	.short	0x0058


	//----- nvinfo : EIATTR_SW_WAR
	.align		4
.L_400:
        /*0418*/ 	.byte	0x04, 0x36
        /*041a*/ 	.short	(.L_402 - .L_401)
.L_401:
        /*041c*/ 	.word	0x00000008
.L_402:


//--------------------- .nv.info._ZN6thrust24THRUST_300001_SM_1000_NS8cuda_cub4core6detail13_kernel_agentINS1_16__set_operations14PartitionAgentINS0_6detail15normal_iteratorINS0_10device_ptrIiEEEESB_iN4cuda3std3__44lessIiEEEEJSB_SB_iiiPNSE_4pairIiiEESG_iEEEvDpT0_ --------------------------
	.section	.nv.info._ZN6thrust24THRUST_300001_SM_1000_NS8cuda_cub4core6detail13_kernel_agentINS1_16__set_operations14PartitionAgentINS0_6detail15normal_iteratorINS0_10device_ptrIiEEEESB_iN4cuda3std3__44lessIiEEEEJSB_SB_iiiPNSE_4pairIiiEESG_iEEEvDpT0_,"",@"SHT_CUDA_INFO"
	.sectionflags	@""
	.align	4


	//----- nvinfo : EIATTR_CUDA_API_VERSION
	.align		4
        /*0000*/ 	.byte	0x04, 0x37
        /*0002*/ 	.short	(.L_404 - .L_403)
.L_403:
        /*0004*/ 	.word	0x00000082


	//----- nvinfo : EIATTR_KPARAM_INFO
	.align		4
.L_404:
        /*0008*/ 	.byte	0x04, 0x17
        /*000a*/ 	.short	(.L_406 - .L_405)
.L_405:
        /*000c*/ 	.word	0x00000000
        /*0010*/ 	.short	0x0007
        /*0012*/ 	.short	0x002c
        /*0014*/ 	.byte	0x00, 0xf0, 0x11, 0x00


	//----- nvinfo : EIATTR_KPARAM_INFO
	.align		4
.L_406:
        /*0018*/ 	.byte	0x04, 0x17
        /*001a*/ 	.short	(.L_408 - .L_407)
.L_407:
        /*001c*/ 	.word	0x00000000
        /*0020*/ 	.short	0x0006
        /*0022*/ 	.short	0x0028
        /*0024*/ 	.byte	0x00, 0xf0, 0x05, 0x00


	//----- nvinfo : EIATTR_KPARAM_INFO
	.align		4
.L_408:
        /*0028*/ 	.byte	0x04, 0x17
        /*002a*/ 	.short	(.L_410 - .L_409)
.L_409:
        /*002c*/ 	.word	0x00000000
        /*0030*/ 	.short	0x0005
        /*0032*/ 	.short	0x0020
        /*0034*/ 	.byte	0x00, 0xf5, 0x21, 0x00


	//----- nvinfo : EIATTR_KPARAM_INFO
	.align		4
.L_410:
        /*0038*/ 	.byte	0x04, 0x17
        /*003a*/ 	.short	(.L_412 - .L_411)
.L_411:
        /*003c*/ 	.word	0x00000000
        /*0040*/ 	.short	0x0004
        /*0042*/ 	.short	0x0018
        /*0044*/ 	.byte	0x00, 0xf0, 0x11, 0x00


	//----- nvinfo : EIATTR_KPARAM_INFO
	.align		4
.L_412:
        /*0048*/ 	.byte	0x04, 0x17
        /*004a*/ 	.short	(.L_414 - .L_413)
.L_413:
        /*004c*/ 	.word	0x00000000
        /*0050*/ 	.short	0x0003
        /*0052*/ 	.short	0x0014
        /*0054*/ 	.byte	0x00, 0xf0, 0x11, 0x00


	//----- nvinfo : EIATTR_KPARAM_INFO
	.align		4
.L_414:
        /*0058*/ 	.byte	0x04, 0x17
        /*005a*/ 	.short	(.L_416 - .L_415)
.L_415:
        /*005c*/ 	.word	0x00000000
        /*0060*/ 	.short	0x0002
        /*0062*/ 	.short	0x0010
        /*0064*/ 	.byte	0x00, 0xf0, 0x11, 0x00


	//----- nvinfo : EIATTR_KPARAM_INFO
	.align		4
.L_416:
        /*0068*/ 	.byte	0x04, 0x17
        /*006a*/ 	.short	(.L_418 - .L_417)
.L_417:
        /*006c*/ 	.word	0x00000000
        /*0070*/ 	.short	0x0001
        /*0072*/ 	.short	0x0008
        /*0074*/ 	.byte	0x00, 0xf0, 0x21, 0x00


	//----- nvinfo : EIATTR_KPARAM_INFO
	.align		4
.L_418:
        /*0078*/ 	.byte	0x04, 0x17
        /*007a*/ 	.short	(.L_420 - .L_419)
.L_419:
        /*007c*/ 	.word	0x00000000
        /*0080*/ 	.short	0x0000
        /*0082*/ 	.short	0x0000
        /*0084*/ 	.byte	0x00, 0xf0, 0x21, 0x00


	//----- nvinfo : EIATTR_SPARSE_MMA_MASK
	.align		4
.L_420:
        /*0088*/ 	.byte	0x03, 0x50
        /*008a*/ 	.short	0x0000


	//----- nvinfo : EIATTR_MAXREG_COUNT
	.align		4
        /*008c*/ 	.byte	0x03, 0x1b
        /*008e*/ 	.short	0x00ff


	//----- nvinfo : EIATTR_MERCURY_ISA_VERSION
	.align		4
        /*0090*/ 	.byte	0x03, 0x5f
        /*0092*/ 	.short	0x0101


	//----- nvinfo : EIATTR_VRC_CTA_INIT_COUNT
	.align		4
        /*0094*/ 	.byte	0x02, 0x4a
	.zero		1
	.zero		1


	//----- nvinfo : EIATTR_EXIT_INSTR_OFFSETS
	.align		4
        /*0098*/ 	.byte	0x04, 0x1c
        /*009a*/ 	.short	(.L_422 - .L_421)


	//   ....[0]....
.L_421:
        /*009c*/ 	.word	0x00000070


	//   ....[1]....
        /*00a0*/ 	.word	0x00000e50


	//----- nvinfo : EIATTR_MAX_THREADS
	.align		4
.L_422:
        /*00a4*/ 	.byte	0x04, 0x05
        /*00a6*/ 	.short	(.L_424 - .L_423)
.L_423:
        /*00a8*/ 	.word	0x00000100
        /*00ac*/ 	.word	0x00000001
        /*00b0*/ 	.word	0x00000001


	//----- nvinfo : EIATTR_CRS_STACK_SIZE
	.align		4
.L_424:
        /*00b4*/ 	.byte	0x04, 0x1e
        /*00b6*/ 	.short	(.L_426 - .L_425)
.L_425:
        /*00b8*/ 	.word	0x00000000


	//----- nvinfo : EIATTR_CBANK_PARAM_SIZE
	.align		4
.L_426:
        /*00bc*/ 	.byte	0x03, 0x19
        /*00be*/ 	.short	0x0030


	//----- nvinfo : EIATTR_PARAM_CBANK
	.align		4
        /*00c0*/ 	.byte	0x04, 0x0a
        /*00c2*/ 	.short	(.L_428 - .L_427)
	.align		4
.L_427:
        /*00c4*/ 	.word	index@(.nv.constant0._ZN6thrust24THRUST_300001_SM_1000_NS8cuda_cub4core6detail13_kernel_agentINS1_16__set_operations14PartitionAgentINS0_6detail15normal_iteratorINS0_10device_ptrIiEEEESB_iN4cuda3std3__44lessIiEEEEJSB_SB_iiiPNSE_4pairIiiEESG_iEEEvDpT0_)
        /*00c8*/ 	.short	0x0380
        /*00ca*/ 	.short	0x0030


	//----- nvinfo : EIATTR_SW_WAR
	.align		4
.L_428:
        /*00cc*/ 	.byte	0x04, 0x36
        /*00ce*/ 	.short	(.L_430 - .L_429)
.L_429:
        /*00d0*/ 	.word	0x00000008
.L_430:


//--------------------- .nv.info._ZN6thrust24THRUST_300001_SM_1000_NS8cuda_cub4core6detail13_kernel_agentINS1_16__set_operations9InitAgentIN3cub18CUB_300001_SM_100013ScanTileStateIiLb1EEEiEEJSA_iEEEvDpT0_ --------------------------
	.section	.nv.info._ZN6thrust24THRUST_300001_SM_1000_NS8cuda_cub4core6detail13_kernel_agentINS1_16__set_operations9InitAgentIN3cub18CUB_300001_SM_100013ScanTileStateIiLb1EEEiEEJSA_iEEEvDpT0_,"",@"SHT_CUDA_INFO"
	.sectionflags	@""
	.align	4


	//----- nvinfo : EIATTR_CUDA_API_VERSION
	.align		4
        /*0000*/ 	.byte	0x04, 0x37
        /*0002*/ 	.short	(.L_432 - .L_431)
.L_431:
        /*0004*/ 	.word	0x00000082


	//----- nvinfo : EIATTR_KPARAM_INFO
	.align		4
.L_432:
        /*0008*/ 	.byte	0x04, 0x17
        /*000a*/ 	.short	(.L_434 - .L_433)
.L_433:
        /*000c*/ 	.word	0x00000000
        /*0010*/ 	.short	0x0001
        /*0012*/ 	.short	0x0008
        /*0014*/ 	.byte	0x00, 0xf0, 0x11, 0x00


	//----- nvinfo : EIATTR_KPARAM_INFO
	.align		4
.L_434:
        /*0018*/ 	.byte	0x04, 0x17
        /*001a*/ 	.short	(.L_436 - .L_435)
.L_435:
        /*001c*/ 	.word	0x00000000
        /*0020*/ 	.short	0x0000
        /*0022*/ 	.short	0x0000
        /*0024*/ 	.byte	0x00, 0xf0, 0x21, 0x00


	//----- nvinfo : EIATTR_SPARSE_MMA_MASK
	.align		4
.L_436:
        /*0028*/ 	.byte	0x03, 0x50
        /*002a*/ 	.short	0x0000


	//----- nvinfo : EIATTR_MAXREG_COUNT
	.align		4
        /*002c*/ 	.byte	0x03, 0x1b
        /*002e*/ 	.short	0x00ff


	//----- nvinfo : EIATTR_MERCURY_ISA_VERSION
	.align		4
        /*0030*/ 	.byte	0x03, 0x5f
        /*0032*/ 	.short	0x0101


	//----- nvinfo : EIATTR_VRC_CTA_INIT_COUNT
	.align		4
        /*0034*/ 	.byte	0x02, 0x4a
	.zero		1
	.zero		1


	//----- nvinfo : EIATTR_EXIT_INSTR_OFFSETS
	.align		4
        /*0038*/ 	.byte	0x04, 0x1c
        /*003a*/ 	.short	(.L_438 - .L_437)


	//   ....[0]....
.L_437:
        /*003c*/ 	.word	0x000000f0


	//   ....[1]....
        /*0040*/ 	.word	0x00000130


	//----- nvinfo : EIATTR_MAX_THREADS
	.align		4
.L_438:
        /*0044*/ 	.byte	0x04, 0x05
        /*0046*/ 	.short	(.L_440 - .L_439)
.L_439:
        /*0048*/ 	.word	0x00000080
        /*004c*/ 	.word	0x00000001
        /*0050*/ 	.word	0x00000001


	//----- nvinfo : EIATTR_CBANK_PARAM_SIZE
	.align		4
.L_440:
        /*0054*/ 	.byte	0x03, 0x19
        /*0056*/ 	.short	0x000c


	//----- nvinfo : EIATTR_PARAM_CBANK
	.align		4
        /*0058*/ 	.byte	0x04, 0x0a
        /*005a*/ 	.short	(.L_442 - .L_441)
	.align		4
.L_441:
        /*005c*/ 	.word	index@(.nv.constant0._ZN6thrust24THRUST_300001_SM_1000_NS8cuda_cub4core6detail13_kernel_agentINS1_16__set_operations9InitAgentIN3cub18CUB_300001_SM_100013ScanTileStateIiLb1EEEiEEJSA_iEEEvDpT0_)
        /*0060*/ 	.short	0x0380
        /*0062*/ 	.short	0x000c


	//----- nvinfo : EIATTR_SW_WAR
	.align		4
.L_442:
        /*0064*/ 	.byte	0x04, 0x36
        /*0066*/ 	.short	(.L_444 - .L_443)
.L_443:
        /*0068*/ 	.word	0x00000008
.L_444:


//--------------------- .nv.callgraph             --------------------------
	.section	.nv.callgraph,"",@"SHT_CUDA_CALLGRAPH"
	.align	4
	.sectionentsize	8
	.align		4
        /*0000*/ 	.word	0x00000000
	.align		4
        /*0004*/ 	.word	0xffffffff
	.align		4
        /*0008*/ 	.word	0x00000000
	.align		4
        /*000c*/ 	.word	0xfffffffe
	.align		4
        /*0010*/ 	.word	0x00000000
	.align		4
        /*0014*/ 	.word	0xfffffffd
	.align		4
        /*0018*/ 	.word	0x00000000
	.align		4
        /*001c*/ 	.word	0xfffffffc


//--------------------- .nv.constant4             --------------------------
	.section	.nv.constant4,"a",@progbits
	.align	8
	.align		8
.nv.constant4:
        /*0000*/ 	.dword	_ZN34_INTERNAL_dc26930f_4_k_cu__Z4testv4cuda3std3__45__cpo5beginE
	.align		8
        /*0008*/ 	.dword	_ZN34_INTERNAL_dc26930f_4_k_cu__Z4testv4cuda3std3__45__cpo3endE
	.align		8
        /*0010*/ 	.dword	_ZN34_INTERNAL_dc26930f_4_k_cu__Z4testv4cuda3std3__45__cpo6cbeginE
	.align		8
        /*0018*/ 	.dword	_ZN34_INTERNAL_dc26930f_4_k_cu__Z4testv4cuda3std3__45__cpo4cendE
	.align		8
        /*0020*/ 	.dword	_ZN34_INTERNAL_dc26930f_4_k_cu__Z4testv4cuda3std3__45__cpo6rbeginE
	.align		8
        /*0028*/ 	.dword	_ZN34_INTERNAL_dc26930f_4_k_cu__Z4testv4cuda3std3__45__cpo4rendE
	.align		8
        /*0030*/ 	.dword	_ZN34_INTERNAL_dc26930f_4_k_cu__Z4testv4cuda3std3__45__cpo7crbeginE
	.align		8
        /*0038*/ 	.dword	_ZN34_INTERNAL_dc26930f_4_k_cu__Z4testv4cuda3std3__45__cpo5crendE
	.align		8
        /*0040*/ 	.dword	_ZN34_INTERNAL_dc26930f_4_k_cu__Z4testv4cuda3std3__436_GLOBAL__N__dc26930f_4_k_cu__Z4testv6ignoreE
	.align		8
        /*0048*/ 	.dword	_ZN34_INTERNAL_dc26930f_4_k_cu__Z4testv4cuda3std3__419piecewise_constructE
	.align		8
        /*0050*/ 	.dword	_ZN34_INTERNAL_dc26930f_4_k_cu__Z4testv4cuda3std3__48in_placeE
	.align		8
        /*0058*/ 	.dword	_ZN34_INTERNAL_dc26930f_4_k_cu__Z4testv4cuda3std3__420unreachable_sentinelE
	.align		8
        /*0060*/ 	.dword	_ZN34_INTERNAL_dc26930f_4_k_cu__Z4testv4cuda3std3__47nulloptE
	.align		8
        /*0068*/ 	.dword	_ZN34_INTERNAL_dc26930f_4_k_cu__Z4testv4cuda3std3__48unexpectE
	.align		8
        /*0070*/ 	.dword	_ZN34_INTERNAL_dc26930f_4_k_cu__Z4testv4cuda3std6ranges3__45__cpo4swapE
	.align		8
        /*0078*/ 	.dword	_ZN34_INTERNAL_dc26930f_4_k_cu__Z4testv4cuda3std6ranges3__45__cpo9iter_moveE
	.align		8
        /*0080*/ 	.dword	_ZN34_INTERNAL_dc26930f_4_k_cu__Z4testv4cuda3std6ranges3__45__cpo5beginE
	.align		8
        /*0088*/ 	.dword	_ZN34_INTERNAL_dc26930f_4_k_cu__Z4testv4cuda3std6ranges3__45__cpo3endE
	.align		8
        /*0090*/ 	.dword	_ZN34_INTERNAL_dc26930f_4_k_cu__Z4testv4cuda3std6ranges3__45__cpo6cbeginE
	.align		8
        /*0098*/ 	.dword	_ZN34_INTERNAL_dc26930f_4_k_cu__Z4testv4cuda3std6ranges3__45__cpo4cendE
	.align		8
        /*00a0*/ 	.dword	_ZN34_INTERNAL_dc26930f_4_k_cu__Z4testv4cuda3std6ranges3__45__cpo7advanceE
	.align		8
        /*00a8*/ 	.dword	_ZN34_INTERNAL_dc26930f_4_k_cu__Z4testv4cuda3std6ranges3__45__cpo9iter_swapE
	.align		8
        /*00b0*/ 	.dword	_ZN34_INTERNAL_dc26930f_4_k_cu__Z4testv4cuda3std6ranges3__45__cpo4nextE
	.align		8
        /*00b8*/ 	.dword	_ZN34_INTERNAL_dc26930f_4_k_cu__Z4testv4cuda3std6ranges3__45__cpo4prevE
	.align		8
        /*00c0*/ 	.dword	_ZN34_INTERNAL_dc26930f_4_k_cu__Z4testv4cuda3std6ranges3__45__cpo4dataE
	.align		8
        /*00c8*/ 	.dword	_ZN34_INTERNAL_dc26930f_4_k_cu__Z4testv4cuda3std6ranges3__45__cpo5cdataE
	.align		8
        /*00d0*/ 	.dword	_ZN34_INTERNAL_dc26930f_4_k_cu__Z4testv4cuda3std6ranges3__45__cpo4sizeE
	.align		8
        /*00d8*/ 	.dword	_ZN34_INTERNAL_dc26930f_4_k_cu__Z4testv4cuda3std6ranges3__45__cpo5ssizeE
	.align		8
        /*00e0*/ 	.dword	_ZN34_INTERNAL_dc26930f_4_k_cu__Z4testv4cuda3std6ranges3__45__cpo8distanceE
	.align		8
        /*00e8*/ 	.dword	_ZN34_INTERNAL_dc26930f_4_k_cu__Z4testv6thrust24THRUST_300001_SM_1000_NS8cuda_cub3parE
	.align		8
        /*00f0*/ 	.dword	_ZN34_INTERNAL_dc26930f_4_k_cu__Z4testv6thrust24THRUST_300001_SM_1000_NS8cuda_cub10par_nosyncE
	.align		8
        /*00f8*/ 	.dword	_ZN34_INTERNAL_dc26930f_4_k_cu__Z4testv6thrust24THRUST_300001_SM_1000_NS6system6detail10sequential3seqE
	.align		8
        /*0100*/ 	.dword	_ZN34_INTERNAL_dc26930f_4_k_cu__Z4testv6thrust24THRUST_300001_SM_1000_NS6system3cpp3parE
	.align		8
        /*0108*/ 	.dword	_ZN34_INTERNAL_dc26930f_4_k_cu__Z4testv6thrust24THRUST_300001_SM_1000_NS12placeholders2_1E
	.align		8
        /*0110*/ 	.dword	_ZN34_INTERNAL_dc26930f_4_k_cu__Z4testv6thrust24THRUST_300001_SM_1000_NS12placeholders2_2E
	.align		8
        /*0118*/ 	.dword	_ZN34_INTERNAL_dc26930f_4_k_cu__Z4testv6thrust24THRUST_300001_SM_1000_NS12placeholders2_3E
	.align		8
        /*0120*/ 	.dword	_ZN34_INTERNAL_dc26930f_4_k_cu__Z4testv6thrust24THRUST_300001_SM_1000_NS12placeholders2_4E
	.align		8
        /*0128*/ 	.dword	_ZN34_INTERNAL_dc26930f_4_k_cu__Z4testv6thrust24THRUST_300001_SM_1000_NS12placeholders2_5E
	.align		8
        /*0130*/ 	.dword	_ZN34_INTERNAL_dc26930f_4_k_cu__Z4testv6thrust24THRUST_300001_SM_1000_NS12placeholders2_6E
	.align		8
        /*0138*/ 	.dword	_ZN34_INTERNAL_dc26930f_4_k_cu__Z4testv6thrust24THRUST_300001_SM_1000_NS12placeholders2_7E
	.align		8
        /*0140*/ 	.dword	_ZN34_INTERNAL_dc26930f_4_k_cu__Z4testv6thrust24THRUST_300001_SM_1000_NS12placeholders2_8E
	.align		8
        /*0148*/ 	.dword	_ZN34_INTERNAL_dc26930f_4_k_cu__Z4testv6thrust24THRUST_300001_SM_1000_NS12placeholders2_9E
	.align		8
        /*0150*/ 	.dword	_ZN34_INTERNAL_dc26930f_4_k_cu__Z4testv6thrust24THRUST_300001_SM_1000_NS12placeholders3_10E
	.align		8
        /*0158*/ 	.dword	_ZN34_INTERNAL_dc26930f_4_k_cu__Z4testv6thrust24THRUST_300001_SM_1000_NS3seqE
	.align		8
        /*0160*/ 	.dword	_ZN34_INTERNAL_dc26930f_4_k_cu__Z4testv6thrust24THRUST_300001_SM_1000_NS6deviceE


//--------------------- .text._ZN3cub18CUB_300001_SM_10006detail8for_each13static_kernelINS2_12policy_hub_t12policy_500_tEmN6thrust24THRUST_300001_SM_1000_NS8cuda_cub20__uninitialized_fill7functorINS7_10device_ptrIiEEiEEEEvT0_T1_ --------------------------
	.section	.text._ZN3cub18CUB_300001_SM_10006detail8for_each13static_kernelINS2_12policy_hub_t12policy_500_tEmN6thrust24THRUST_300001_SM_1000_NS8cuda_cub20__uninitialized_fill7functorINS7_10device_ptrIiEEiEEEEvT0_T1_,"ax",@progbits
	.align	128
        .global         _ZN3cub18CUB_300001_SM_10006detail8for_each13static_kernelINS2_12policy_hub_t12policy_500_tEmN6thrust24THRUST_300001_SM_1000_NS8cuda_cub20__uninitialized_fill7functorINS7_10device_ptrIiEEiEEEEvT0_T1_
        .type           _ZN3cub18CUB_300001_SM_10006detail8for_each13static_kernelINS2_12policy_hub_t12policy_500_tEmN6thrust24THRUST_300001_SM_1000_NS8cuda_cub20__uninitialized_fill7functorINS7_10device_ptrIiEEiEEEEvT0_T1_,@function
        .size           _ZN3cub18CUB_300001_SM_10006detail8for_each13static_kernelINS2_12policy_hub_t12policy_500_tEmN6thrust24THRUST_300001_SM_1000_NS8cuda_cub20__uninitialized_fill7functorINS7_10device_ptrIiEEiEEEEvT0_T1_,(.L_x_1189 - _ZN3cub18CUB_300001_SM_10006detail8for_each13static_kernelINS2_12policy_hub_t12policy_500_tEmN6thrust24THRUST_300001_SM_1000_NS8cuda_cub20__uninitialized_fill7functorINS7_10device_ptrIiEEiEEEEvT0_T1_)
        .other          _ZN3cub18CUB_300001_SM_10006detail8for_each13static_kernelINS2_12policy_hub_t12policy_500_tEmN6thrust24THRUST_300001_SM_1000_NS8cuda_cub20__uninitialized_fill7functorINS7_10device_ptrIiEEiEEEEvT0_T1_,@"STO_CUDA_ENTRY STV_DEFAULT"
_ZN3cub18CUB_300001_SM_10006detail8for_each13static_kernelINS2_12policy_hub_t12policy_500_tEmN6thrust24THRUST_300001_SM_1000_NS8cuda_cub20__uninitialized_fill7functorINS7_10device_ptrIiEEiEEEEvT0_T1_:
.text._ZN3cub18CUB_300001_SM_10006detail8for_each13static_kernelINS2_12policy_hub_t12policy_500_tEmN6thrust24THRUST_300001_SM_1000_NS8cuda_cub20__uninitialized_fill7functorINS7_10device_ptrIiEEiEEEEvT0_T1_:
[----:B------:R-:W-:Y:S08]  /*0000*/  LDC R1, c[0x0][0x37c] ;  /* 0x0000df00ff017b82 */ /* 0x000ff00000000800 */
[----:B------:R-:W0:Y:S01]  /*0010*/  S2UR UR4, SR_CTAID.X ;  /* 0x00000000000479c3 */ /* 0x000e220000002500 */
[----:B------:R-:W1:Y:S01]  /*0020*/  LDCU.64 UR6, c[0x0][0x380] ;  /* 0x00007000ff0677ac */ /* 0x000e620008000a00 */
[----:B------:R-:W2:Y:S01]  /*0030*/  LDCU.64 UR8, c[0x0][0x358] ;  /* 0x00006b00ff0877ac */ /* 0x000ea20008000a00 */
[----:B0-----:R-:W-:-:S04]  /*0040*/  UIMAD.WIDE.U32 UR4, UR4, 0x200, URZ ;  /* 0x00000200040478a5 */ /* 0x001fc8000f8e00ff */
[----:B-1----:R-:W-:-:S04]  /*0050*/  UIADD3 UR6, UP0, UPT, -UR4, UR6, URZ ;  /* 0x0000000604067290 */ /* 0x002fc8000ff1e1ff */
[----:B------:R-:W-:Y:S02]  /*0060*/  UIADD3.X UR7, UPT, UPT, ~UR5, UR7, URZ, UP0, !UPT ;  /* 0x0000000705077290 */ /* 0x000fe400087fe5ff */
[----:B------:R-:W-:-:S04]  /*0070*/  UISETP.GE.U32.AND UP0, UPT, UR6, 0x200, UPT ;  /* 0x000002000600788c */ /* 0x000fc8000bf06070 */
[----:B------:R-:W-:-:S09]  /*0080*/  UISETP.GE.U32.AND.EX UP0, UPT, UR7, URZ, UPT, UP0 ;  /* 0x000000ff0700728c */ /* 0x000fd2000bf06100 */
[----:B--2---:R-:W-:Y:S05]  /*0090*/  BRA.U !UP0, `(.L_x_0) ;  /* 0x0000000108287547 */ /* 0x004fea000b800000 */
[----:B------:R-:W0:Y:S01]  /*00a0*/  S2R R0, SR_TID.X ;  /* 0x0000000000007919 */ /* 0x000e220000002100 */
[----:B------:R-:W1:Y:S01]  /*00b0*/  LDCU.64 UR6, c[0x0][0x388] ;  /* 0x00007100ff0677ac */ /* 0x000e620008000a00 */
[----:B------:R-:W2:Y:S01]  /*00c0*/  LDC R5, c[0x0][0x390] ;  /* 0x0000e400ff057b82 */ /* 0x000ea20000000800 */
[----:B0-----:R-:W-:-:S05]  /*00d0*/  IADD3 R0, P0, PT, R0, UR4, RZ ;  /* 0x0000000400007c10 */ /* 0x001fca000ff1e0ff */
[----:B------:R-:W-:Y:S01]  /*00e0*/  IMAD.X R3, RZ, RZ, UR5, P0 ;  /* 0x00000005ff037e24 */ /* 0x000fe200080e06ff */
[----:B-1----:R-:W-:-:S04]  /*00f0*/  LEA R2, P0, R0, UR6, 0x2 ;  /* 0x0000000600027c11 */ /* 0x002fc8000f8010ff */
[----:B------:R-:W-:-:S05]  /*0100*/  LEA.HI.X R3, R0, UR7, R3, 0x2, P0 ;  /* 0x0000000700037c11 */ /* 0x000fca00080f1403 */
[----:B--2---:R-:W-:Y:S04]  /*0110*/  STG.E desc[UR8][R2.64], R5 ;  /* 0x0000000502007986 */ /* 0x004fe8000c101908 */
[----:B------:R-:W-:Y:S01]  /*0120*/  STG.E desc[UR8][R2.64+0x400], R5 ;  /* 0x0004000502007986 */ /* 0x000fe2000c101908 */
[----:B------:R-:W-:Y:S05]  /*0130*/  EXIT ;  /* 0x000000000000794d */ /* 0x000fea0003800000 */
.L_x_0:
[----:B------:R-:W0:Y:S01]  /*0140*/  S2R R0, SR_TID.X ;  /* 0x0000000000007919 */ /* 0x000e220000002100 */
[----:B------:R-:W-:Y:S01]  /*0150*/  IMAD.U32 R2, RZ, RZ, UR7 ;  /* 0x00000007ff027e24 */ /* 0x000fe2000f8e00ff */
[----:B------:R-:W1:Y:S01]  /*0160*/  LDCU.64 UR10, c[0x0][0x388] ;  /* 0x00007100ff0a77ac */ /* 0x000e620008000a00 */
[----:B------:R-:W-:Y:S01]  /*0170*/  IMAD.U32 R4, RZ, RZ, UR7 ;  /* 0x00000007ff047e24 */ /* 0x000fe2000f8e00ff */
[----:B0-----:R-:W-:-:S04]  /*0180*/  ISETP.LT.U32.AND P0, PT, R0, UR6, PT ;  /* 0x0000000600007c0c */ /* 0x001fc8000bf01070 */
[----:B------:R-:W-:Y:S01]  /*0190*/  ISETP.GT.U32.AND.EX P0, PT, R2, RZ, PT, P0 ;  /* 0x000000ff0200720c */ /* 0x000fe20003f04100 */
[C---:B------:R-:W-:Y:S01]  /*01a0*/  VIADD R2, R0.reuse, 0x100 ;  /* 0x0000010000027836 */ /* 0x040fe20000000000 */
[----:B------:R-:W-:-:S04]  /*01b0*/  IADD3 R0, P2, PT, R0, UR4, RZ ;  /* 0x0000000400007c10 */ /* 0x000fc8000ff5e0ff */
[----:B------:R-:W-:Y:S01]  /*01c0*/  ISETP.LT.U32.AND P1, PT, R2, UR6, PT ;  /* 0x0000000602007c0c */ /* 0x000fe2000bf21070 */
[----:B------:R-:W-:Y:S01]  /*01d0*/  IMAD.X R3, RZ, RZ, UR5, P2 ;  /* 0x00000005ff037e24 */ /* 0x000fe200090e06ff */
[----:B-1----:R-:W-:Y:S02]  /*01e0*/  LEA R2, P2, R0, UR10, 0x2 ;  /* 0x0000000a00027c11 */ /* 0x002fe4000f8410ff */
[----:B------:R-:W-:Y:S02]  /*01f0*/  ISETP.GT.U32.AND.EX P1, PT, R4, RZ, PT, P1 ;  /* 0x000000ff0400720c */ /* 0x000fe40003f24110 */
[----:B------:R-:W-:Y:S01]  /*0200*/  LEA.HI.X R3, R0, UR11, R3, 0x2, P2 ;  /* 0x0000000b00037c11 */ /* 0x000fe200090f1403 */
[----:B------:R-:W0:Y:S04]  /*0210*/  @P0 LDC R5, c[0x0][0x390] ;  /* 0x0000e400ff050b82 */ /* 0x000e280000000800 */
[----:B0-----:R0:W-:Y:S06]  /*0220*/  @P0 STG.E desc[UR8][R2.64], R5 ;  /* 0x0000000502000986 */ /* 0x0011ec000c101908 */
[----:B------:R-:W-:Y:S05]  /*0230*/  @!P1 EXIT ;  /* 0x000000000000994d */ /* 0x000fea0003800000 */
[----:B0-----:R-:W0:Y:S02]  /*0240*/  LDC R5, c[0x0][0x390] ;  /* 0x0000e400ff057b82 */ /* 0x001e240000000800 */
[----:B0-----:R-:W-:Y:S01]  /*0250*/  STG.E desc[UR8][R2.64+0x400], R5 ;  /* 0x0004000502007986 */ /* 0x001fe2000c101908 */
[----:B------:R-:W-:Y:S05]  /*0260*/  EXIT ;  /* 0x000000000000794d */ /* 0x000fea0003800000 */
.L_x_1:
[----:B------:R-:W-:-:S00]  /*0270*/  BRA `(.L_x_1) ;  /* 0xfffffffc00fc7947 */ /* 0x000fc0000383ffff */
[----:B------:R-:W-:-:S00]  /*0280*/  NOP ;  /* 0x0000000000007918 */ /* 0x000fc00000000000 */
[----:B------:R-:W-:-:S00]  /*0290*/  NOP ;  /* 0x0000000000007918 */ /* 0x000fc00000000000 */
[----:B------:R-:W-:-:S00]  /*02a0*/  NOP ;  /* 0x0000000000007918 */ /* 0x000fc00000000000 */
[----:B------:R-:W-:-:S00]  /*02b0*/  NOP ;  /* 0x0000000000007918 */ /* 0x000fc00000000000 */
[----:B------:R-:W-:-:S00]  /*02c0*/  NOP ;  /* 0x0000000000007918 */ /* 0x000fc00000000000 */
[----:B------:R-:W-:-:S00]  /*02d0*/  NOP ;  /* 0x0000000000007918 */ /* 0x000fc00000000000 */
[----:B------:R-:W-:-:S00]  /*02e0*/  NOP ;  /* 0x0000000000007918 */ /* 0x000fc00000000000 */
[----:B------:R-:W-:-:S00]  /*02f0*/  NOP ;  /* 0x0000000000007918 */ /* 0x000fc00000000000 */
.L_x_1189:


//--------------------- .text._ZN3cub18CUB_300001_SM_10006detail11EmptyKernelIvEEvv --------------------------
	.section	.text._ZN3cub18CUB_300001_SM_10006detail11EmptyKernelIvEEvv,"ax",@progbits
	.align	128
        .global         _ZN3cub18CUB_300001_SM_10006detail11EmptyKernelIvEEvv
        .type           _ZN3cub18CUB_300001_SM_10006detail11EmptyKernelIvEEvv,@function
        .size           _ZN3cub18CUB_300001_SM_10006detail11EmptyKernelIvEEvv,(.L_x_1190 - _ZN3cub18CUB_300001_SM_10006detail11EmptyKernelIvEEvv)
        .other          _ZN3cub18CUB_300001_SM_10006detail11EmptyKernelIvEEvv,@"STO_CUDA_ENTRY STV_DEFAULT"
_ZN3cub18CUB_300001_SM_10006detail11EmptyKernelIvEEvv:
.text._ZN3cub18CUB_300001_SM_10006detail11EmptyKernelIvEEvv:
[----:B------:R-:W-:Y:S01]  /*0000*/  LDC R1, c[0x0][0x37c] ;  /* 0x0000df00ff017b82 */ /* 0x000fe20000000800 */
[----:B------:R-:W-:Y:S05]  /*0010*/  EXIT ;  /* 0x000000000000794d */ /* 0x000fea0003800000 */
.L_x_2:
        /* <DEDUP_REMOVED lines=14> */
.L_x_1190:


//--------------------- .text._ZN6thrust24THRUST_300001_SM_1000_NS8cuda_cub4core6detail13_kernel_agentINS1_16__set_operations10SetOpAgentINS0_6detail15normal_iteratorINS0_10device_ptrIiEEEESB_SB_SB_SB_SB_l7CompareNS5_31serial_set_symmetric_differenceEN4cuda3std3__417integral_constantIbLb1EEEEEJSB_SB_SB_SB_llSB_SB_SC_SD_PNSG_4pairIllEEPmN3cub18CUB_300001_SM_100013ScanTileStateIlLb1EEEEEEvDpT0_ --------------------------
	.section	.text._ZN6thrust24THRUST_300001_SM_1000_NS8cuda_cub4core6detail13_kernel_agentINS1_16__set_operations10SetOpAgentINS0_6detail15normal_iteratorINS0_10device_ptrIiEEEESB_SB_SB_SB_SB_l7CompareNS5_31serial_set_symmetric_differenceEN4cuda3std3__417integral_constantIbLb1EEEEEJSB_SB_SB_SB_llSB_SB_SC_SD_PNSG_4pairIllEEPmN3cub18CUB_300001_SM_100013ScanTileStateIlLb1EEEEEEvDpT0_,"ax",@progbits
	.align	128
        .global         _ZN6thrust24THRUST_300001_SM_1000_NS8cuda_cub4core6detail13_kernel_agentINS1_16__set_operations10SetOpAgentINS0_6detail15normal_iteratorINS0_10device_ptrIiEEEESB_SB_SB_SB_SB_l7CompareNS5_31serial_set_symmetric_differenceEN4cuda3std3__417integral_constantIbLb1EEEEEJSB_SB_SB_SB_llSB_SB_SC_SD_PNSG_4pairIllEEPmN3cub18CUB_300001_SM_100013ScanTileStateIlLb1EEEEEEvDpT0_
        .type           _ZN6thrust24THRUST_300001_SM_1000_NS8cuda_cub4core6detail13_kernel_agentINS1_16__set_operations10SetOpAgentINS0_6detail15normal_iteratorINS0_10device_ptrIiEEEESB_SB_SB_SB_SB_l7CompareNS5_31serial_set_symmetric_differenceEN4cuda3std3__417integral_constantIbLb1EEEEEJSB_SB_SB_SB_llSB_SB_SC_SD_PNSG_4pairIllEEPmN3cub18CUB_300001_SM_100013ScanTileStateIlLb1EEEEEEvDpT0_,@function
        .size           _ZN6thrust24THRUST_300001_SM_1000_NS8cuda_cub4core6detail13_kernel_agentINS1_16__set_operations10SetOpAgentINS0_6detail15normal_iteratorINS0_10device_ptrIiEEEESB_SB_SB_SB_SB_l7CompareNS5_31serial_set_symmetric_differenceEN4cuda3std3__417integral_constantIbLb1EEEEEJSB_SB_SB_SB_llSB_SB_SC_SD_PNSG_4pairIllEEPmN3cub18CUB_300001_SM_100013ScanTileStateIlLb1EEEEEEvDpT0_,(.L_x_1191 - _ZN6thrust24THRUST_300001_SM_1000_NS8cuda_cub4core6detail13_kernel_agentINS1_16__set_operations10SetOpAgentINS0_6detail15normal_iteratorINS0_10device_ptrIiEEEESB_SB_SB_SB_SB_l7CompareNS5_31serial_set_symmetric_differenceEN4cuda3std3__417integral_constantIbLb1EEEEEJSB_SB_SB_SB_llSB_SB_SC_SD_PNSG_4pairIllEEPmN3cub18CUB_300001_SM_100013ScanTileStateIlLb1EEEEEEvDpT0_)
        .other          _ZN6thrust24THRUST_300001_SM_1000_NS8cuda_cub4core6detail13_kernel_agentINS1_16__set_operations10SetOpAgentINS0_6detail15normal_iteratorINS0_10device_ptrIiEEEESB_SB_SB_SB_SB_l7CompareNS5_31serial_set_symmetric_differenceEN4cuda3std3__417integral_constantIbLb1EEEEEJSB_SB_SB_SB_llSB_SB_SC_SD_PNSG_4pairIllEEPmN3cub18CUB_300001_SM_100013ScanTileStateIlLb1EEEEEEvDpT0_,@"STO_CUDA_ENTRY STV_DEFAULT"
_ZN6thrust24THRUST_300001_SM_1000_NS8cuda_cub4core6detail13_kernel_agentINS1_16__set_operations10SetOpAgentINS0_6detail15normal_iteratorINS0_10device_ptrIiEEEESB_SB_SB_SB_SB_l7CompareNS5_31serial_set_symmetric_differenceEN4cuda3std3__417integral_constantIbLb1EEEEEJSB_SB_SB_SB_llSB_SB_SC_SD_PNSG_4pairIllEEPmN3cub18CUB_300001_SM_100013ScanTileStateIlLb1EEEEEEvDpT0_:
.text._ZN6thrust24THRUST_300001_SM_1000_NS8cuda_cub4core6detail13_kernel_agentINS1_16__set_operations10SetOpAgentINS0_6detail15normal_iteratorINS0_10device_ptrIiEEEESB_SB_SB_SB_SB_l7CompareNS5_31serial_set_symmetric_differenceEN4cuda3std3__417integral_constantIbLb1EEEEEJSB_SB_SB_SB_llSB_SB_SC_SD_PNSG_4pairIllEEPmN3cub18CUB_300001_SM_100013ScanTileStateIlLb1EEEEEEvDpT0_:
[----:B------:R-:W-:Y:S01]  /*0000*/  LDC R1, c[0x0][0x37c] ;  /* 0x0000df00ff017b82 */ /* 0x000fe20000000800 */
[----:B------:R-:W0:Y:S07]  /*0010*/  S2R R100, SR_CTAID.X ;  /* 0x0000000000647919 */ /* 0x000e2e0000002500 */
[----:B------:R-:W1:Y:S01]  /*0020*/  LDC R99, c[0x0][0x370] ;  /* 0x0000dc00ff637b82 */ /* 0x000e620000000800 */
[----:B------:R-:W2:Y:S01]  /*0030*/  LDCU.64 UR6, c[0x0][0x358] ;  /* 0x00006b00ff0677ac */ /* 0x000ea20008000a00 */
[----:B-1----:R-:W-:-:S05]  /*0040*/  VIADD R3, R99, 0xffffffff ;  /* 0xffffffff63037836 */ /* 0x002fca0000000000 */
[----:B0-----:R-:W-:-:S13]  /*0050*/  ISETP.GE.U32.AND P0, PT, R100, R3, PT ;  /* 0x000000036400720c */ /* 0x001fda0003f06070 */
[----:B--2---:R-:W-:Y:S05]  /*0060*/  @P0 BRA `(.L_x_3) ;  /* 0x0000007400a40947 */ /* 0x004fea0003800000 */
[----:B------:R-:W0:Y:S01]  /*0070*/  LDC.64 R2, c[0x0][0x3c8] ;  /* 0x0000f200ff027b82 */ /* 0x000e220000000a00 */
[----:B------:R-:W1:Y:S01]  /*0080*/  S2R R91, SR_TID.X ;  /* 0x00000000005b7919 */ /* 0x000e620000002100 */
[----:B------:R-:W2:Y:S01]  /*0090*/  LDCU.128 UR8, c[0x0][0x380] ;  /* 0x00007000ff0877ac */ /* 0x000ea20008000c00 */
[----:B0-----:R-:W-:-:S05]  /*00a0*/  IMAD.WIDE.U32 R2, R100, 0x10, R2 ;  /* 0x0000001064027825 */ /* 0x001fca00078e0002 */
[----:B------:R-:W3:Y:S04]  /*00b0*/  LDG.E R9, desc[UR6][R2.64+0x10] ;  /* 0x0000100602097981 */ /* 0x000ee8000c1e1900 */
[----:B------:R-:W3:Y:S04]  /*00c0*/  LDG.E.64 R4, desc[UR6][R2.64] ;  /* 0x0000000602047981 */ /* 0x000ee8000c1e1b00 */
[----:B------:R-:W4:Y:S01]  /*00d0*/  LDG.E.64 R6, desc[UR6][R2.64+0x8] ;  /* 0x0000080602067981 */ /* 0x000f22000c1e1b00 */
[C---:B-1----:R-:W-:Y:S01]  /*00e0*/  VIADD R43, R91.reuse, 0x200 ;  /* 0x000002005b2b7836 */ /* 0x042fe20000000000 */
[C---:B------:R-:W-:Y:S01]  /*00f0*/  LOP3.LUT R11, R91.reuse, 0x400, RZ, 0xfc, !PT ;  /* 0x000004005b0b7812 */ /* 0x040fe200078efcff */
[C---:B------:R-:W-:Y:S01]  /*0100*/  VIADD R42, R91.reuse, 0x600 ;  /* 0x000006005b2a7836 */ /* 0x040fe20000000000 */
[C---:B------:R-:W-:Y:S01]  /*0110*/  LOP3.LUT R13, R91.reuse, 0x800, RZ, 0xfc, !PT ;  /* 0x000008005b0d7812 */ /* 0x040fe200078efcff */
[----:B------:R-:W-:-:S02]  /*0120*/  VIADD R41, R91, 0xa00 ;  /* 0x00000a005b297836 */ /* 0x000fc40000000000 */
[C---:B------:R-:W-:Y:S01]  /*0130*/  VIADD R15, R91.reuse, 0xe00 ;  /* 0x00000e005b0f7836 */ /* 0x040fe20000000000 */
[C---:B------:R-:W-:Y:S01]  /*0140*/  LOP3.LUT R17, R91.reuse, 0x1400, RZ, 0xfc, !PT ;  /* 0x000014005b117812 */ /* 0x040fe200078efcff */
[C---:B------:R-:W-:Y:S01]  /*0150*/  VIADD R21, R91.reuse, 0x1600 ;  /* 0x000016005b157836 */ /* 0x040fe20000000000 */
[----:B------:R-:W-:Y:S01]  /*0160*/  LOP3.LUT R23, R91, 0x1800, RZ, 0xfc, !PT ;  /* 0x000018005b177812 */ /* 0x000fe200078efcff */
[----:B------:R-:W2:Y:S01]  /*0170*/  LDG.E R3, desc[UR6][R2.64+0x18] ;  /* 0x0000180602037981 */ /* 0x000ea2000c1e1900 */
[----:B---3--:R-:W-:Y:S01]  /*0180*/  IMAD.IADD R90, R9, 0x1, -R4 ;  /* 0x00000001095a7824 */ /* 0x008fe200078e0a04 */
[----:B------:R-:W-:-:S03]  /*0190*/  IADD3 R45, P0, PT, R4, R91, RZ ;  /* 0x0000005b042d7210 */ /* 0x000fc60007f1e0ff */
[C---:B------:R-:W-:Y:S01]  /*01a0*/  IMAD.IADD R9, R91.reuse, 0x1, -R90 ;  /* 0x000000015b097824 */ /* 0x040fe200078e0a5a */
[-C--:B------:R-:W-:Y:S01]  /*01b0*/  ISETP.GE.AND P4, PT, R91, R90.reuse, PT ;  /* 0x0000005a5b00720c */ /* 0x080fe20003f86270 */
[----:B------:R-:W-:Y:S01]  /*01c0*/  IMAD.X R44, RZ, RZ, R5, P0 ;  /* 0x000000ffff2c7224 */ /* 0x000fe200000e0605 */
[-C--:B------:R-:W-:Y:S02]  /*01d0*/  ISETP.GE.AND P3, PT, R43, R90.reuse, PT ;  /* 0x0000005a2b00720c */ /* 0x080fe40003f66270 */
[----:B----4-:R-:W-:Y:S02]  /*01e0*/  IADD3 R46, P0, PT, R6, R9, RZ ;  /* 0x00000009062e7210 */ /* 0x010fe40007f1e0ff */
[C---:B------:R-:W-:Y:S01]  /*01f0*/  SHF.L.U64.HI R44, R45.reuse, 0x2, R44 ;  /* 0x000000022d2c7819 */ /* 0x040fe2000001022c */
[----:B------:R-:W-:Y:S01]  /*0200*/  IMAD.SHL.U32 R45, R45, 0x4, RZ ;  /* 0x000000042d2d7824 */ /* 0x000fe200078e00ff */
[----:B------:R-:W-:Y:S01]  /*0210*/  LEA.HI.X.SX32 R9, R9, R7, 0x1, P0 ;  /* 0x0000000709097211 */ /* 0x000fe200000f0eff */
[----:B------:R-:W-:Y:S01]  /*0220*/  IMAD.SHL.U32 R47, R46, 0x4, RZ ;  /* 0x000000042e2f7824 */ /* 0x000fe200078e00ff */
[----:B------:R-:W-:-:S02]  /*0230*/  ISETP.GE.AND P2, PT, R11, R90, PT ;  /* 0x0000005a0b00720c */ /* 0x000fc40003f46270 */
[----:B------:R-:W-:Y:S02]  /*0240*/  SHF.L.U64.HI R46, R46, 0x2, R9 ;  /* 0x000000022e2e7819 */ /* 0x000fe40000010209 */
[----:B--2---:R-:W-:Y:S02]  /*0250*/  IADD3 R8, P1, PT, R47, UR10, RZ ;  /* 0x0000000a2f087c10 */ /* 0x004fe4000ff3e0ff */
[----:B------:R-:W-:Y:S02]  /*0260*/  IADD3 R4, P0, PT, R45, UR8, RZ ;  /* 0x000000082d047c10 */ /* 0x000fe4000ff1e0ff */
[----:B------:R-:W-:Y:S02]  /*0270*/  IADD3.X R9, PT, PT, R46, UR11, RZ, P1, !PT ;  /* 0x0000000b2e097c10 */ /* 0x000fe40008ffe4ff */
[-C--:B------:R-:W-:Y:S02]  /*0280*/  ISETP.GE.AND P1, PT, R42, R90.reuse, PT ;  /* 0x0000005a2a00720c */ /* 0x080fe40003f26270 */
[----:B------:R-:W-:Y:S01]  /*0290*/  IADD3.X R5, PT, PT, R44, UR9, RZ, P0, !PT ;  /* 0x000000092c057c10 */ /* 0x000fe200087fe4ff */
[----:B------:R0:W5:Y:S04]  /*02a0*/  @P3 LDG.E R10, desc[UR6][R8.64+0x800] ;  /* 0x00080006080a3981 */ /* 0x000168000c1e1900 */
[----:B------:R0:W5:Y:S04]  /*02b0*/  @!P4 LDG.E R7, desc[UR6][R4.64] ;  /* 0x000000060407c981 */ /* 0x000168000c1e1900 */
[----:B------:R0:W5:Y:S04]  /*02c0*/  @P2 LDG.E R11, desc[UR6][R8.64+0x1000] ;  /* 0x00100006080b2981 */ /* 0x000168000c1e1900 */
[----:B------:R0:W5:Y:S01]  /*02d0*/  @P1 LDG.E R12, desc[UR6][R8.64+0x1800] ;  /* 0x00180006080c1981 */ /* 0x000162000c1e1900 */
[----:B------:R-:W-:-:S02]  /*02e0*/  ISETP.GE.AND P0, PT, R13, R90, PT ;  /* 0x0000005a0d00720c */ /* 0x000fc40003f06270 */
[----:B------:R-:W-:Y:S02]  /*02f0*/  LOP3.LUT R13, R91, 0xc00, RZ, 0xfc, !PT ;  /* 0x00000c005b0d7812 */ /* 0x000fe400078efcff */
[-C--:B------:R-:W-:Y:S02]  /*0300*/  ISETP.GE.AND P6, PT, R41, R90.reuse, PT ;  /* 0x0000005a2900720c */ /* 0x080fe40003fc6270 */
[----:B------:R-:W-:Y:S02]  /*0310*/  ISETP.GE.AND P5, PT, R13, R90, PT ;  /* 0x0000005a0d00720c */ /* 0x000fe40003fa6270 */
[----:B------:R-:W-:-:S09]  /*0320*/  LOP3.LUT R13, R91, 0x1000, RZ, 0xfc, !PT ;  /* 0x000010005b0d7812 */ /* 0x000fd200078efcff */
[----:B------:R0:W5:Y:S04]  /*0330*/  @P6 LDG.E R14, desc[UR6][R8.64+0x2800] ;  /* 0x00280006080e6981 */ /* 0x000168000c1e1900 */
[----:B------:R0:W5:Y:S01]  /*0340*/  @!P3 LDG.E R10, desc[UR6][R4.64+0x800] ;  /* 0x00080006040ab981 */ /* 0x000162000c1e1900 */
[----:B------:R-:W-:-:S03]  /*0350*/  ISETP.GE.AND P3, PT, R13, R90, PT ;  /* 0x0000005a0d00720c */ /* 0x000fc60003f66270 */
[----:B------:R0:W5:Y:S01]  /*0360*/  @P4 LDG.E R7, desc[UR6][R8.64] ;  /* 0x0000000608074981 */ /* 0x000162000c1e1900 */
[-C--:B------:R-:W-:Y:S01]  /*0370*/  ISETP.GE.AND P4, PT, R15, R90.reuse, PT ;  /* 0x0000005a0f00720c */ /* 0x080fe20003f86270 */
[----:B------:R-:W-:Y:S02]  /*0380*/  VIADD R15, R91, 0x1200 ;  /* 0x000012005b0f7836 */ /* 0x000fe40000000000 */
[----:B------:R0:W5:Y:S04]  /*0390*/  @P0 LDG.E R13, desc[UR6][R8.64+0x2000] ;  /* 0x00200006080d0981 */ /* 0x000168000c1e1900 */
[----:B------:R0:W5:Y:S01]  /*03a0*/  @!P2 LDG.E R11, desc[UR6][R4.64+0x1000] ;  /* 0x00100006040ba981 */ /* 0x000162000c1e1900 */
[----:B------:R-:W-:-:S03]  /*03b0*/  ISETP.GE.AND P2, PT, R15, R90, PT ;  /* 0x0000005a0f00720c */ /* 0x000fc60003f46270 */
[----:B------:R0:W5:Y:S01]  /*03c0*/  @!P1 LDG.E R12, desc[UR6][R4.64+0x1800] ;  /* 0x00180006040c9981 */ /* 0x000162000c1e1900 */
[----:B------:R-:W-:-:S03]  /*03d0*/  ISETP.GE.AND P1, PT, R17, R90, PT ;  /* 0x0000005a1100720c */ /* 0x000fc60003f26270 */
[----:B------:R0:W5:Y:S04]  /*03e0*/  @P5 LDG.E R15, desc[UR6][R8.64+0x3000] ;  /* 0x00300006080f5981 */ /* 0x000168000c1e1900 */
[----:B------:R0:W5:Y:S04]  /*03f0*/  @P3 LDG.E R17, desc[UR6][R8.64+0x4000] ;  /* 0x0040000608113981 */ /* 0x000168000c1e1900 */
[----:B------:R0:W5:Y:S04]  /*0400*/  @P4 LDG.E R16, desc[UR6][R8.64+0x3800] ;  /* 0x0038000608104981 */ /* 0x000168000c1e1900 */
[----:B------:R0:W5:Y:S04]  /*0410*/  @P2 LDG.E R18, desc[UR6][R8.64+0x4800] ;  /* 0x0048000608122981 */ /* 0x000168000c1e1900 */
[----:B------:R0:W5:Y:S04]  /*0420*/  @P1 LDG.E R19, desc[UR6][R8.64+0x5000] ;  /* 0x0050000608131981 */ /* 0x000168000c1e1900 */
[----:B------:R0:W5:Y:S01]  /*0430*/  @!P6 LDG.E R14, desc[UR6][R4.64+0x2800] ;  /* 0x00280006040ee981 */ /* 0x000162000c1e1900 */
[----:B------:R-:W-:-:S02]  /*0440*/  ISETP.GE.AND P6, PT, R23, R90, PT ;  /* 0x0000005a1700720c */ /* 0x000fc40003fc6270 */
[----:B------:R-:W-:Y:S01]  /*0450*/  LOP3.LUT R23, R91, 0x1c00, RZ, 0xfc, !PT ;  /* 0x00001c005b177812 */ /* 0x000fe200078efcff */
[----:B------:R0:W5:Y:S01]  /*0460*/  @!P0 LDG.E R13, desc[UR6][R4.64+0x2000] ;  /* 0x00200006040d8981 */ /* 0x000162000c1e1900 */
[-C--:B------:R-:W-:Y:S01]  /*0470*/  ISETP.GE.AND P0, PT, R21, R90.reuse, PT ;  /* 0x0000005a1500720c */ /* 0x080fe20003f06270 */
[----:B------:R-:W-:Y:S02]  /*0480*/  VIADD R21, R91, 0x1a00 ;  /* 0x00001a005b157836 */ /* 0x000fe40000000000 */
[----:B------:R0:W5:Y:S03]  /*0490*/  @!P5 LDG.E R15, desc[UR6][R4.64+0x3000] ;  /* 0x00300006040fd981 */ /* 0x000166000c1e1900 */
[-C--:B------:R-:W-:Y:S01]  /*04a0*/  ISETP.GE.AND P5, PT, R21, R90.reuse, PT ;  /* 0x0000005a1500720c */ /* 0x080fe20003fa6270 */
[----:B------:R-:W-:Y:S01]  /*04b0*/  VIADD R21, R91, 0x1e00 ;  /* 0x00001e005b157836 */ /* 0x000fe20000000000 */
[----:B------:R0:W5:Y:S04]  /*04c0*/  @!P3 LDG.E R17, desc[UR6][R4.64+0x4000] ;  /* 0x004000060411b981 */ /* 0x000168000c1e1900 */
[-C--:B------:R-:W-:Y:S01]  /*04d0*/  ISETP.GE.AND P3, PT, R21, R90.reuse, PT ;  /* 0x0000005a1500720c */ /* 0x080fe20003f66270 */
[----:B------:R0:W5:Y:S01]  /*04e0*/  @!P4 LDG.E R16, desc[UR6][R4.64+0x3800] ;  /* 0x003800060410c981 */ /* 0x000162000c1e1900 */
[-C--:B------:R-:W-:Y:S01]  /*04f0*/  ISETP.GE.AND P4, PT, R23, R90.reuse, PT ;  /* 0x0000005a1700720c */ /* 0x080fe20003f86270 */
[C---:B------:R-:W-:Y:S01]  /*0500*/  VIADD R21, R91.reuse, 0x2200 ;  /* 0x000022005b157836 */ /* 0x040fe20000000000 */
[----:B------:R-:W-:Y:S01]  /*0510*/  LOP3.LUT R23, R91, 0x2000, RZ, 0xfc, !PT ;  /* 0x000020005b177812 */ /* 0x000fe200078efcff */
[----:B------:R0:W5:Y:S03]  /*0520*/  @!P2 LDG.E R18, desc[UR6][R4.64+0x4800] ;  /* 0x004800060412a981 */ /* 0x000166000c1e1900 */
[-C--:B------:R-:W-:Y:S01]  /*0530*/  ISETP.GE.AND P2, PT, R23, R90.reuse, PT ;  /* 0x0000005a1700720c */ /* 0x080fe20003f46270 */
[----:B------:R0:W5:Y:S01]  /*0540*/  @!P1 LDG.E R19, desc[UR6][R4.64+0x5000] ;  /* 0x0050000604139981 */ /* 0x000162000c1e1900 */
[----:B------:R-:W-:-:S03]  /*0550*/  ISETP.GE.AND P1, PT, R21, R90, PT ;  /* 0x0000005a1500720c */ /* 0x000fc60003f26270 */
[----:B------:R0:W5:Y:S04]  /*0560*/  @P6 LDG.E R21, desc[UR6][R8.64+0x6000] ;  /* 0x0060000608156981 */ /* 0x000168000c1e1900 */
[----:B------:R0:W5:Y:S04]  /*0570*/  @P5 LDG.E R22, desc[UR6][R8.64+0x6800] ;  /* 0x0068000608165981 */ /* 0x000168000c1e1900 */
[----:B------:R0:W5:Y:S04]  /*0580*/  @P4 LDG.E R23, desc[UR6][R8.64+0x7000] ;  /* 0x0070000608174981 */ /* 0x000168000c1e1900 */
[----:B------:R0:W5:Y:S04]  /*0590*/  @P3 LDG.E R24, desc[UR6][R8.64+0x7800] ;  /* 0x0078000608183981 */ /* 0x000168000c1e1900 */
[----:B------:R0:W5:Y:S04]  /*05a0*/  @P2 LDG.E R25, desc[UR6][R8.64+0x8000] ;  /* 0x0080000608192981 */ /* 0x000168000c1e1900 */
[----:B------:R0:W5:Y:S04]  /*05b0*/  @P1 LDG.E R26, desc[UR6][R8.64+0x8800] ;  /* 0x00880006081a1981 */ /* 0x000168000c1e1900 */
[----:B------:R0:W5:Y:S01]  /*05c0*/  @P0 LDG.E R20, desc[UR6][R8.64+0x5800] ;  /* 0x0058000608140981 */ /* 0x000162000c1e1900 */
[----:B------:R-:W-:-:S03]  /*05d0*/  IMAD.IADD R27, R3, 0x1, -R6 ;  /* 0x00000001031b7824 */ /* 0x000fc600078e0a06 */
[----:B------:R0:W5:Y:S04]  /*05e0*/  @!P6 LDG.E R21, desc[UR6][R4.64+0x6000] ;  /* 0x006000060415e981 */ /* 0x000168000c1e1900 */
[----:B------:R0:W5:Y:S04]  /*05f0*/  @!P5 LDG.E R22, desc[UR6][R4.64+0x6800] ;  /* 0x006800060416d981 */ /* 0x000168000c1e1900 */
[----:B------:R0:W5:Y:S04]  /*0600*/  @!P4 LDG.E R23, desc[UR6][R4.64+0x7000] ;  /* 0x007000060417c981 */ /* 0x000168000c1e1900 */
[----:B------:R0:W5:Y:S04]  /*0610*/  @!P3 LDG.E R24, desc[UR6][R4.64+0x7800] ;  /* 0x007800060418b981 */ /* 0x000168000c1e1900 */
[----:B------:R0:W5:Y:S04]  /*0620*/  @!P2 LDG.E R25, desc[UR6][R4.64+0x8000] ;  /* 0x008000060419a981 */ /* 0x000168000c1e1900 */
[----:B------:R0:W5:Y:S01]  /*0630*/  @!P1 LDG.E R26, desc[UR6][R4.64+0x8800] ;  /* 0x00880006041a9981 */ /* 0x000162000c1e1900 */
[----:B------:R-:W-:Y:S01]  /*0640*/  IMAD.IADD R89, R90, 0x1, R27 ;  /* 0x000000015a597824 */ /* 0x000fe200078e021b */
[----:B------:R-:W-:-:S02]  /*0650*/  LOP3.LUT R0, R91, 0x2400, RZ, 0xfc, !PT ;  /* 0x000024005b007812 */ /* 0x000fc400078efcff */
[----:B------:R0:W5:Y:S02]  /*0660*/  @!P0 LDG.E R20, desc[UR6][R4.64+0x5800] ;  /* 0x0058000604148981 */ /* 0x000164000c1e1900 */
[----:B------:R-:W-:Y:S01]  /*0670*/  ISETP.GE.AND P0, PT, R0, R89, PT ;  /* 0x000000590000720c */ /* 0x000fe20003f06270 */
[----:B------:R-:W-:-:S12]  /*0680*/  BSSY.RECONVERGENT B0, `(.L_x_4) ;  /* 0x0000005000007945 */ /* 0x000fd80003800200 */
[----:B0-----:R-:W-:Y:S05]  /*0690*/  @P0 BRA `(.L_x_5) ;  /* 0x00000000000c0947 */ /* 0x001fea0003800000 */
[----:B------:R-:W-:-:S13]  /*06a0*/  ISETP.GE.AND P0, PT, R0, R90, PT ;  /* 0x0000005a0000720c */ /* 0x000fda0003f06270 */
[----:B------:R0:W5:Y:S04]  /*06b0*/  @!P0 LDG.E R2, desc[UR6][R4.64+0x9000] ;  /* 0x0090000604028981 */ /* 0x000168000c1e1900 */
[----:B------:R0:W5:Y:S02]  /*06c0*/  @P0 LDG.E R2, desc[UR6][R8.64+0x9000] ;  /* 0x0090000608020981 */ /* 0x000164000c1e1900 */
.L_x_5:
[----:B------:R-:W-:Y:S05]  /*06d0*/  BSYNC.RECONVERGENT B0 ;  /* 0x0000000000007941 */ /* 0x000fea0003800200 */
.L_x_4:
[----:B------:R-:W1:Y:S01]  /*06e0*/  S2UR UR5, SR_CgaCtaId ;  /* 0x00000000000579c3 */ /* 0x000e620000008800 */
[----:B0-----:R-:W-:Y:S01]  /*06f0*/  IMAD R4, R91, 0x13, RZ ;  /* 0x000000135b047824 */ /* 0x001fe200078e02ff */
[----:B------:R-:W-:Y:S01]  /*0700*/  UMOV UR4, 0x400 ;  /* 0x0000040000047882 */ /* 0x000fe20000000000 */
[----:B------:R-:W-:Y:S03]  /*0710*/  BSSY.RECONVERGENT B0, `(.L_x_6) ;  /* 0x000002c000007945 */ /* 0x000fe60003800200 */
[----:B------:R-:W-:-:S04]  /*0720*/  VIMNMX R29, PT, PT, R89, R4, PT ;  /* 0x00000004591d7248 */ /* 0x000fc80003fe0100 */
[----:B------:R-:W-:Y:S02]  /*0730*/  VIADDMNMX R88, R29, -R27, RZ, !PT ;  /* 0x8000001b1d587246 */ /* 0x000fe400078001ff */
[----:B------:R-:W-:-:S04]  /*0740*/  VIMNMX R5, PT, PT, R90, R29, PT ;  /* 0x0000001d5a057248 */ /* 0x000fc80003fe0100 */
[----:B------:R-:W-:Y:S01]  /*0750*/  ISETP.GE.AND P0, PT, R88, R5, PT ;  /* 0x000000055800720c */ /* 0x000fe20003f06270 */
[----:B-1----:R-:W-:-:S06]  /*0760*/  ULEA UR4, UR5, UR4, 0x18 ;  /* 0x0000000405047291 */ /* 0x002fcc000f8ec0ff */
[----:B------:R-:W-:-:S04]  /*0770*/  IMAD.U32 R92, RZ, RZ, UR4 ;  /* 0x00000004ff5c7e24 */ /* 0x000fc8000f8e00ff */
[----:B------:R-:W-:Y:S02]  /*0780*/  IMAD R9, R91, 0x4, R92 ;  /* 0x000000045b097824 */ /* 0x000fe400078e025c */
[----:B------:R-:W-:-:S03]  /*0790*/  VIADD R6, R92, 0x800 ;  /* 0x000008005c067836 */ /* 0x000fc60000000000 */
[----:B-----5:R0:W-:Y:S01]  /*07a0*/  STS [R9+0x9800], R2 ;  /* 0x0098000209007388 */ /* 0x0201e20000000800 */
[----:B------:R-:W-:-:S03]  /*07b0*/  IMAD R3, R90, 0x4, R6 ;  /* 0x000000045a037824 */ /* 0x000fc600078e0206 */
[----:B------:R0:W-:Y:S04]  /*07c0*/  STS [R9+0x800], R7 ;  /* 0x0008000709007388 */ /* 0x0001e80000000800 */
        /* <DEDUP_REMOVED lines=16> */
[----:B------:R0:W-:Y:S01]  /*08d0*/  STS [R9+0x9000], R26 ;  /* 0x0090001a09007388 */ /* 0x0001e20000000800 */
[----:B------:R-:W-:Y:S06]  /*08e0*/  BAR.SYNC.DEFER_BLOCKING 0x0 ;  /* 0x0000000000007b1d */ /* 0x000fec0000010000 */
[----:B------:R-:W-:Y:S05]  /*08f0*/  @P0 BRA `(.L_x_7) ;  /* 0x0000000000340947 */ /* 0x000fea0003800000 */
.L_x_8:
[----:B0-----:R-:W-:-:S05]  /*0900*/  IMAD.IADD R2, R5, 0x1, R88 ;  /* 0x0000000105027824 */ /* 0x001fca00078e0258 */
[----:B------:R-:W-:-:S04]  /*0910*/  SHF.R.S32.HI R2, RZ, 0x1, R2 ;  /* 0x00000001ff027819 */ /* 0x000fc80000011402 */
[----:B------:R-:W-:-:S05]  /*0920*/  LOP3.LUT R4, RZ, R2, RZ, 0x33, !PT ;  /* 0x00000002ff047212 */ /* 0x000fca00078e33ff */
[----:B------:R-:W-:Y:S02]  /*0930*/  IMAD.IADD R8, R29, 0x1, R4 ;  /* 0x000000011d087824 */ /* 0x000fe400078e0204 */
[----:B------:R-:W-:Y:S02]  /*0940*/  IMAD R4, R2, 0x4, R92 ;  /* 0x0000000402047824 */ /* 0x000fe400078e025c */
[----:B------:R-:W-:-:S04]  /*0950*/  IMAD R8, R8, 0x4, R3 ;  /* 0x0000000408087824 */ /* 0x000fc800078e0203 */
[----:B------:R-:W-:Y:S04]  /*0960*/  LDS R4, [R4+0x800] ;  /* 0x0008000004047984 */ /* 0x000fe80000000800 */
[----:B------:R-:W0:Y:S02]  /*0970*/  LDS R7, [R8] ;  /* 0x0000000008077984 */ /* 0x000e240000000800 */
[----:B0-----:R-:W-:-:S04]  /*0980*/  ISETP.GE.AND P0, PT, R7, R4, PT ;  /* 0x000000040700720c */ /* 0x001fc80003f06270 */
[----:B------:R-:W-:-:S09]  /*0990*/  SEL R5, R2, R5, !P0 ;  /* 0x0000000502057207 */ /* 0x000fd20004000000 */
[----:B------:R-:W-:-:S05]  /*09a0*/  @P0 VIADD R88, R2, 0x1 ;  /* 0x0000000102580836 */ /* 0x000fca0000000000 */
[----:B------:R-:W-:-:S13]  /*09b0*/  ISETP.GE.AND P0, PT, R88, R5, PT ;  /* 0x000000055800720c */ /* 0x000fda0003f06270 */
[----:B------:R-:W-:Y:S05]  /*09c0*/  @!P0 BRA `(.L_x_8) ;  /* 0xfffffffc00cc8947 */ /* 0x000fea000383ffff */
.L_x_7:
[----:B------:R-:W-:Y:S05]  /*09d0*/  BSYNC.RECONVERGENT B0 ;  /* 0x0000000000007941 */ /* 0x000fea0003800200 */
.L_x_6:
[----:B0-----:R-:W-:Y:S01]  /*09e0*/  IMAD.IADD R11, R29, 0x1, -R88 ;  /* 0x000000011d0b7824 */ /* 0x001fe200078e0a58 */
[----:B------:R-:W-:Y:S01]  /*09f0*/  BSSY.RECONVERGENT B0, `(.L_x_9) ;  /* 0x0000093000007945 */ /* 0x000fe20003800200 */
[----:B------:R-:W-:Y:S02]  /*0a00*/  IMAD.MOV.U32 R5, RZ, RZ, RZ ;  /* 0x000000ffff057224 */ /* 0x000fe400078e00ff */
[----:B------:R-:W-:Y:S01]  /*0a10*/  IMAD R2, R91, 0x4, R6 ;  /* 0x000000045b027824 */ /* 0x000fe200078e0206 */
[----:B------:R-:W-:-:S13]  /*0a20*/  ISETP.GE.AND P0, PT, R11, R27, PT ;  /* 0x0000001b0b00720c */ /* 0x000fda0003f06270 */
[----:B------:R-:W-:Y:S05]  /*0a30*/  @P0 BRA `(.L_x_10) ;  /* 0x0000000800380947 */ /* 0x000fea0003800000 */
[----:B------:R-:W-:Y:S01]  /*0a40*/  ISETP.GE.AND P0, PT, R88, 0x1, PT ;  /* 0x000000015800780c */ /* 0x000fe20003f06270 */
[----:B------:R-:W-:Y:S01]  /*0a50*/  IMAD R12, R11, 0x4, R3 ;  /* 0x000000040b0c7824 */ /* 0x000fe200078e0203 */
[----:B------:R-:W-:Y:S01]  /*0a60*/  BSSY.RECONVERGENT B1, `(.L_x_11) ;  /* 0x0000036000017945 */ /* 0x000fe20003800200 */
[----:B------:R-:W-:-:S03]  /*0a70*/  IMAD.MOV.U32 R5, RZ, RZ, RZ ;  /* 0x000000ffff057224 */ /* 0x000fc600078e00ff */
[----:B------:R-:W-:Y:S01]  /*0a80*/  BSSY.RELIABLE B2, `(.L_x_12) ;  /* 0x000002a000027945 */ /* 0x000fe20003800100 */
[----:B------:R-:W-:Y:S06]  /*0a90*/  LDS R13, [R12] ;  /* 0x000000000c0d7984 */ /* 0x000fec0000000800 */
[----:B------:R-:W-:-:S05]  /*0aa0*/  @P0 IMAD R4, R88, 0x1ff, RZ ;  /* 0x000001ff58040824 */ /* 0x000fca00078e02ff */
[----:B------:R-:W-:Y:S01]  /*0ab0*/  @P0 SHF.R.S32.HI R7, RZ, 0x9, R4 ;  /* 0x00000009ff070819 */ /* 0x000fe20000011404 */
[----:B------:R-:W-:-:S04]  /*0ac0*/  IMAD.MOV.U32 R4, RZ, RZ, R88 ;  /* 0x000000ffff047224 */ /* 0x000fc800078e0058 */
[C---:B------:R-:W-:Y:S02]  /*0ad0*/  @P0 IMAD R8, R7.reuse, 0x4, R92 ;  /* 0x0000000407080824 */ /* 0x040fe400078e025c */
[----:B------:R-:W-:-:S04]  /*0ae0*/  @P0 VIADD R9, R7, 0x1 ;  /* 0x0000000107090836 */ /* 0x000fc80000000000 */
[----:B------:R-:W0:Y:S02]  /*0af0*/  @P0 LDS R8, [R8+0x800] ;  /* 0x0008000008080984 */ /* 0x000e240000000800 */
[----:B0-----:R-:W-:-:S04]  /*0b00*/  @P0 ISETP.GE.AND P1, PT, R8, R13, PT ;  /* 0x0000000d0800020c */ /* 0x001fc80003f26270 */
[----:B------:R-:W-:Y:S02]  /*0b10*/  @P0 SEL R4, R88, R7, !P1 ;  /* 0x0000000758040207 */ /* 0x000fe40004800000 */
[----:B------:R-:W-:-:S04]  /*0b20*/  @P0 SEL R5, R9, RZ, !P1 ;  /* 0x000000ff09050207 */ /* 0x000fc80004800000 */
[----:B------:R-:W-:-:S13]  /*0b30*/  ISETP.GE.AND P0, PT, R5, R4, PT ;  /* 0x000000040500720c */ /* 0x000fda0003f06270 */
[----:B------:R-:W-:Y:S05]  /*0b40*/  @P0 BRA `(.L_x_13) ;  /* 0x0000000000400947 */ /* 0x000fea0003800000 */
[----:B------:R-:W-:-:S05]  /*0b50*/  IMAD R7, R4, 0x7f, R5 ;  /* 0x0000007f04077824 */ /* 0x000fca00078e0205 */
[----:B------:R-:W-:-:S05]  /*0b60*/  SHF.R.S32.HI R7, RZ, 0x7, R7 ;  /* 0x00000007ff077819 */ /* 0x000fca0000011407 */
[----:B------:R-:W-:-:S06]  /*0b70*/  IMAD R8, R7, 0x4, R92 ;  /* 0x0000000407087824 */ /* 0x000fcc00078e025c */
[----:B------:R-:W0:Y:S02]  /*0b80*/  LDS R8, [R8+0x800] ;  /* 0x0008000008087984 */ /* 0x000e240000000800 */
[----:B0-----:R-:W-:-:S04]  /*0b90*/  ISETP.GE.AND P0, PT, R8, R13, PT ;  /* 0x0000000d0800720c */ /* 0x001fc80003f06270 */
[----:B------:R-:W-:-:S09]  /*0ba0*/  SEL R4, R4, R7, !P0 ;  /* 0x0000000704047207 */ /* 0x000fd20004000000 */
[----:B------:R-:W-:-:S05]  /*0bb0*/  @!P0 VIADD R5, R7, 0x1 ;  /* 0x0000000107058836 */ /* 0x000fca0000000000 */
        /* <DEDUP_REMOVED lines=8> */
[----:B------:R-:W-:-:S07]  /*0c40*/  @!P0 VIADD R5, R7, 0x1 ;  /* 0x0000000107058836 */ /* 0x000fce0000000000 */
.L_x_13:
[----:B------:R-:W-:-:S13]  /*0c50*/  ISETP.GE.AND P0, PT, R5, R4, PT ;  /* 0x000000040500720c */ /* 0x000fda0003f06270 */
[----:B------:R-:W-:Y:S05]  /*0c60*/  @P0 BREAK.RELIABLE B2 ;  /* 0x0000000000020942 */ /* 0x000fea0003800100 */
        /* <DEDUP_REMOVED lines=8> */
.L_x_14:
[----:B------:R-:W-:-:S13]  /*0cf0*/  ISETP.GE.AND P0, PT, R5, R4, PT ;  /* 0x000000040500720c */ /* 0x000fda0003f06270 */
[----:B------:R-:W-:Y:S05]  /*0d00*/  @P0 BREAK.RELIABLE B2 ;  /* 0x0000000000020942 */ /* 0x000fea0003800100 */
[----:B------:R-:W-:Y:S05]  /*0d10*/  @P0 BRA `(.L_x_15) ;  /* 0x0000000000280947 */ /* 0x000fea0003800000 */
[----:B------:R-:W-:Y:S05]  /*0d20*/  BSYNC.RELIABLE B2 ;  /* 0x0000000000027941 */ /* 0x000fea0003800100 */
.L_x_12:
[----:B------:R-:W-:-:S05]  /*0d30*/  IMAD.IADD R7, R4, 0x1, R5 ;  /* 0x0000000104077824 */ /* 0x000fca00078e0205 */
[----:B------:R-:W-:-:S05]  /*0d40*/  SHF.R.S32.HI R7, RZ, 0x1, R7 ;  /* 0x00000001ff077819 */ /* 0x000fca0000011407 */
[----:B------:R-:W-:-:S06]  /*0d50*/  IMAD R8, R7, 0x4, R92 ;  /* 0x0000000407087824 */ /* 0x000fcc00078e025c */
[----:B------:R-:W0:Y:S02]  /*0d60*/  LDS R8, [R8+0x800] ;  /* 0x0008000008087984 */ /* 0x000e240000000800 */
[----:B0-----:R-:W-:-:S04]  /*0d70*/  ISETP.GE.AND P0, PT, R8, R13, PT ;  /* 0x0000000d0800720c */ /* 0x001fc80003f06270 */
[----:B------:R-:W-:-:S09]  /*0d80*/  SEL R4, R4, R7, !P0 ;  /* 0x0000000704047207 */ /* 0x000fd20004000000 */
[----:B------:R-:W-:-:S05]  /*0d90*/  @!P0 VIADD R5, R7, 0x1 ;  /* 0x0000000107058836 */ /* 0x000fca0000000000 */
[----:B------:R-:W-:-:S13]  /*0da0*/  ISETP.GE.AND P0, PT, R5, R4, PT ;  /* 0x000000040500720c */ /* 0x000fda0003f06270 */
[----:B------:R-:W-:Y:S05]  /*0db0*/  @!P0 BRA `(.L_x_12) ;  /* 0xfffffffc00dc8947 */ /* 0x000fea000383ffff */
.L_x_15:
[----:B------:R-:W-:Y:S05]  /*0dc0*/  BSYNC.RECONVERGENT B1 ;  /* 0x0000000000017941 */ /* 0x000fea0003800200 */
.L_x_11:
[C---:B------:R-:W-:Y:S01]  /*0dd0*/  ISETP.GE.AND P0, PT, R11.reuse, 0x1, PT ;  /* 0x000000010b00780c */ /* 0x040fe20003f06270 */
[----:B------:R-:W-:Y:S01]  /*0de0*/  IMAD.MOV.U32 R7, RZ, RZ, R11 ;  /* 0x000000ffff077224 */ /* 0x000fe200078e000b */
[----:B------:R-:W-:Y:S04]  /*0df0*/  BSSY.RECONVERGENT B1, `(.L_x_16) ;  /* 0x0000034000017945 */ /* 0x000fe80003800200 */
[----:B------:R-:W-:Y:S07]  /*0e00*/  BSSY.RELIABLE B2, `(.L_x_17) ;  /* 0x0000029000027945 */ /* 0x000fee0003800100 */
[----:B------:R-:W-:-:S05]  /*0e10*/  @P0 IMAD R4, R11, 0x1ff, RZ ;  /* 0x000001ff0b040824 */ /* 0x000fca00078e02ff */
[----:B------:R-:W-:Y:S01]  /*0e20*/  @P0 SHF.R.S32.HI R8, RZ, 0x9, R4 ;  /* 0x00000009ff080819 */ /* 0x000fe20000011404 */
[----:B------:R-:W-:-:S04]  /*0e30*/  IMAD.MOV.U32 R4, RZ, RZ, RZ ;  /* 0x000000ffff047224 */ /* 0x000fc800078e00ff */
[C---:B------:R-:W-:Y:S02]  /*0e40*/  @P0 IMAD R9, R8.reuse, 0x4, R3 ;  /* 0x0000000408090824 */ /* 0x040fe400078e0203 */
[----:B------:R-:W-:-:S04]  /*0e50*/  @P0 VIADD R10, R8, 0x1 ;  /* 0x00000001080a0836 */ /* 0x000fc80000000000 */
[----:B------:R-:W0:Y:S02]  /*0e60*/  @P0 LDS R9, [R9] ;  /* 0x0000000009090984 */ /* 0x000e240000000800 */
        /* <DEDUP_REMOVED lines=8> */
[----:B------:R-:W0:Y:S02]  /*0ef0*/  LDS R9, [R9] ;  /* 0x0000000009097984 */ /* 0x000e240000000800 */
        /* <DEDUP_REMOVED lines=11> */
[----:B------:R-:W-:-:S07]  /*0fb0*/  @!P0 VIADD R4, R8, 0x1 ;  /* 0x0000000108048836 */ /* 0x000fce0000000000 */
.L_x_18:
[----:B------:R-:W-:-:S13]  /*0fc0*/  ISETP.GE.AND P0, PT, R4, R7, PT ;  /* 0x000000070400720c */ /* 0x000fda0003f06270 */
[----:B------:R-:W-:Y:S05]  /*0fd0*/  @P0 BREAK.RELIABLE B2 ;  /* 0x0000000000020942 */ /* 0x000fea0003800100 */
        /* <DEDUP_REMOVED lines=8> */
.L_x_19:
[----:B------:R-:W-:-:S13]  /*1060*/  ISETP.GE.AND P0, PT, R4, R7, PT ;  /* 0x000000070400720c */ /* 0x000fda0003f06270 */
[----:B------:R-:W-:Y:S05]  /*1070*/  @P0 BREAK.RELIABLE B2 ;  /* 0x0000000000020942 */ /* 0x000fea0003800100 */
[----:B------:R-:W-:Y:S05]  /*1080*/  @P0 BRA `(.L_x_20) ;  /* 0x0000000000280947 */ /* 0x000fea0003800000 */
[----:B------:R-:W-:Y:S05]  /*1090*/  BSYNC.RELIABLE B2 ;  /* 0x0000000000027941 */ /* 0x000fea0003800100 */
.L_x_17:
[----:B------:R-:W-:-:S05]  /*10a0*/  IMAD.IADD R8, R7, 0x1, R4 ;  /* 0x0000000107087824 */ /* 0x000fca00078e0204 */
[----:B------:R-:W-:-:S05]  /*10b0*/  SHF.R.S32.HI R8, RZ, 0x1, R8 ;  /* 0x00000001ff087819 */ /* 0x000fca0000011408 */
[----:B------:R-:W-:-:S06]  /*10c0*/  IMAD R9, R8, 0x4, R3 ;  /* 0x0000000408097824 */ /* 0x000fcc00078e0203 */
[----:B------:R-:W0:Y:S02]  /*10d0*/  LDS R9, [R9] ;  /* 0x0000000009097984 */ /* 0x000e240000000800 */
[----:B0-----:R-:W-:-:S04]  /*10e0*/  ISETP.GE.AND P0, PT, R9, R13, PT ;  /* 0x0000000d0900720c */ /* 0x001fc80003f06270 */
[----:B------:R-:W-:-:S09]  /*10f0*/  SEL R7, R7, R8, !P0 ;  /* 0x0000000807077207 */ /* 0x000fd20004000000 */
[----:B------:R-:W-:-:S05]  /*1100*/  @!P0 VIADD R4, R8, 0x1 ;  /* 0x0000000108048836 */ /* 0x000fca0000000000 */
[----:B------:R-:W-:-:S13]  /*1110*/  ISETP.GE.AND P0, PT, R4, R7, PT ;  /* 0x000000070400720c */ /* 0x000fda0003f06270 */
[----:B------:R-:W-:Y:S05]  /*1120*/  @!P0 BRA `(.L_x_17) ;  /* 0xfffffffc00dc8947 */ /* 0x000fea000383ffff */
.L_x_20:
[----:B------:R-:W-:Y:S05]  /*1130*/  BSYNC.RECONVERGENT B1 ;  /* 0x0000000000017941 */ /* 0x000fea0003800200 */
.L_x_16:
[----:B------:R-:W-:Y:S01]  /*1140*/  IMAD.IADD R10, R11, 0x1, -R4 ;  /* 0x000000010b0a7824 */ /* 0x000fe200078e0a04 */
[----:B------:R-:W-:Y:S04]  /*1150*/  BSSY.RECONVERGENT B1, `(.L_x_21) ;  /* 0x0000014000017945 */ /* 0x000fe80003800200 */
[----:B------:R-:W-:-:S04]  /*1160*/  IADD3 R9, PT, PT, R10, R88, -R5 ;  /* 0x000000580a097210 */ /* 0x000fc80007ffe805 */
[----:B------:R-:W-:-:S04]  /*1170*/  SHF.R.S32.HI R3, RZ, 0x1, R9 ;  /* 0x00000001ff037819 */ /* 0x000fc80000011409 */
[----:B------:R-:W-:Y:S01]  /*1180*/  VIMNMX R14, PT, PT, R10, R3, !PT ;  /* 0x000000030a0e7248 */ /* 0x000fe20007fe0100 */
[----:B------:R-:W-:-:S03]  /*1190*/  IMAD.MOV.U32 R3, RZ, RZ, RZ ;  /* 0x000000ffff037224 */ /* 0x000fc600078e00ff */
[----:B------:R-:W-:-:S04]  /*11a0*/  IADD3 R4, PT, PT, R4, 0x1, R14 ;  /* 0x0000000104047810 */ /* 0x000fc80007ffe00e */
[----:B------:R-:W-:-:S05]  /*11b0*/  VIMNMX R4, PT, PT, R4, R27, PT ;  /* 0x0000001b04047248 */ /* 0x000fca0003fe0100 */
[----:B------:R-:W-:-:S05]  /*11c0*/  IMAD.IADD R4, R4, 0x1, -R11 ;  /* 0x0000000104047824 */ /* 0x000fca00078e0a0b */
[----:B------:R-:W-:-:S13]  /*11d0*/  ISETP.GE.AND P0, PT, R4, 0x1, PT ;  /* 0x000000010400780c */ /* 0x000fda0003f06270 */
[----:B------:R-:W-:Y:S05]  /*11e0*/  @!P0 BRA `(.L_x_22) ;  /* 0x0000000000288947 */ /* 0x000fea0003800000 */
[----:B------:R-:W-:-:S07]  /*11f0*/  IMAD.MOV.U32 R3, RZ, RZ, RZ ;  /* 0x000000ffff037224 */ /* 0x000fce00078e00ff */
.L_x_23:
[----:B------:R-:W-:-:S05]  /*1200*/  IMAD.IADD R7, R3, 0x1, R4 ;  /* 0x0000000103077824 */ /* 0x000fca00078e0204 */
[----:B------:R-:W-:-:S05]  /*1210*/  SHF.R.S32.HI R7, RZ, 0x1, R7 ;  /* 0x00000001ff077819 */ /* 0x000fca0000011407 */
[----:B------:R-:W-:-:S06]  /*1220*/  IMAD R8, R7, 0x4, R12 ;  /* 0x0000000407087824 */ /* 0x000fcc00078e020c */
[----:B------:R-:W0:Y:S02]  /*1230*/  LDS R8, [R8] ;  /* 0x0000000008087984 */ /* 0x000e240000000800 */
[----:B0-----:R-:W-:-:S04]  /*1240*/  ISETP.GE.AND P0, PT, R13, R8, PT ;  /* 0x000000080d00720c */ /* 0x001fc80003f06270 */
[----:B------:R-:W-:-:S09]  /*1250*/  SEL R4, R7, R4, !P0 ;  /* 0x0000000407047207 */ /* 0x000fd20004000000 */
[----:B------:R-:W-:-:S05]  /*1260*/  @P0 VIADD R3, R7, 0x1 ;  /* 0x0000000107030836 */ /* 0x000fca0000000000 */
[----:B------:R-:W-:-:S13]  /*1270*/  ISETP.GE.AND P0, PT, R3, R4, PT ;  /* 0x000000040300720c */ /* 0x000fda0003f06270 */
[----:B------:R-:W-:Y:S05]  /*1280*/  @!P0 BRA `(.L_x_23) ;  /* 0xfffffffc00dc8947 */ /* 0x000fea000383ffff */
.L_x_22:
[----:B------:R-:W-:Y:S05]  /*1290*/  BSYNC.RECONVERGENT B1 ;  /* 0x0000000000017941 */ /* 0x000fea0003800200 */
.L_x_21:
[----:B------:R-:W-:-:S05]  /*12a0*/  IMAD.IADD R3, R10, 0x1, R3 ;  /* 0x000000010a037824 */ /* 0x000fca00078e0203 */
[CC--:B------:R-:W-:Y:S02]  /*12b0*/  VIMNMX R4, PT, PT, R14.reuse, R3.reuse, PT ;  /* 0x000000030e047248 */ /* 0x0c0fe40003fe0100 */
[----:B------:R-:W-:-:S03]  /*12c0*/  ISETP.GE.AND P0, PT, R14, R3, PT ;  /* 0x000000030e00720c */ /* 0x000fc60003f06270 */
[----:B------:R-:W-:Y:S02]  /*12d0*/  IMAD.IADD R88, R9, 0x1, -R4 ;  /* 0x0000000109587824 */ /* 0x000fe400078e0a04 */
[----:B------:R-:W-:-:S05]  /*12e0*/  VIADD R3, R4, 0x1 ;  /* 0x0000000104037836 */ /* 0x000fca0000000000 */
[C---:B------:R-:W-:Y:S01]  /*12f0*/  ISETP.EQ.AND P0, PT, R88.reuse, R3, !P0 ;  /* 0x000000035800720c */ /* 0x040fe20004702270 */
[----:B------:R-:W-:-:S03]  /*1300*/  IMAD.IADD R88, R88, 0x1, R5 ;  /* 0x0000000158587824 */ /* 0x000fc600078e0205 */
[----:B------:R-:W-:-:S09]  /*1310*/  SEL R5, RZ, 0x1, !P0 ;  /* 0x00000001ff057807 */ /* 0x000fd20004000000 */
.L_x_10:
[----:B------:R-:W-:Y:S05]  /*1320*/  BSYNC.RECONVERGENT B0 ;  /* 0x0000000000007941 */ /* 0x000fea0003800200 */
.L_x_9:
[----:B------:R-:W-:Y:S05]  /*1330*/  WARPSYNC.ALL ;  /* 0x0000000000007948 */ /* 0x000fea0003800000 */
[----:B------:R-:W-:Y:S01]  /*1340*/  ISETP.NE.AND P0, PT, R91, RZ, PT ;  /* 0x000000ff5b00720c */ /* 0x000fe20003f05270 */
[----:B------:R-:W-:Y:S01]  /*1350*/  IMAD.U32 R3, R90, 0x10000, RZ ;  /* 0x000100005a037824 */ /* 0x000fe200078e00ff */
[--C-:B------:R-:W-:Y:S01]  /*1360*/  IADD3 R5, PT, PT, R5, R29, -R88.reuse ;  /* 0x0000001d05057210 */ /* 0x100fe20007ffe858 */
[----:B------:R-:W-:Y:S01]  /*1370*/  VIADD R8, R91, 0xffffffff ;  /* 0xffffffff5b087836 */ /* 0x000fe20000000000 */
[----:B------:R-:W-:Y:S01]  /*1380*/  LOP3.LUT R97, R97, 0xfffffffe, RZ, 0xc0, !PT ;  /* 0xfffffffe61617812 */ /* 0x000fe200078ec0ff */
[----:B------:R-:W-:Y:S01]  /*1390*/  IMAD.U32 R4, R88, 0x10000, RZ ;  /* 0x0001000058047824 */ /* 0x000fe200078e00ff */
[----:B------:R-:W-:Y:S01]  /*13a0*/  LOP3.LUT R7, R3, R27, RZ, 0xfc, !PT ;  /* 0x0000001b03077212 */ /* 0x000fe200078efcff */
[----:B------:R-:W-:Y:S01]  /*13b0*/  IMAD.MOV.U32 R87, RZ, RZ, R88 ;  /* 0x000000ffff577224 */ /* 0x000fe200078e0058 */
[----:B------:R-:W-:Y:S01]  /*13c0*/  SEL R3, R8, 0x1ff, P0 ;  /* 0x000001ff08037807 */ /* 0x000fe20000000000 */
[----:B------:R-:W-:Y:S01]  /*13d0*/  BSSY.RECONVERGENT B0, `(.L_x_24) ;  /* 0x000036d000007945 */ /* 0x000fe20003800200 */
[----:B------:R-:W-:-:S03]  /*13e0*/  LOP3.LUT R97, R97, 0xffffbfff, RZ, 0xc0, !PT ;  /* 0xffffbfff61617812 */ /* 0x000fc600078ec0ff */
[----:B------:R-:W-:Y:S01]  /*13f0*/  @P0 LOP3.LUT R7, R5, R4, RZ, 0xfc, !PT ;  /* 0x0000000405070212 */ /* 0x000fe200078efcff */
[--C-:B------:R-:W-:Y:S02]  /*1400*/  IMAD R8, R3, 0x4, R92.reuse ;  /* 0x0000000403087824 */ /* 0x100fe400078e025c */
[----:B------:R-:W-:Y:S02]  /*1410*/  IMAD.IADD R3, R90, 0x1, R5 ;  /* 0x000000015a037824 */ /* 0x000fe400078e0205 */
[C-C-:B------:R-:W-:Y:S01]  /*1420*/  IMAD R5, R88.reuse, 0x4, R92.reuse ;  /* 0x0000000458057824 */ /* 0x140fe200078e025c */
[----:B------:R0:W-:Y:S01]  /*1430*/  STS [R8], R7 ;  /* 0x0000000708007388 */ /* 0x0001e20000000800 */
[----:B------:R-:W-:Y:S02]  /*1440*/  IMAD R4, R3, 0x4, R92 ;  /* 0x0000000403047824 */ /* 0x000fe400078e025c */
[----:B------:R-:W-:Y:S01]  /*1450*/  IMAD.MOV.U32 R84, RZ, RZ, R3 ;  /* 0x000000ffff547224 */ /* 0x000fe200078e0003 */
[----:B------:R-:W-:Y:S01]  /*1460*/  BAR.SYNC.DEFER_BLOCKING 0x0 ;  /* 0x0000000000007b1d */ /* 0x000fe20000010000 */
[----:B0-----:R-:W-:-:S02]  /*1470*/  IMAD R7, R88, 0x4, R6 ;  /* 0x0000000458077824 */ /* 0x001fc400078e0206 */
[----:B------:R-:W-:-:S03]  /*1480*/  IMAD R6, R3, 0x4, R6 ;  /* 0x0000000403067824 */ /* 0x000fc600078e0206 */
[----:B------:R-:W0:Y:S04]  /*1490*/  LDS R20, [R2+-0x800] ;  /* 0xfff8000002147984 */ /* 0x000e280000000800 */
[----:B------:R-:W1:Y:S04]  /*14a0*/  LDS R4, [R4+0x800] ;  /* 0x0008000004047984 */ /* 0x000e680000000800 */
[----:B------:R-:W2:Y:S01]  /*14b0*/  LDS R5, [R5+0x800] ;  /* 0x0008000005057984 */ /* 0x000ea20000000800 */
[----:B0-----:R-:W-:Y:S02]  /*14c0*/  LOP3.LUT R21, R20, 0xffff, RZ, 0xc0, !PT ;  /* 0x0000ffff14157812 */ /* 0x001fe400078ec0ff */
[----:B------:R-:W-:Y:S01]  /*14d0*/  SHF.R.S32.HI R20, RZ, 0x10, R20 ;  /* 0x00000010ff147819 */ /* 0x000fe20000011414 */
[----:B-1----:R-:W-:-:S02]  /*14e0*/  IMAD.MOV.U32 R85, RZ, RZ, R4 ;  /* 0x000000ffff557224 */ /* 0x002fc400078e0004 */
[----:B------:R-:W-:Y:S01]  /*14f0*/  IMAD.IADD R21, R90, 0x1, R21 ;  /* 0x000000015a157824 */ /* 0x000fe200078e0215 */
[----:B------:R-:W-:Y:S01]  /*1500*/  ISETP.GE.AND P2, PT, R88, R20, PT ;  /* 0x000000145800720c */ /* 0x000fe20003f46270 */
[----:B--2---:R-:W-:Y:S02]  /*1510*/  IMAD.MOV.U32 R86, RZ, RZ, R5 ;  /* 0x000000ffff567224 */ /* 0x004fe400078e0005 */
[----:B------:R-:W-:Y:S01]  /*1520*/  IMAD.IADD R23, R20, 0x1, R21 ;  /* 0x0000000114177824 */ /* 0x000fe200078e0215 */
[----:B------:R-:W-:-:S04]  /*1530*/  ISETP.GE.AND P0, PT, R3, R21, PT ;  /* 0x000000150300720c */ /* 0x000fc80003f06270 */
[CC--:B------:R-:W-:Y:S02]  /*1540*/  ISETP.GE.OR P1, PT, R88.reuse, R20.reuse, P0 ;  /* 0x000000145800720c */ /* 0x0c0fe40000726670 */
[----:B------:R-:W-:-:S11]  /*1550*/  ISETP.LT.AND P3, PT, R88, R20, P0 ;  /* 0x000000145800720c */ /* 0x000fd60000761270 */
[----:B------:R-:W-:Y:S02]  /*1560*/  @!P1 ISETP.LT.AND P2, PT, R4, R5, PT ;  /* 0x000000050400920c */ /* 0x000fe40003f41270 */
[----:B------:R-:W-:-:S11]  /*1570*/  @!P1 ISETP.LT.AND P3, PT, R5, R4, PT ;  /* 0x000000040500920c */ /* 0x000fd60003f61270 */
[----:B------:R-:W0:Y:S01]  /*1580*/  @!P2 LDS R86, [R7+0x4] ;  /* 0x000004000756a984 */ /* 0x000e220000000800 */
[----:B------:R-:W-:Y:S01]  /*1590*/  @!P2 VIADD R87, R88, 0x1 ;  /* 0x000000015857a836 */ /* 0x000fe20000000000 */
[----:B------:R-:W-:Y:S01]  /*15a0*/  @P3 LOP3.LUT R97, R97, 0x4000, RZ, 0xfc, !PT ;  /* 0x0000400061613812 */ /* 0x000fe200078efcff */
[----:B------:R-:W-:Y:S01]  /*15b0*/  @!P3 VIADD R84, R3, 0x1 ;  /* 0x000000010354b836 */ /* 0x000fe20000000000 */
[----:B------:R-:W1:Y:S01]  /*15c0*/  @!P3 LDS R85, [R6+0x4] ;  /* 0x000004000655b984 */ /* 0x000e620000000800 */
[----:B------:R-:W-:Y:S01]  /*15d0*/  IMAD.MOV.U32 R83, RZ, RZ, R87 ;  /* 0x000000ffff537224 */ /* 0x000fe200078e0057 */
[----:B------:R-:W-:Y:S01]  /*15e0*/  @P2 LOP3.LUT R97, R97, 0x1, RZ, 0xfc, !PT ;  /* 0x0000000161612812 */ /* 0x000fe200078efcff */
[----:B------:R-:W-:Y:S01]  /*15f0*/  IMAD.MOV.U32 R80, RZ, RZ, R84 ;  /* 0x000000ffff507224 */ /* 0x000fe200078e0054 */
[----:B------:R-:W-:Y:S02]  /*1600*/  ISETP.GE.AND P0, PT, R84, R21, PT ;  /* 0x000000155400720c */ /* 0x000fe40003f06270 */
[----:B------:R-:W-:-:S02]  /*1610*/  ISETP.GE.AND P1, PT, R87, R20, PT ;  /* 0x000000145700720c */ /* 0x000fc40003f26270 */
[CC--:B------:R-:W-:Y:S02]  /*1620*/  ISETP.GE.OR P2, PT, R87.reuse, R20.reuse, P0 ;  /* 0x000000145700720c */ /* 0x0c0fe40000746670 */
[----:B------:R-:W-:Y:S02]  /*1630*/  ISETP.LT.AND P3, PT, R87, R20, P0 ;  /* 0x000000145700720c */ /* 0x000fe40000761270 */
[----:B------:R-:W-:Y:S01]  /*1640*/  LOP3.LUT R97, R97, 0xffffdfff, RZ, 0xc0, !PT ;  /* 0xffffdfff61617812 */ /* 0x000fe200078ec0ff */
[----:B0-----:R-:W-:-:S08]  /*1650*/  IMAD.MOV.U32 R82, RZ, RZ, R86 ;  /* 0x000000ffff527224 */ /* 0x001fd000078e0056 */
[----:B-1----:R-:W-:Y:S01]  /*1660*/  @!P2 ISETP.LT.AND P1, PT, R85, R86, PT ;  /* 0x000000565500a20c */ /* 0x002fe20003f21270 */
[----:B------:R-:W-:Y:S01]  /*1670*/  IMAD.MOV.U32 R81, RZ, RZ, R85 ;  /* 0x000000ffff517224 */ /* 0x000fe200078e0055 */
[----:B------:R-:W-:Y:S02]  /*1680*/  @!P2 ISETP.LT.AND P3, PT, R86, R85, PT ;  /* 0x000000555600a20c */ /* 0x000fe40003f61270 */
[----:B------:R-:W-:-:S09]  /*1690*/  P2R R35, PR, RZ, 0x2 ;  /* 0x00000002ff237803 */ /* 0x000fd20000000000 */
[--C-:B------:R-:W-:Y:S02]  /*16a0*/  @!P1 IMAD R6, R87, 0x4, R92.reuse ;  /* 0x0000000457069824 */ /* 0x100fe400078e025c */
[C---:B------:R-:W-:Y:S01]  /*16b0*/  @!P3 IMAD R7, R84.reuse, 0x4, R92 ;  /* 0x000000045407b824 */ /* 0x040fe200078e025c */
[----:B------:R-:W-:Y:S01]  /*16c0*/  @P3 LOP3.LUT R97, R97, 0x2000, RZ, 0xfc, !PT ;  /* 0x0000200061613812 */ /* 0x000fe200078efcff */
[----:B------:R-:W-:Y:S01]  /*16d0*/  @!P3 VIADD R80, R84, 0x1 ;  /* 0x000000015450b836 */ /* 0x000fe20000000000 */
[----:B------:R-:W0:Y:S01]  /*16e0*/  @!P1 LDS R82, [R6+0x804] ;  /* 0x0008040006529984 */ /* 0x000e220000000800 */
[----:B------:R-:W-:Y:S01]  /*16f0*/  @!P1 VIADD R83, R87, 0x1 ;  /* 0x0000000157539836 */ /* 0x000fe20000000000 */
[----:B------:R-:W-:Y:S01]  /*1700*/  LOP3.LUT R97, R97, 0xffffefff, RZ, 0xc0, !PT ;  /* 0xffffefff61617812 */ /* 0x000fe200078ec0ff */
[----:B------:R-:W-:Y:S01]  /*1710*/  IMAD.MOV.U32 R76, RZ, RZ, R80 ;  /* 0x000000ffff4c7224 */ /* 0x000fe200078e0050 */
[----:B------:R-:W1:Y:S01]  /*1720*/  @!P3 LDS R81, [R7+0x804] ;  /* 0x000804000751b984 */ /* 0x000e620000000800 */
[----:B------:R-:W-:Y:S01]  /*1730*/  ISETP.GE.AND P3, PT, R80, R21, PT ;  /* 0x000000155000720c */ /* 0x000fe20003f66270 */
[----:B------:R-:W-:Y:S01]  /*1740*/  IMAD.MOV.U32 R79, RZ, RZ, R83 ;  /* 0x000000ffff4f7224 */ /* 0x000fe200078e0053 */
[----:B------:R-:W-:-:S02]  /*1750*/  ISETP.GE.AND P0, PT, R83, R20, PT ;  /* 0x000000145300720c */ /* 0x000fc40003f06270 */
[CC--:B------:R-:W-:Y:S02]  /*1760*/  ISETP.GE.OR P2, PT, R83.reuse, R20.reuse, P3 ;  /* 0x000000145300720c */ /* 0x0c0fe40001f46670 */
[----:B------:R-:W-:Y:S01]  /*1770*/  ISETP.LT.AND P4, PT, R83, R20, P3 ;  /* 0x000000145300720c */ /* 0x000fe20001f81270 */
[----:B0-----:R-:W-:-:S10]  /*1780*/  IMAD.MOV.U32 R78, RZ, RZ, R82 ;  /* 0x000000ffff4e7224 */ /* 0x001fd400078e0052 */
[----:B-1----:R-:W-:Y:S01]  /*1790*/  @!P2 ISETP.LT.AND P4, PT, R82, R81, PT ;  /* 0x000000515200a20c */ /* 0x002fe20003f81270 */
[----:B------:R-:W-:Y:S01]  /*17a0*/  IMAD.MOV.U32 R77, RZ, RZ, R81 ;  /* 0x000000ffff4d7224 */ /* 0x000fe200078e0051 */
[----:B------:R-:W-:-:S04]  /*17b0*/  @!P2 ISETP.LT.AND P0, PT, R81, R82, PT ;  /* 0x000000525100a20c */ /* 0x000fc80003f01270 */
[----:B------:R-:W-:-:S07]  /*17c0*/  P2R R37, PR, RZ, 0x1 ;  /* 0x00000001ff257803 */ /* 0x000fce0000000000 */
[C-C-:B------:R-:W-:Y:S01]  /*17d0*/  @!P4 IMAD R7, R80.reuse, 0x4, R92.reuse ;  /* 0x000000045007c824 */ /* 0x140fe200078e025c */
[----:B------:R-:W-:Y:S01]  /*17e0*/  @P4 LOP3.LUT R97, R97, 0x1000, RZ, 0xfc, !PT ;  /* 0x0000100061614812 */ /* 0x000fe200078efcff */
[C---:B------:R-:W-:Y:S02]  /*17f0*/  @!P0 IMAD R6, R83.reuse, 0x4, R92 ;  /* 0x0000000453068824 */ /* 0x040fe400078e025c */
        /* <DEDUP_REMOVED lines=10> */
[----:B------:R-:W-:Y:S02]  /*18a0*/  ISETP.LT.AND P4, PT, R79, R20, P3 ;  /* 0x000000144f00720c */ /* 0x000fe40001f81270 */
[----:B------:R-:W-:Y:S01]  /*18b0*/  LOP3.LUT R97, R97, 0xfffff7ff, RZ, 0xc0, !PT ;  /* 0xfffff7ff61617812 */ /* 0x000fe200078ec0ff */
[----:B0-----:R-:W-:-:S08]  /*18c0*/  IMAD.MOV.U32 R73, RZ, RZ, R77 ;  /* 0x000000ffff497224 */ /* 0x001fd000078e004d */
[----:B-1----:R-:W-:Y:S01]  /*18d0*/  @!P2 ISETP.LT.AND P1, PT, R77, R78, PT ;  /* 0x0000004e4d00a20c */ /* 0x002fe20003f21270 */
[----:B------:R-:W-:Y:S01]  /*18e0*/  IMAD.MOV.U32 R74, RZ, RZ, R78 ;  /* 0x000000ffff4a7224 */ /* 0x000fe200078e004e */
[----:B------:R-:W-:-:S11]  /*18f0*/  @!P2 ISETP.LT.AND P4, PT, R78, R77, PT ;  /* 0x0000004d4e00a20c */ /* 0x000fd60003f81270 */
[--C-:B------:R-:W-:Y:S02]  /*1900*/  @!P1 IMAD R6, R79, 0x4, R92.reuse ;  /* 0x000000044f069824 */ /* 0x100fe400078e025c */
[C---:B------:R-:W-:Y:S01]  /*1910*/  @!P4 IMAD R7, R76.reuse, 0x4, R92 ;  /* 0x000000044c07c824 */ /* 0x040fe200078e025c */
[----:B------:R-:W-:Y:S01]  /*1920*/  @P4 LOP3.LUT R97, R97, 0x800, RZ, 0xfc, !PT ;  /* 0x0000080061614812 */ /* 0x000fe200078efcff */
[----:B------:R-:W-:Y:S01]  /*1930*/  @!P4 VIADD R72, R76, 0x1 ;  /* 0x000000014c48c836 */ /* 0x000fe20000000000 */
[----:B------:R-:W0:Y:S01]  /*1940*/  @!P1 LDS R74, [R6+0x804] ;  /* 0x00080400064a9984 */ /* 0x000e220000000800 */
[----:B------:R-:W-:Y:S01]  /*1950*/  @!P1 VIADD R75, R79, 0x1 ;  /* 0x000000014f4b9836 */ /* 0x000fe20000000000 */
[----:B------:R-:W-:Y:S01]  /*1960*/  @P1 LOP3.LUT R97, R97, 0x4, RZ, 0xfc, !PT ;  /* 0x0000000461611812 */ /* 0x000fe200078efcff */
[----:B------:R-:W-:Y:S01]  /*1970*/  IMAD.MOV.U32 R68, RZ, RZ, R72 ;  /* 0x000000ffff447224 */ /* 0x000fe200078e0048 */
[----:B------:R-:W1:Y:S01]  /*1980*/  @!P4 LDS R73, [R7+0x804] ;  /* 0x000804000749c984 */ /* 0x000e620000000800 */
[----:B------:R-:W-:Y:S01]  /*1990*/  ISETP.GE.AND P3, PT, R72, R21, PT ;  /* 0x000000154800720c */ /* 0x000fe20003f66270 */
[----:B------:R-:W-:Y:S01]  /*19a0*/  IMAD.MOV.U32 R71, RZ, RZ, R75 ;  /* 0x000000ffff477224 */ /* 0x000fe200078e004b */
[----:B------:R-:W-:-:S02]  /*19b0*/  ISETP.GE.AND P0, PT, R75, R20, PT ;  /* 0x000000144b00720c */ /* 0x000fc40003f06270 */
[CC--:B------:R-:W-:Y:S02]  /*19c0*/  ISETP.GE.OR P2, PT, R75.reuse, R20.reuse, P3 ;  /* 0x000000144b00720c */ /* 0x0c0fe40001f46670 */
[----:B------:R-:W-:Y:S02]  /*19d0*/  ISETP.LT.AND P1, PT, R75, R20, P3 ;  /* 0x000000144b00720c */ /* 0x000fe40001f21270 */
[----:B------:R-:W-:-:S04]  /*19e0*/  LOP3.LUT R97, R97, 0xfffffffd, RZ, 0xc0, !PT ;  /* 0xfffffffd61617812 */ /* 0x000fc800078ec0ff */
[----:B------:R-:W-:Y:S01]  /*19f0*/  LOP3.LUT R97, R97, 0xfffffff7, RZ, 0xc0, !PT ;  /* 0xfffffff761617812 */ /* 0x000fe200078ec0ff */
[----:B0-----:R-:W-:-:S04]  /*1a00*/  IMAD.MOV.U32 R70, RZ, RZ, R74 ;  /* 0x000000ffff467224 */ /* 0x001fc800078e004a */
[----:B-1----:R-:W-:Y:S01]  /*1a10*/  @!P2 ISETP.LT.AND P0, PT, R73, R74, PT ;  /* 0x0000004a4900a20c */ /* 0x002fe20003f01270 */
[----:B------:R-:W-:Y:S01]  /*1a20*/  IMAD.MOV.U32 R69, RZ, RZ, R73 ;  /* 0x000000ffff457224 */ /* 0x000fe200078e0049 */
[----:B------:R-:W-:-:S11]  /*1a30*/  @!P2 ISETP.LT.AND P1, PT, R74, R73, PT ;  /* 0x000000494a00a20c */ /* 0x000fd60003f21270 */
[--C-:B------:R-:W-:Y:S02]  /*1a40*/  @!P0 IMAD R6, R75, 0x4, R92.reuse ;  /* 0x000000044b068824 */ /* 0x100fe400078e025c */
[C---:B------:R-:W-:Y:S01]  /*1a50*/  @!P1 IMAD R7, R72.reuse, 0x4, R92 ;  /* 0x0000000448079824 */ /* 0x040fe200078e025c */
[----:B------:R-:W-:Y:S01]  /*1a60*/  @P1 LOP3.LUT R97, R97, 0x8, RZ, 0xfc, !PT ;  /* 0x0000000861611812 */ /* 0x000fe200078efcff */
[----:B------:R-:W-:Y:S01]  /*1a70*/  @!P1 VIADD R68, R72, 0x1 ;  /* 0x0000000148449836 */ /* 0x000fe20000000000 */
[----:B------:R-:W-:Y:S01]  /*1a80*/  @!P0 LDS R70, [R6+0x804] ;  /* 0x0008040006468984 */ /* 0x000fe20000000800 */
[----:B------:R-:W-:Y:S01]  /*1a90*/  @!P0 VIADD R71, R75, 0x1 ;  /* 0x000000014b478836 */ /* 0x000fe20000000000 */
[----:B------:R-:W-:Y:S02]  /*1aa0*/  @P0 LOP3.LUT R97, R97, 0x2, RZ, 0xfc, !PT ;  /* 0x0000000261610812 */ /* 0x000fe400078efcff */
[----:B------:R-:W0:Y:S01]  /*1ab0*/  @!P1 LDS R69, [R7+0x804] ;  /* 0x0008040007459984 */ /* 0x000e220000000800 */
[----:B------:R-:W-:Y:S01]  /*1ac0*/  ISETP.GE.AND P2, PT, R68, R21, PT ;  /* 0x000000154400720c */ /* 0x000fe20003f46270 */
[C---:B------:R-:W-:Y:S01]  /*1ad0*/  IMAD.IADD R8, R71.reuse, 0x1, R68 ;  /* 0x0000000147087824 */ /* 0x040fe200078e0244 */
[----:B------:R-:W-:-:S02]  /*1ae0*/  ISETP.GE.AND P4, PT, R71, R20, PT ;  /* 0x000000144700720c */ /* 0x000fc40003f86270 */
[CC--:B------:R-:W-:Y:S02]  /*1af0*/  ISETP.GE.OR P3, PT, R71.reuse, R20.reuse, P2 ;  /* 0x000000144700720c */ /* 0x0c0fe40001766670 */
[----:B------:R-:W-:Y:S02]  /*1b00*/  ISETP.LT.AND P2, PT, R71, R20, P2 ;  /* 0x000000144700720c */ /* 0x000fe40001741270 */
[----:B------:R-:W-:-:S09]  /*1b10*/  LOP3.LUT R97, R97, 0xfffffdff, RZ, 0xc0, !PT ;  /* 0xfffffdff61617812 */ /* 0x000fd200078ec0ff */
[----:B0-----:R-:W-:Y:S02]  /*1b20*/  @!P3 ISETP.LT.AND P4, PT, R69, R70, PT ;  /* 0x000000464500b20c */ /* 0x001fe40003f81270 */
[----:B------:R-:W-:-:S04]  /*1b30*/  @!P3 ISETP.LT.AND P2, PT, R70, R69, PT ;  /* 0x000000454600b20c */ /* 0x000fc80003f41270 */
[----:B------:R-:W-:Y:S02]  /*1b40*/  SEL R6, R70, R69, P2 ;  /* 0x0000004546067207 */ /* 0x000fe40001000000 */
[----:B------:R-:W-:-:S05]  /*1b50*/  SEL R7, R71, R68, P2 ;  /* 0x0000004447077207 */ /* 0x000fca0001000000 */
[C-C-:B------:R-:W-:Y:S02]  /*1b60*/  @!P4 IMAD R10, R71.reuse, 0x4, R92.reuse ;  /* 0x00000004470ac824 */ /* 0x140fe400078e025c */
[C---:B------:R-:W-:Y:S02]  /*1b70*/  @!P2 IMAD R12, R68.reuse, 0x4, R92 ;  /* 0x00000004440ca824 */ /* 0x040fe400078e025c */
[----:B------:R-:W-:Y:S01]  /*1b80*/  @!P2 VIADD R11, R68, 0x1 ;  /* 0x00000001440ba836 */ /* 0x000fe20000000000 */
[----:B------:R-:W0:Y:S01]  /*1b90*/  @!P4 LDS R70, [R10+0x804] ;  /* 0x000804000a46c984 */ /* 0x000e220000000800 */
[----:B------:R-:W-:Y:S02]  /*1ba0*/  @!P4 VIADD R9, R71, 0x1 ;  /* 0x000000014709c836 */ /* 0x000fe40000000000 */
[----:B------:R-:W-:Y:S01]  /*1bb0*/  @!P2 IMAD.MOV.U32 R68, RZ, RZ, R11 ;  /* 0x000000ffff44a224 */ /* 0x000fe200078e000b */
[----:B------:R-:W1:Y:S01]  /*1bc0*/  @!P2 LDS R69, [R12+0x804] ;  /* 0x000804000c45a984 */ /* 0x000e620000000800 */
[----:B------:R-:W-:Y:S01]  /*1bd0*/  @!P4 IMAD.MOV.U32 R71, RZ, RZ, R9 ;  /* 0x000000ffff47c224 */ /* 0x000fe200078e0009 */
[----:B------:R-:W-:Y:S01]  /*1be0*/  PLOP3.LUT P2, PT, P4, P2, PT, 0x28, 0x82 ;  /* 0x000000000082781c */ /* 0x000fe20002744570 */
[----:B------:R-:W-:Y:S01]  /*1bf0*/  IMAD.MOV.U32 R64, RZ, RZ, R68 ;  /* 0x000000ffff407224 */ /* 0x000fe200078e0044 */
[----:B------:R-:W-:Y:S01]  /*1c00*/  ISETP.GE.AND P3, PT, R68, R21, PT ;  /* 0x000000154400720c */ /* 0x000fe20003f66270 */
[----:B------:R-:W-:Y:S01]  /*1c10*/  IMAD.MOV.U32 R67, RZ, RZ, R71 ;  /* 0x000000ffff437224 */ /* 0x000fe200078e0047 */
[----:B------:R-:W-:-:S02]  /*1c20*/  SEL R22, RZ, 0x20, !P2 ;  /* 0x00000020ff167807 */ /* 0x000fc40005000000 */
[CC--:B------:R-:W-:Y:S02]  /*1c30*/  ISETP.GE.OR P5, PT, R71.reuse, R20.reuse, P3 ;  /* 0x000000144700720c */ /* 0x0c0fe40001fa6670 */
[CC--:B------:R-:W-:Y:S02]  /*1c40*/  ISETP.LT.AND P0, PT, R71.reuse, R20.reuse, P3 ;  /* 0x000000144700720c */ /* 0x0c0fe40001f01270 */
[----:B------:R-:W-:Y:S01]  /*1c50*/  ISETP.GE.AND P3, PT, R71, R20, PT ;  /* 0x000000144700720c */ /* 0x000fe20003f66270 */
        /* <DEDUP_REMOVED lines=10> */
[----:B------:R-:W-:Y:S02]  /*1d00*/  PLOP3.LUT P3, PT, P3, P0, PT, 0x28, 0x82 ;  /* 0x000000000082781c */ /* 0x000fe40001f60570 */
[----:B------:R-:W0:Y:S01]  /*1d10*/  @!P0 LDS R65, [R10+0x804] ;  /* 0x000804000a418984 */ /* 0x000e220000000800 */
[----:B------:R-:W-:Y:S01]  /*1d20*/  ISETP.GE.AND P5, PT, R64, R21, PT ;  /* 0x000000154000720c */ /* 0x000fe20003fa6270 */
[C---:B------:R-:W-:Y:S01]  /*1d30*/  IMAD.IADD R12, R67.reuse, 0x1, R64 ;  /* 0x00000001430c7824 */ /* 0x040fe200078e0240 */
[----:B------:R-:W-:-:S02]  /*1d40*/  ISETP.GE.AND P2, PT, R67, R20, PT ;  /* 0x000000144300720c */ /* 0x000fc40003f46270 */
[CC--:B------:R-:W-:Y:S02]  /*1d50*/  ISETP.GE.OR P4, PT, R67.reuse, R20.reuse, P5 ;  /* 0x000000144300720c */ /* 0x0c0fe40002f86670 */
[----:B------:R-:W-:Y:S02]  /*1d60*/  ISETP.LT.AND P5, PT, R67, R20, P5 ;  /* 0x000000144300720c */ /* 0x000fe40002fa1270 */
[----:B------:R-:W-:Y:S02]  /*1d70*/  SEL R25, RZ, 0x40, !P3 ;  /* 0x00000040ff197807 */ /* 0x000fe40005800000 */
[----:B------:R-:W-:-:S07]  /*1d80*/  LOP3.LUT R97, R97, 0xfffffeff, RZ, 0xc0, !PT ;  /* 0xfffffeff61617812 */ /* 0x000fce00078ec0ff */
[----:B0-----:R-:W-:Y:S02]  /*1d90*/  @!P4 ISETP.LT.AND P5, PT, R66, R65, PT ;  /* 0x000000414200c20c */ /* 0x001fe40003fa1270 */
[----:B------:R-:W-:Y:S02]  /*1da0*/  @!P4 ISETP.LT.AND P2, PT, R65, R66, PT ;  /* 0x000000424100c20c */ /* 0x000fe40003f41270 */
[----:B------:R-:W-:Y:S02]  /*1db0*/  ISETP.GE.AND P4, PT, R8, R23, PT ;  /* 0x000000170800720c */ /* 0x000fe40003f86270 */
[----:B------:R-:W-:Y:S02]  /*1dc0*/  SEL R8, R66, R65, P5 ;  /* 0x0000004142087207 */ /* 0x000fe40002800000 */
[----:B------:R-:W-:Y:S02]  /*1dd0*/  SEL R9, R67, R64, P5 ;  /* 0x0000004043097207 */ /* 0x000fe40002800000 */
[----:B------:R-:W-:-:S03]  /*1de0*/  SEL R22, R22, RZ, !P4 ;  /* 0x000000ff16167207 */ /* 0x000fc60006000000 */
        /* <DEDUP_REMOVED lines=9> */
[----:B------:R-:W-:Y:S01]  /*1e80*/  IMAD.IADD R10, R68, 0x1, R71 ;  /* 0x00000001440a7824 */ /* 0x000fe200078e0247 */
[----:B------:R-:W-:Y:S01]  /*1e90*/  ISETP.GE.AND P4, PT, R64, R21, PT ;  /* 0x000000154000720c */ /* 0x000fe20003f86270 */
[----:B------:R-:W-:Y:S01]  /*1ea0*/  IMAD.MOV.U32 R60, RZ, RZ, R64 ;  /* 0x000000ffff3c7224 */ /* 0x000fe200078e0040 */
[----:B------:R-:W-:Y:S01]  /*1eb0*/  SEL R27, RZ, 0x80, !P5 ;  /* 0x00000080ff1b7807 */ /* 0x000fe20006800000 */
[----:B------:R-:W-:Y:S01]  /*1ec0*/  IMAD.MOV.U32 R63, RZ, RZ, R67 ;  /* 0x000000ffff3f7224 */ /* 0x000fe200078e0043 */
[----:B------:R-:W-:-:S02]  /*1ed0*/  ISETP.GE.OR P3, PT, R67, R20, P4 ;  /* 0x000000144300720c */ /* 0x000fc40002766670 */
[CC--:B------:R-:W-:Y:S02]  /*1ee0*/  ISETP.LT.AND P0, PT, R67.reuse, R20.reuse, P4 ;  /* 0x000000144300720c */ /* 0x0c0fe40002701270 */
[----:B------:R-:W-:Y:S02]  /*1ef0*/  ISETP.GE.AND P4, PT, R67, R20, PT ;  /* 0x000000144300720c */ /* 0x000fe40003f86270 */
[----:B------:R-:W-:-:S04]  /*1f00*/  ISETP.GE.AND P5, PT, R12, R23, PT ;  /* 0x000000170c00720c */ /* 0x000fc80003fa6270 */
[----:B------:R-:W-:Y:S01]  /*1f10*/  SEL R27, R27, RZ, !P5 ;  /* 0x000000ff1b1b7207 */ /* 0x000fe20006800000 */
[----:B0-----:R-:W-:Y:S02]  /*1f20*/  IMAD.MOV.U32 R61, RZ, RZ, R65 ;  /* 0x000000ffff3d7224 */ /* 0x001fe400078e0041 */
[----:B-1----:R-:W-:Y:S01]  /*1f30*/  @!P3 ISETP.LT.AND P0, PT, R66, R65, PT ;  /* 0x000000414200b20c */ /* 0x002fe20003f01270 */
[----:B------:R-:W-:Y:S01]  /*1f40*/  IMAD.MOV.U32 R62, RZ, RZ, R66 ;  /* 0x000000ffff3e7224 */ /* 0x000fe200078e0042 */
[----:B------:R-:W-:Y:S02]  /*1f50*/  @!P3 ISETP.LT.AND P4, PT, R65, R66, PT ;  /* 0x000000424100b20c */ /* 0x000fe40003f81270 */
[----:B------:R-:W-:-:S04]  /*1f60*/  ISETP.GE.AND P3, PT, R10, R23, PT ;  /* 0x000000170a00720c */ /* 0x000fc80003f66270 */
[----:B------:R-:W-:-:S05]  /*1f70*/  SEL R25, R25, RZ, !P3 ;  /* 0x000000ff19197207 */ /* 0x000fca0005800000 */
[C-C-:B------:R-:W-:Y:S01]  /*1f80*/  @!P0 IMAD R11, R64.reuse, 0x4, R92.reuse ;  /* 0x00000004400b8824 */ /* 0x140fe200078e025c */
[----:B------:R-:W-:Y:S01]  /*1f90*/  @P0 LOP3.LUT R97, R97, 0x100, RZ, 0xfc, !PT ;  /* 0x0000010061610812 */ /* 0x000fe200078efcff */
[C---:B------:R-:W-:Y:S02]  /*1fa0*/  @!P4 IMAD R10, R67.reuse, 0x4, R92 ;  /* 0x00000004430ac824 */ /* 0x040fe400078e025c */
[----:B------:R-:W-:Y:S01]  /*1fb0*/  @!P0 VIADD R60, R64, 0x1 ;  /* 0x00000001403c8836 */ /* 0x000fe20000000000 */
[----:B------:R-:W-:Y:S01]  /*1fc0*/  @!P0 LDS R61, [R11+0x804] ;  /* 0x000804000b3d8984 */ /* 0x000fe20000000800 */
[----:B------:R-:W-:Y:S01]  /*1fd0*/  @!P4 VIADD R63, R67, 0x1 ;  /* 0x00000001433fc836 */ /* 0x000fe20000000000 */
[----:B------:R-:W-:Y:S02]  /*1fe0*/  LOP3.LUT R97, R97, 0xffffff7f, RZ, 0xc0, !PT ;  /* 0xffffff7f61617812 */ /* 0x000fe400078ec0ff */
[----:B------:R-:W0:Y:S01]  /*1ff0*/  @!P4 LDS R62, [R10+0x804] ;  /* 0x000804000a3ec984 */ /* 0x000e220000000800 */
[----:B------:R-:W-:Y:S01]  /*2000*/  ISETP.GE.AND P3, PT, R60, R21, PT ;  /* 0x000000153c00720c */ /* 0x000fe20003f66270 */
[C---:B------:R-:W-:Y:S01]  /*2010*/  IMAD.IADD R14, R63.reuse, 0x1, R60 ;  /* 0x000000013f0e7824 */ /* 0x040fe200078e023c */
[----:B------:R-:W-:-:S02]  /*2020*/  ISETP.GE.AND P2, PT, R63, R20, PT ;  /* 0x000000143f00720c */ /* 0x000fc40003f46270 */
[CC--:B------:R-:W-:Y:S02]  /*2030*/  ISETP.GE.OR P6, PT, R63.reuse, R20.reuse, P3 ;  /* 0x000000143f00720c */ /* 0x0c0fe40001fc6670 */
[----:B------:R-:W-:Y:S02]  /*2040*/  ISETP.LT.AND P3, PT, R63, R20, P3 ;  /* 0x000000143f00720c */ /* 0x000fe40001f61270 */
[----:B------:R-:W-:-:S04]  /*2050*/  PLOP3.LUT P4, PT, P4, P0, PT, 0x28, 0x82 ;  /* 0x000000000082781c */ /* 0x000fc80002780570 */
[----:B------:R-:W-:-:S05]  /*2060*/  SEL R24, RZ, 0x100, !P4 ;  /* 0x00000100ff187807 */ /* 0x000fca0006000000 */
        /* <DEDUP_REMOVED lines=11> */
[----:B------:R-:W-:-:S02]  /*2120*/  @!P2 IMAD.MOV.U32 R63, RZ, RZ, R12 ;  /* 0x000000ffff3fa224 */ /* 0x000fc400078e000c */
[----:B------:R-:W-:Y:S01]  /*2130*/  IMAD.IADD R12, R64, 0x1, R67 ;  /* 0x00000001400c7824 */ /* 0x000fe200078e0243 */
[----:B------:R-:W-:Y:S01]  /*2140*/  ISETP.GE.AND P4, PT, R60, R21, PT ;  /* 0x000000153c00720c */ /* 0x000fe20003f86270 */
[----:B------:R-:W-:Y:S02]  /*2150*/  IMAD.MOV.U32 R56, RZ, RZ, R60 ;  /* 0x000000ffff387224 */ /* 0x000fe400078e003c */
[----:B------:R-:W-:Y:S01]  /*2160*/  IMAD.MOV.U32 R59, RZ, RZ, R63 ;  /* 0x000000ffff3b7224 */ /* 0x000fe200078e003f */
[CC--:B------:R-:W-:Y:S02]  /*2170*/  ISETP.GE.OR P5, PT, R63.reuse, R20.reuse, P4 ;  /* 0x000000143f00720c */ /* 0x0c0fe400027a6670 */
[CC--:B------:R-:W-:Y:S02]  /*2180*/  ISETP.LT.AND P0, PT, R63.reuse, R20.reuse, P4 ;  /* 0x000000143f00720c */ /* 0x0c0fe40002701270 */
[----:B------:R-:W-:Y:S01]  /*2190*/  ISETP.GE.AND P4, PT, R63, R20, PT ;  /* 0x000000143f00720c */ /* 0x000fe20003f86270 */
[----:B0-----:R-:W-:-:S08]  /*21a0*/  IMAD.MOV.U32 R58, RZ, RZ, R62 ;  /* 0x000000ffff3a7224 */ /* 0x001fd000078e003e */
[----:B-1----:R-:W-:Y:S01]  /*21b0*/  @!P5 ISETP.LT.AND P0, PT, R62, R61, PT ;  /* 0x0000003d3e00d20c */ /* 0x002fe20003f01270 */
[----:B------:R-:W-:Y:S01]  /*21c0*/  IMAD.MOV.U32 R57, RZ, RZ, R61 ;  /* 0x000000ffff397224 */ /* 0x000fe200078e003d */
[----:B------:R-:W-:Y:S02]  /*21d0*/  @!P5 ISETP.LT.AND P4, PT, R61, R62, PT ;  /* 0x0000003e3d00d20c */ /* 0x000fe40003f81270 */
[----:B------:R-:W-:-:S04]  /*21e0*/  ISETP.GE.AND P5, PT, R12, R23, PT ;  /* 0x000000170c00720c */ /* 0x000fc80003fa6270 */
[----:B------:R-:W-:Y:S02]  /*21f0*/  SEL R24, R24, RZ, !P5 ;  /* 0x000000ff18187207 */ /* 0x000fe40006800000 */
[----:B------:R-:W-:-:S03]  /*2200*/  PLOP3.LUT P5, PT, P2, P3, PT, 0x28, 0x82 ;  /* 0x000000000082781c */ /* 0x000fc600017a6570 */
[--C-:B------:R-:W-:Y:S01]  /*2210*/  @!P0 IMAD R13, R60, 0x4, R92.reuse ;  /* 0x000000043c0d8824 */ /* 0x100fe200078e025c */
[----:B------:R-:W-:Y:S01]  /*2220*/  SEL R28, RZ, 0x200, !P5 ;  /* 0x00000200ff1c7807 */ /* 0x000fe20006800000 */
[C---:B------:R-:W-:Y:S01]  /*2230*/  @!P4 IMAD R12, R63.reuse, 0x4, R92 ;  /* 0x000000043f0cc824 */ /* 0x040fe200078e025c */
[----:B------:R-:W-:Y:S01]  /*2240*/  ISETP.GE.AND P5, PT, R14, R23, PT ;  /* 0x000000170e00720c */ /* 0x000fe20003fa6270 */
[----:B------:R-:W-:Y:S01]  /*2250*/  @!P0 VIADD R56, R60, 0x1 ;  /* 0x000000013c388836 */ /* 0x000fe20000000000 */
[----:B------:R-:W-:Y:S01]  /*2260*/  @!P0 LDS R57, [R13+0x804] ;  /* 0x000804000d398984 */ /* 0x000fe20000000800 */
[----:B------:R-:W-:Y:S01]  /*2270*/  @!P4 VIADD R59, R63, 0x1 ;  /* 0x000000013f3bc836 */ /* 0x000fe20000000000 */
[----:B------:R-:W-:Y:S02]  /*2280*/  SEL R28, R28, RZ, !P5 ;  /* 0x000000ff1c1c7207 */ /* 0x000fe40006800000 */
[----:B------:R-:W0:Y:S01]  /*2290*/  @!P4 LDS R58, [R12+0x804] ;  /* 0x000804000c3ac984 */ /* 0x000e220000000800 */
[----:B------:R-:W-:Y:S01]  /*22a0*/  ISETP.GE.AND P3, PT, R56, R21, PT ;  /* 0x000000153800720c */ /* 0x000fe20003f66270 */
[C---:B------:R-:W-:Y:S01]  /*22b0*/  IMAD.IADD R16, R59.reuse, 0x1, R56 ;  /* 0x000000013b107824 */ /* 0x040fe200078e0238 */
[----:B------:R-:W-:-:S02]  /*22c0*/  ISETP.GE.AND P2, PT, R59, R20, PT ;  /* 0x000000143b00720c */ /* 0x000fc40003f46270 */
[CC--:B------:R-:W-:Y:S02]  /*22d0*/  ISETP.GE.OR P6, PT, R59.reuse, R20.reuse, P3 ;  /* 0x000000143b00720c */ /* 0x0c0fe40001fc6670 */
[----:B------:R-:W-:Y:S02]  /*22e0*/  ISETP.LT.AND P3, PT, R59, R20, P3 ;  /* 0x000000143b00720c */ /* 0x000fe40001f61270 */
[----:B------:R-:W-:Y:S02]  /*22f0*/  PLOP3.LUT P4, PT, P4, P0, PT, 0x28, 0x82 ;  /* 0x000000000082781c */ /* 0x000fe40002780570 */
[----:B------:R-:W-:Y:S02]  /*2300*/  @P0 LOP3.LUT R97, R97, 0x80, RZ, 0xfc, !PT ;  /* 0x0000008061610812 */ /* 0x000fe400078efcff */
[----:B------:R-:W-:Y:S02]  /*2310*/  SEL R26, RZ, 0x400, !P4 ;  /* 0x00000400ff1a7807 */ /* 0x000fe40006000000 */
[----:B------:R-:W-:-:S03]  /*2320*/  LOP3.LUT R97, R97, 0xffffffbf, RZ, 0xc0, !PT ;  /* 0xffffffbf61617812 */ /* 0x000fc600078ec0ff */
        /* <DEDUP_REMOVED lines=123> */
[----:B------:R-:W-:Y:S02]  /*2ae0*/  LOP3.LUT P1, RZ, R97, 0x4000, RZ, 0xc0, !PT ;  /* 0x0000400061ff7812 */ /* 0x000fe4000782c0ff */
[----:B------:R-:W0:Y:S01]  /*2af0*/  @!P4 LDS R38, [R18+0x804] ;  /* 0x000804001226c984 */ /* 0x000e220000000800 */
[----:B------:R-:W-:Y:S01]  /*2b00*/  ISETP.GE.AND P5, PT, R40, R21, PT ;  /* 0x000000152800720c */ /* 0x000fe20003fa6270 */
[C---:B------:R-:W-:Y:S01]  /*2b10*/  IMAD.IADD R94, R93.reuse, 0x1, R40 ;  /* 0x000000015d5e7824 */ /* 0x040fe200078e0228 */
[----:B------:R-:W-:-:S02]  /*2b20*/  ISETP.GE.AND P6, PT, R93, R20, PT ;  /* 0x000000145d00720c */ /* 0x000fc40003fc6270 */
[CC--:B------:R-:W-:Y:S02]  /*2b30*/  ISETP.GE.OR P3, PT, R93.reuse, R20.reuse, P5 ;  /* 0x000000145d00720c */ /* 0x0c0fe40002f66670 */
[----:B------:R-:W-:Y:S02]  /*2b40*/  ISETP.LT.AND P5, PT, R93, R20, P5 ;  /* 0x000000145d00720c */ /* 0x000fe40002fa1270 */
[----:B------:R-:W-:Y:S02]  /*2b50*/  PLOP3.LUT P4, PT, P4, P0, PT, 0x28, 0x82 ;  /* 0x000000000082781c */ /* 0x000fe40002780570 */
[----:B------:R-:W-:Y:S02]  /*2b60*/  LOP3.LUT P0, RZ, R97, 0x2000, RZ, 0xc0, !PT ;  /* 0x0000200061ff7812 */ /* 0x000fe4000780c0ff */
[----:B------:R-:W-:-:S05]  /*2b70*/  SEL R36, RZ, 0x10000, !P4 ;  /* 0x00010000ff247807 */ /* 0x000fca0006000000 */
[CC--:B0-----:R-:W-:Y:S02]  /*2b80*/  @!P3 ISETP.LT.AND P5, PT, R38.reuse, R95.reuse, PT ;  /* 0x0000005f2600b20c */ /* 0x0c1fe40003fa1270 */
[----:B------:R-:W-:Y:S02]  /*2b90*/  @!P3 ISETP.LT.AND P6, PT, R95, R38, PT ;  /* 0x000000265f00b20c */ /* 0x000fe40003fc1270 */
[----:B------:R-:W-:Y:S02]  /*2ba0*/  SEL R18, R38, R95, P5 ;  /* 0x0000005f26127207 */ /* 0x000fe40002800000 */
[----:B------:R-:W-:-:S07]  /*2bb0*/  SEL R19, R93, R40, P5 ;  /* 0x000000285d137207 */ /* 0x000fce0002800000 */
[C-C-:B------:R-:W-:Y:S02]  /*2bc0*/  @!P5 IMAD R98, R40.reuse, 0x4, R92.reuse ;  /* 0x000000042862d824 */ /* 0x140fe400078e025c */
[C---:B------:R-:W-:Y:S02]  /*2bd0*/  @!P6 IMAD R96, R93.reuse, 0x4, R92 ;  /* 0x000000045d60e824 */ /* 0x040fe400078e025c */
[----:B------:R-:W-:Y:S01]  /*2be0*/  @!P6 VIADD R34, R93, 0x1 ;  /* 0x000000015d22e836 */ /* 0x000fe20000000000 */
[----:B------:R-:W-:Y:S01]  /*2bf0*/  @!P5 LDS R95, [R98+0x804] ;  /* 0x00080400625fd984 */ /* 0x000fe20000000800 */
[----:B------:R-:W-:Y:S02]  /*2c00*/  @!P5 VIADD R39, R40, 0x1 ;  /* 0x000000012827d836 */ /* 0x000fe40000000000 */
[----:B------:R-:W-:Y:S01]  /*2c10*/  @!P6 IMAD.MOV.U32 R93, RZ, RZ, R34 ;  /* 0x000000ffff5de224 */ /* 0x000fe200078e0022 */
[----:B------:R-:W0:Y:S01]  /*2c20*/  @!P6 LDS R38, [R96+0x804] ;  /* 0x000804006026e984 */ /* 0x000e220000000800 */
[----:B------:R-:W-:-:S02]  /*2c30*/  IMAD.IADD R34, R48, 0x1, R51 ;  /* 0x0000000130227824 */ /* 0x000fc400078e0233 */
[----:B------:R-:W-:Y:S01]  /*2c40*/  @!P5 IMAD.MOV.U32 R40, RZ, RZ, R39 ;  /* 0x000000ffff28d224 */ /* 0x000fe200078e0027 */
[----:B------:R-:W-:Y:S01]  /*2c50*/  BAR.SYNC.DEFER_BLOCKING 0x0 ;  /* 0x0000000000007b1d */ /* 0x000fe20000010000 */
[----:B------:R-:W-:Y:S02]  /*2c60*/  PLOP3.LUT P5, PT, P6, P5, PT, 0x28, 0x82 ;  /* 0x000000000082781c */ /* 0x000fe400037aa570 */
[----:B------:R-:W-:Y:S02]  /*2c70*/  ISETP.GE.AND P2, PT, R34, R23, PT ;  /* 0x000000172200720c */ /* 0x000fe40003f46270 */
[----:B------:R-:W-:Y:S02]  /*2c80*/  ISETP.GE.AND P3, PT, R93, R20, PT ;  /* 0x000000145d00720c */ /* 0x000fe40003f66270 */
[----:B------:R-:W-:Y:S02]  /*2c90*/  SEL R39, R36, RZ, !P2 ;  /* 0x000000ff24277207 */ /* 0x000fe40005000000 */
[----:B------:R-:W-:-:S02]  /*2ca0*/  ISETP.GE.AND P2, PT, R40, R21, PT ;  /* 0x000000152800720c */ /* 0x000fc40003f46270 */
[----:B------:R-:W-:Y:S02]  /*2cb0*/  SEL R34, RZ, 0x20000, !P5 ;  /* 0x00020000ff227807 */ /* 0x000fe40006800000 */
[CC--:B------:R-:W-:Y:S02]  /*2cc0*/  ISETP.GE.OR P4, PT, R93.reuse, R20.reuse, P2 ;  /* 0x000000145d00720c */ /* 0x0c0fe40001786670 */
[----:B------:R-:W-:Y:S02]  /*2cd0*/  ISETP.LT.AND P2, PT, R93, R20, P2 ;  /* 0x000000145d00720c */ /* 0x000fe40001741270 */
[C---:B------:R-:W-:Y:S02]  /*2ce0*/  LOP3.LUT P6, RZ, R97.reuse, 0x2, RZ, 0xc0, !PT ;  /* 0x0000000261ff7812 */ /* 0x040fe400078cc0ff */
[----:B------:R-:W-:-:S07]  /*2cf0*/  LOP3.LUT P5, RZ, R97, 0x8, RZ, 0xc0, !PT ;  /* 0x0000000861ff7812 */ /* 0x000fce00078ac0ff */
[----:B0-----:R-:W-:Y:S02]  /*2d00*/  @!P4 ISETP.LT.AND P2, PT, R38, R95, PT ;  /* 0x0000005f2600c20c */ /* 0x001fe40003f41270 */
[----:B------:R-:W-:Y:S02]  /*2d10*/  @!P4 ISETP.LT.AND P3, PT, R95, R38, PT ;  /* 0x000000265f00c20c */ /* 0x000fe40003f61270 */
[----:B------:R-:W-:Y:S02]  /*2d20*/  ISETP.GE.AND P4, PT, R94, R23, PT ;  /* 0x000000175e00720c */ /* 0x000fe40003f86270 */
[----:B------:R-:W-:Y:S02]  /*2d30*/  PLOP3.LUT P3, PT, P3, P2, PT, 0x28, 0x82 ;  /* 0x000000000082781c */ /* 0x000fe40001f64570 */
[----:B------:R-:W-:Y:S01]  /*2d40*/  SEL R94, R34, RZ, !P4 ;  /* 0x000000ff225e7207 */ /* 0x000fe20006000000 */
[----:B------:R-:W-:Y:S01]  /*2d50*/  IMAD.IADD R34, R40, 0x1, R93 ;  /* 0x0000000128227824 */ /* 0x000fe200078e025d */
[----:B------:R-:W-:Y:S01]  /*2d60*/  SEL R20, R38, R95, P2 ;  /* 0x0000005f26147207 */ /* 0x000fe20001000000 */
[----:B------:R-:W-:Y:S01]  /*2d70*/  IMAD.IADD R38, R80, 0x1, R83 ;  /* 0x0000000150267824 */ /* 0x000fe200078e0253 */
[----:B------:R-:W-:-:S02]  /*2d80*/  SEL R21, R93, R40, P2 ;  /* 0x000000285d157207 */ /* 0x000fc40001000000 */
[----:B------:R-:W-:Y:S02]  /*2d90*/  SEL R36, RZ, 0x40000, !P3 ;  /* 0x00040000ff247807 */ /* 0x000fe40005800000 */
[----:B------:R-:W-:Y:S01]  /*2da0*/  ISETP.GE.AND P2, PT, R34, R23, PT ;  /* 0x000000172200720c */ /* 0x000fe20003f46270 */
[----:B------:R-:W-:Y:S01]  /*2db0*/  IMAD.IADD R34, R3, 0x1, R88 ;  /* 0x0000000103227824 */ /* 0x000fe200078e0258 */
[C---:B------:R-:W-:Y:S02]  /*2dc0*/  LOP3.LUT P3, RZ, R97.reuse, 0x1000, RZ, 0xc0, !PT ;  /* 0x0000100061ff7812 */ /* 0x040fe4000786c0ff */
[----:B------:R-:W-:Y:S01]  /*2dd0*/  SEL R40, R36, RZ, !P2 ;  /* 0x000000ff24287207 */ /* 0x000fe20005000000 */
[----:B------:R-:W-:Y:S01]  /*2de0*/  IMAD.IADD R36, R84, 0x1, R87 ;  /* 0x0000000154247824 */ /* 0x000fe200078e0257 */
[C---:B------:R-:W-:Y:S02]  /*2df0*/  LOP3.LUT P2, RZ, R97.reuse, 0x1, RZ, 0xc0, !PT ;  /* 0x0000000161ff7812 */ /* 0x040fe4000784c0ff */
[----:B------:R-:W-:-:S02]  /*2e00*/  LOP3.LUT P4, RZ, R97, 0x4, RZ, 0xc0, !PT ;  /* 0x0000000461ff7812 */ /* 0x000fc4000788c0ff */
[----:B------:R-:W-:Y:S02]  /*2e10*/  PLOP3.LUT P2, PT, P2, P1, PT, 0x28, 0x82 ;  /* 0x000000000082781c */ /* 0x000fe40001742570 */
[----:B------:R-:W-:Y:S02]  /*2e20*/  ISETP.NE.AND P1, PT, R35, RZ, PT ;  /* 0x000000ff2300720c */ /* 0x000fe40003f25270 */
[----:B------:R-:W-:Y:S01]  /*2e30*/  ISETP.LT.AND P2, PT, R34, R23, P2 ;  /* 0x000000172200720c */ /* 0x000fe20001741270 */
[----:B------:R-:W-:Y:S01]  /*2e40*/  IMAD.IADD R34, R76, 0x1, R79 ;  /* 0x000000014c227824 */ /* 0x000fe200078e024f */
[----:B------:R-:W-:Y:S02]  /*2e50*/  PLOP3.LUT P1, PT, P1, P0, PT, 0x28, 0x82 ;  /* 0x000000000082781c */ /* 0x000fe40000f20570 */
[----:B------:R-:W-:-:S04]  /*2e60*/  ISETP.NE.AND P0, PT, R37, RZ, PT ;  /* 0x000000ff2500720c */ /* 0x000fc80003f05270 */
[----:B------:R-:W-:Y:S02]  /*2e70*/  PLOP3.LUT P0, PT, P0, P3, PT, 0x28, 0x82 ;  /* 0x000000000082781c */ /* 0x000fe40000706570 */
[----:B------:R-:W-:Y:S01]  /*2e80*/  ISETP.LT.AND P3, PT, R36, R23, P1 ;  /* 0x000000172400720c */ /* 0x000fe20000f61270 */
[----:B------:R-:W-:Y:S01]  /*2e90*/  IMAD.IADD R36, R72, 0x1, R75 ;  /* 0x0000000148247824 */ /* 0x000fe200078e024b */
[C---:B------:R-:W-:Y:S02]  /*2ea0*/  LOP3.LUT P1, RZ, R97.reuse, 0x800, RZ, 0xc0, !PT ;  /* 0x0000080061ff7812 */ /* 0x040fe4000782c0ff */
[----:B------:R-:W-:Y:S02]  /*2eb0*/  LOP3.LUT R97, R97, 0xfffffbff, RZ, 0xc0, !PT ;  /* 0xfffffbff61617812 */ /* 0x000fe400078ec0ff */
[----:B------:R-:W-:Y:S02]  /*2ec0*/  PLOP3.LUT P1, PT, P4, P1, PT, 0x28, 0x82 ;  /* 0x000000000082781c */ /* 0x000fe40002722570 */
[----:B------:R-:W-:-:S02]  /*2ed0*/  @P2 LOP3.LUT R97, R97, 0x400, RZ, 0xfc, !PT ;  /* 0x0000040061612812 */ /* 0x000fc400078efcff */
[----:B------:R-:W-:Y:S02]  /*2ee0*/  ISETP.LT.AND P2, PT, R38, R23, P0 ;  /* 0x000000172600720c */ /* 0x000fe40000741270 */
[----:B------:R-:W-:Y:S02]  /*2ef0*/  LOP3.LUT P0, RZ, R97, 0x400, RZ, 0xc0, !PT ;  /* 0x0000040061ff7812 */ /* 0x000fe4000780c0ff */
[----:B------:R-:W-:Y:S02]  /*2f00*/  SEL R37, RZ, 0x2, !P3 ;  /* 0x00000002ff257807 */ /* 0x000fe40005800000 */
[----:B------:R-:W-:Y:S02]  /*2f10*/  SEL R38, RZ, 0x1, !P0 ;  /* 0x00000001ff267807 */ /* 0x000fe40004000000 */
[----:B------:R-:W-:Y:S02]  /*2f20*/  PLOP3.LUT P0, PT, P6, P5, PT, 0x28, 0x82 ;  /* 0x000000000082781c */ /* 0x000fe4000370a570 */
[----:B------:R-:W-:-:S02]  /*2f30*/  SEL R35, RZ, 0x4, !P2 ;  /* 0x00000004ff237807 */ /* 0x000fc40005000000 */
[-C--:B------:R-:W-:Y:S02]  /*2f40*/  ISETP.LT.AND P1, PT, R34, R23.reuse, P1 ;  /* 0x000000172200720c */ /* 0x080fe40000f21270 */
[----:B------:R-:W-:Y:S02]  /*2f50*/  ISETP.LT.AND P0, PT, R36, R23, P0 ;  /* 0x000000172400720c */ /* 0x000fe40000701270 */
[----:B------:R-:W-:Y:S02]  /*2f60*/  IADD3 R38, PT, PT, R35, R37, R38 ;  /* 0x0000002523267210 */ /* 0x000fe40007ffe026 */
[----:B------:R-:W-:Y:S02]  /*2f70*/  SEL R23, RZ, 0x8, !P1 ;  /* 0x00000008ff177807 */ /* 0x000fe40004800000 */
[----:B------:R-:W-:Y:S02]  /*2f80*/  SEL R34, RZ, 0x10, !P0 ;  /* 0x00000010ff227807 */ /* 0x000fe40004000000 */
[----:B------:R-:W-:-:S02]  /*2f90*/  LOP3.LUT R97, R97, 0xfffffffe, RZ, 0xc0, !PT ;  /* 0xfffffffe61617812 */ /* 0x000fc400078ec0ff */
[----:B------:R-:W-:Y:S02]  /*2fa0*/  IADD3 R23, PT, PT, R34, R38, R23 ;  /* 0x0000002622177210 */ /* 0x000fe40007ffe017 */
[----:B------:R-:W-:Y:S02]  /*2fb0*/  @P3 LOP3.LUT R97, R97, 0x1, RZ, 0xfc, !PT ;  /* 0x0000000161613812 */ /* 0x000fe400078efcff */
[----:B------:R-:W-:Y:S02]  /*2fc0*/  IADD3 R22, PT, PT, R23, R22, R25 ;  /* 0x0000001617167210 */ /* 0x000fe40007ffe019 */
[----:B------:R-:W-:Y:S02]  /*2fd0*/  ISETP.NE.AND P3, PT, R100, RZ, PT ;  /* 0x000000ff6400720c */ /* 0x000fe40003f65270 */
[----:B------:R-:W-:-:S04]  /*2fe0*/  IADD3 R23, PT, PT, R22, R27, R24 ;  /* 0x0000001b16177210 */ /* 0x000fc80007ffe018 */
[----:B------:R-:W-:-:S04]  /*2ff0*/  IADD3 R28, PT, PT, R23, R28, R26 ;  /* 0x0000001c171c7210 */ /* 0x000fc80007ffe01a */
[----:B------:R-:W-:-:S04]  /*3000*/  IADD3 R29, PT, PT, R28, R29, R30 ;  /* 0x0000001d1c1d7210 */ /* 0x000fc80007ffe01e */
[----:B------:R-:W-:-:S04]  /*3010*/  IADD3 R30, PT, PT, R29, R32, R31 ;  /* 0x000000201d1e7210 */ /* 0x000fc80007ffe01f */
[----:B------:R-:W-:-:S04]  /*3020*/  IADD3 R31, PT, PT, R30, R33, R39 ;  /* 0x000000211e1f7210 */ /* 0x000fc80007ffe027 */
[----:B------:R-:W-:-:S04]  /*3030*/  IADD3 R40, PT, PT, R31, R94, R40 ;  /* 0x0000005e1f287210 */ /* 0x000fc80007ffe028 */
[----:B------:R0:W1:Y:S01]  /*3040*/  POPC R94, R40 ;  /* 0x00000028005e7309 */ /* 0x0000620000000000 */
[----:B------:R-:W-:Y:S05]  /*3050*/  @P3 BRA `(.L_x_25) ;  /* 0x0000000400c03947 */ /* 0x000fea0003800000 */
[----:B------:R-:W2:Y:S01]  /*3060*/  S2R R96, SR_LANEID ;  /* 0x0000000000607919 */ /* 0x000ea20000000000 */
[----:B------:R-:W-:Y:S01]  /*3070*/  SHF.R.U32.HI R93, RZ, 0x5, R91 ;  /* 0x00000005ff5d7819 */ /* 0x000fe2000001165b */
[----:B-1----:R-:W1:Y:S01]  /*3080*/  SHFL.UP PT, R24, R94, 0x1, RZ ;  /* 0x042000005e187989 */ /* 0x002e6200000e00ff */
[----:B--2---:R-:W-:-:S04]  /*3090*/  ISETP.GE.AND P3, PT, R96, 0x1, PT ;  /* 0x000000016000780c */ /* 0x004fc80003f66270 */
[----:B-1----:R-:W-:-:S04]  /*30a0*/  SEL R33, R24, RZ, P3 ;  /* 0x000000ff18217207 */ /* 0x002fc80001800000 */
[----:B------:R-:W-:-:S05]  /*30b0*/  IADD3 R33, P3, PT, R94, R33, RZ ;  /* 0x000000215e217210 */ /* 0x000fca0007f7e0ff */
[----:B------:R-:W-:Y:S01]  /*30c0*/  IMAD.X R32, RZ, RZ, RZ, P3 ;  /* 0x000000ffff207224 */ /* 0x000fe200018e06ff */
[----:B------:R-:W1:Y:S01]  /*30d0*/  SHFL.UP PT, R24, R33, 0x2, RZ ;  /* 0x0440000021187989 */ /* 0x000e6200000e00ff */
[----:B------:R-:W-:-:S03]  /*30e0*/  ISETP.GE.AND P3, PT, R96, 0x2, PT ;  /* 0x000000026000780c */ /* 0x000fc60003f66270 */
[----:B------:R-:W2:Y:S01]  /*30f0*/  SHFL.UP PT, R25, R32, 0x2, RZ ;  /* 0x0440000020197989 */ /* 0x000ea200000e00ff */
[----:B-1----:R-:W-:Y:S02]  /*3100*/  SEL R24, R24, RZ, P3 ;  /* 0x000000ff18187207 */ /* 0x002fe40001800000 */
[----:B--2---:R-:W-:Y:S02]  /*3110*/  SEL R25, R25, RZ, P3 ;  /* 0x000000ff19197207 */ /* 0x004fe40001800000 */
[----:B------:R-:W-:-:S05]  /*3120*/  IADD3 R27, P3, PT, R24, R33, RZ ;  /* 0x00000021181b7210 */ /* 0x000fca0007f7e0ff */
[----:B------:R-:W-:Y:S01]  /*3130*/  IMAD.X R26, R25, 0x1, R32, P3 ;  /* 0x00000001191a7824 */ /* 0x000fe200018e0620 */
        /* <DEDUP_REMOVED lines=21> */
[----:B------:R-:W-:-:S13]  /*3290*/  ISETP.NE.AND P3, PT, R96, 0x1f, PT ;  /* 0x0000001f6000780c */ /* 0x000fda0003f65270 */
[----:B------:R-:W-:-:S05]  /*32a0*/  @!P3 IMAD R103, R93, 0x8, R92 ;  /* 0x000000085d67b824 */ /* 0x000fca00078e025c */
[----:B------:R-:W-:Y:S01]  /*32b0*/  @!P3 STS.64 [R103], R98 ;  /* 0x000000626700b388 */ /* 0x000fe20000000a00 */
[----:B------:R-:W-:Y:S06]  /*32c0*/  BAR.SYNC.DEFER_BLOCKING 0x0 ;  /* 0x0000000000007b1d */ /* 0x000fec0000010000 */
[----:B------:R-:W1:Y:S04]  /*32d0*/  LDS.128 R32, [R92] ;  /* 0x000000005c207984 */ /* 0x000e680000000c00 */
[----:B------:R-:W2:Y:S04]  /*32e0*/  LDS.128 R36, [R92+0x10] ;  /* 0x000010005c247984 */ /* 0x000ea80000000c00 */
[----:B------:R-:W3:Y:S01]  /*32f0*/  LDS.128 R24, [R92+0x20] ;  /* 0x000020005c187984 */ /* 0x000ee20000000c00 */
[----:B-1----:R-:W-:-:S04]  /*3300*/  IADD3 R95, P3, PT, R32, R34, RZ ;  /* 0x00000022205f7210 */ /* 0x002fc80007f7e0ff */
[----:B--2---:R-:W-:-:S04]  /*3310*/  IADD3 R101, P4, PT, R36, R95, RZ ;  /* 0x0000005f24657210 */ /* 0x004fc80007f9e0ff */
[----:B------:R-:W-:Y:S02]  /*3320*/  IADD3.X R119, PT, PT, R37, R33, R35, P4, P3 ;  /* 0x0000002125777210 */ /* 0x000fe400027e6423 */
[----:B------:R-:W-:-:S04]  /*3330*/  IADD3 R35, P3, PT, R38, R101, RZ ;  /* 0x0000006526237210 */ /* 0x000fc80007f7e0ff */
[----:B---3--:R-:W-:-:S04]  /*3340*/  IADD3 R33, P4, PT, R24, R35, RZ ;  /* 0x0000002318217210 */ /* 0x008fc80007f9e0ff */
[----:B------:R-:W-:Y:S02]  /*3350*/  IADD3.X R119, PT, PT, R25, R39, R119, P4, P3 ;  /* 0x0000002719777210 */ /* 0x000fe400027e6477 */
[----:B------:R-:W1:Y:S01]  /*3360*/  LDS.128 R36, [R92+0x30] ;  /* 0x000030005c247984 */ /* 0x000e620000000c00 */
[----:B------:R-:W-:-:S04]  /*3370*/  IADD3 R103, P3, PT, R26, R33, RZ ;  /* 0x000000211a677210 */ /* 0x000fc80007f7e0ff */
[----:B-1----:R-:W-:-:S04]  /*3380*/  IADD3 R99, P4, PT, R36, R103, RZ ;  /* 0x0000006724637210 */ /* 0x002fc80007f9e0ff */
        /* <DEDUP_REMOVED lines=11> */
[----:B-1----:R-:W-:Y:S01]  /*3440*/  IADD3 R113, P4, PT, R24, R115, RZ ;  /* 0x0000007318717210 */ /* 0x002fe20007f9e0ff */
[----:B------:R-:W-:-:S03]  /*3450*/  IMAD.IADD R24, R98, 0x1, -R94 ;  /* 0x0000000162187824 */ /* 0x000fc600078e0a5e */
[----:B------:R-:W-:Y:S02]  /*3460*/  IADD3.X R119, PT, PT, R25, R39, R119, P4, P3 ;  /* 0x0000002719777210 */ /* 0x000fe400027e6477 */
[----:B------:R-:W1:Y:S01]  /*3470*/  LDS.128 R36, [R92+0x70] ;  /* 0x000070005c247984 */ /* 0x000e620000000c00 */
[----:B------:R-:W-:-:S04]  /*3480*/  IADD3 R117, P3, PT, R26, R113, RZ ;  /* 0x000000711a757210 */ /* 0x000fc80007f7e0ff */
[----:B-1----:R-:W-:-:S04]  /*3490*/  IADD3 R25, P4, PT, R36, R117, RZ ;  /* 0x0000007524197210 */ /* 0x002fc80007f9e0ff */
[----:B------:R-:W-:Y:S02]  /*34a0*/  IADD3.X R27, PT, PT, R37, R27, R119, P4, P3 ;  /* 0x0000001b251b7210 */ /* 0x000fe400027e6477 */
[----:B------:R-:W-:-:S04]  /*34b0*/  ISETP.NE.AND P3, PT, R96, RZ, PT ;  /* 0x000000ff6000720c */ /* 0x000fc80003f65270 */
[----:B------:R-:W-:Y:S02]  /*34c0*/  SEL R24, R24, RZ, P3 ;  /* 0x000000ff18187207 */ /* 0x000fe40001800000 */
[----:B------:R-:W-:-:S04]  /*34d0*/  ISETP.NE.AND P3, PT, R93, 0x2, PT ;  /* 0x000000025d00780c */ /* 0x000fc80003f65270 */
[----:B------:R-:W-:Y:S02]  /*34e0*/  SEL R32, R95, R32, !P3 ;  /* 0x000000205f207207 */ /* 0x000fe40005800000 */
[----:B------:R-:W-:-:S04]  /*34f0*/  ISETP.NE.AND P3, PT, R93, 0x3, PT ;  /* 0x000000035d00780c */ /* 0x000fc80003f65270 */
[----:B------:R-:W-:Y:S02]  /*3500*/  SEL R32, R101, R32, !P3 ;  /* 0x0000002065207207 */ /* 0x000fe40005800000 */
[----:B------:R-:W-:-:S04]  /*3510*/  ISETP.NE.AND P3, PT, R93, 0x4, PT ;  /* 0x000000045d00780c */ /* 0x000fc80003f65270 */
[----:B------:R-:W-:Y:S02]  /*3520*/  SEL R32, R35, R32, !P3 ;  /* 0x0000002023207207 */ /* 0x000fe40005800000 */
[----:B------:R-:W-:Y:S02]  /*3530*/  CS2R R34, SRZ ;  /* 0x0000000000227805 */ /* 0x000fe4000001ff00 */
[----:B------:R-:W-:-:S04]  /*3540*/  ISETP.NE.AND P3, PT, R93, 0x5, PT ;  /* 0x000000055d00780c */ /* 0x000fc80003f65270 */
[----:B------:R-:W-:Y:S02]  /*3550*/  SEL R32, R33, R32, !P3 ;  /* 0x0000002021207207 */ /* 0x000fe40005800000 */
        /* <DEDUP_REMOVED lines=20> */
[----:B------:R-:W-:-:S05]  /*36a0*/  IADD3 R26, P3, PT, R38, R25, RZ ;  /* 0x00000019261a7210 */ /* 0x000fca0007f7e0ff */
[----:B------:R-:W-:Y:S01]  /*36b0*/  IMAD.X R27, R39, 0x1, R27, P3 ;  /* 0x00000001271b7824 */ /* 0x000fe200018e061b */
[----:B------:R-:W-:-:S04]  /*36c0*/  ISETP.GE.U32.AND P3, PT, R91, 0x20, PT ;  /* 0x000000205b00780c */ /* 0x000fc80003f66070 */
[----:B------:R-:W-:Y:S02]  /*36d0*/  SEL R39, R32, RZ, P3 ;  /* 0x000000ff20277207 */ /* 0x000fe40001800000 */
[----:B------:R-:W-:-:S03]  /*36e0*/  ISETP.NE.AND P3, PT, R91, RZ, PT ;  /* 0x000000ff5b00720c */ /* 0x000fc60003f65270 */
[----:B------:R-:W-:-:S10]  /*36f0*/  IMAD.IADD R39, R24, 0x1, R39 ;  /* 0x0000000118277824 */ /* 0x000fd400078e0227 */
[----:B------:R-:W-:Y:S05]  /*3700*/  @P3 BRA `(.L_x_26) ;  /* 0x0000001000e43947 */ /* 0x000fea0003800000 */
[----:B------:R-:W1:Y:S01]  /*3710*/  LDC.64 R32, c[0x0][0x3d8] ;  /* 0x0000f600ff207b82 */ /* 0x000e620000000a00 */
[----:B------:R-:W-:Y:S02]  /*3720*/  IMAD.MOV.U32 R24, RZ, RZ, 0x65 ;  /* 0x00000065ff187424 */ /* 0x000fe400078e00ff */
[----:B------:R-:W-:-:S05]  /*3730*/  IMAD.MOV.U32 R25, RZ, RZ, 0x0 ;  /* 0x00000000ff197424 */ /* 0x000fca00078e00ff */
[----:B-1----:R2:W-:Y:S01]  /*3740*/  ST.E.128.STRONG.GPU desc[UR6][R32.64+0x200], R24 ;  /* 0x0002001820007985 */ /* 0x0025e2000c10fd06 */
[----:B------:R-:W-:Y:S05]  /*3750*/  BRA `(.L_x_26) ;  /* 0x0000001000d07947 */ /* 0x000fea0003800000 */
.L_x_25:
        /* <DEDUP_REMOVED lines=37> */
[----:B------:R1:W-:Y:S01]  /*39b0*/  @!P3 STS.64 [R107], R102 ;  /* 0x000000666b00b388 */ /* 0x0003e20000000a00 */
[----:B------:R-:W-:Y:S01]  /*39c0*/  BAR.SYNC.DEFER_BLOCKING 0x0 ;  /* 0x0000000000007b1d */ /* 0x000fe20000010000 */
[----:B-1----:R-:W-:-:S05]  /*39d0*/  IMAD.IADD R102, R102, 0x1, -R94 ;  /* 0x0000000166667824 */ /* 0x002fca00078e0a5e */
        /* <DEDUP_REMOVED lines=61> */
[----:B------:R-:W-:Y:S01]  /*3db0*/  ISETP.GE.U32.AND P3, PT, R91, 0x20, PT ;  /* 0x000000205b00780c */ /* 0x000fe20003f66070 */
[----:B------:R-:W-:-:S05]  /*3dc0*/  IMAD.IADD R39, R24, 0x1, R27 ;  /* 0x0000000118277824 */ /* 0x000fca00078e021b */
[----:B------:R-:W-:Y:S02]  /*3dd0*/  SEL R37, R102, R39, !P3 ;  /* 0x0000002766257207 */ /* 0x000fe40005800000 */
[----:B------:R-:W-:-:S13]  /*3de0*/  ISETP.GT.U32.AND P3, PT, R91, 0x1f, PT ;  /* 0x0000001f5b00780c */ /* 0x000fda0003f64070 */
[----:B------:R-:W-:Y:S05]  /*3df0*/  @P3 BRA `(.L_x_27) ;  /* 0x0000000800fc3947 */ /* 0x000fea0003800000 */
[----:B------:R-:W1:Y:S01]  /*3e00*/  LDC.64 R38, c[0x0][0x3d8] ;  /* 0x0000f600ff267b82 */ /* 0x000e620000000a00 */
[----:B------:R-:W-:Y:S02]  /*3e10*/  ISETP.NE.AND P3, PT, R91, RZ, PT ;  /* 0x000000ff5b00720c */ /* 0x000fe40003f65270 */
[----:B------:R-:W-:Y:S02]  /*3e20*/  ISETP.GT.U32.AND P4, PT, R99, 0x1f3, PT ;  /* 0x000001f36300780c */ /* 0x000fe40003f84070 */
[----:B------:R-:W-:-:S09]  /*3e30*/  LOP3.LUT R101, RZ, R91, RZ, 0x33, !PT ;  /* 0x0000005bff657212 */ /* 0x000fd200078e33ff */
[----:B------:R-:W-:Y:S02]  /*3e40*/  @!P3 IMAD.MOV.U32 R26, RZ, RZ, R94 ;  /* 0x000000ffff1ab224 */ /* 0x000fe400078e005e */
[----:B------:R-:W-:Y:S02]  /*3e50*/  @!P3 IMAD.MOV.U32 R27, RZ, RZ, R95 ;  /* 0x000000ffff1bb224 */ /* 0x000fe400078e005f */
[----:B------:R-:W-:Y:S02]  /*3e60*/  @!P3 IMAD.MOV.U32 R24, RZ, RZ, 0x64 ;  /* 0x00000064ff18b424 */ /* 0x000fe400078e00ff */
[----:B------:R-:W-:Y:S01]  /*3e70*/  @!P3 IMAD.MOV.U32 R25, RZ, RZ, 0x0 ;  /* 0x00000000ff19b424 */ /* 0x000fe200078e00ff */
[----:B------:R2:W-:Y:S01]  /*3e80*/  @!P3 STS.64 [R92+0xb8], R26 ;  /* 0x0000b81a5c00b388 */ /* 0x0005e20000000a00 */
[----:B-1----:R-:W-:-:S05]  /*3e90*/  IMAD.WIDE.U32 R38, R100, 0x10, R38 ;  /* 0x0000001064267825 */ /* 0x002fca00078e0026 */
[----:B------:R2:W-:Y:S01]  /*3ea0*/  @!P3 ST.E.128.STRONG.GPU desc[UR6][R38.64+0x200], R24 ;  /* 0x000200182600b985 */ /* 0x0005e2000c10fd06 */
[----:B------:R-:W-:Y:S05]  /*3eb0*/  @P4 BRA `(.L_x_28) ;  /* 0x0000000000084947 */ /* 0x000fea0003800000 */
[----:B------:R1:W-:Y:S06]  /*3ec0*/  MEMBAR.SC.CTA ;  /* 0x0000000000007992 */ /* 0x0003ec0000000000 */
[----:B-1----:R-:W-:Y:S05]  /*3ed0*/  BRA `(.L_x_29) ;  /* 0x0000000000087947 */ /* 0x002fea0003800000 */
.L_x_28:
[----:B------:R-:W-:Y:S05]  /*3ee0*/  NANOSLEEP 0x1c2 ;  /* 0x000001c20000795d */ /* 0x000fea0003800000 */
[----:B------:R-:W-:Y:S01]  /*3ef0*/  NOP ;  /* 0x0000000000007918 */ /* 0x000fe20000000000 */
.L_x_29:
[----:B------:R-:W-:-:S05]  /*3f00*/  IMAD.WIDE R34, R101, 0x10, R38 ;  /* 0x0000001065227825 */ /* 0x000fca00078e0226 */
[----:B--2---:R-:W2:Y:S01]  /*3f10*/  LD.E.128.STRONG.GPU R24, desc[UR6][R34.64+0x200] ;  /* 0x0002000622187980 */ /* 0x004ea2000c10fd00 */
[----:B------:R-:W-:Y:S01]  /*3f20*/  UMOV UR4, 0xffffffff ;  /* 0xffffffff00047882 */ /* 0x000fe20000000000 */
[----:B--2---:R-:W-:-:S04]  /*3f30*/  ISETP.NE.U32.AND P3, PT, R24, 0x63, PT ;  /* 0x000000631800780c */ /* 0x004fc80003f65070 */
[----:B------:R-:W-:Y:S01]  /*3f40*/  ISETP.NE.AND.EX P3, PT, R25, RZ, PT, P3 ;  /* 0x000000ff1900720c */ /* 0x000fe20003f65330 */
[----:B------:R-:W-:-:S12]  /*3f50*/  BRA.DIV UR4, `(.L_x_30) ;  /* 0x000000b604b87947 */ /* 0x000fd8000b800000 */
[----:B------:R-:W-:-:S13]  /*3f60*/  VOTE.ANY P3, !P3 ;  /* 0x0000000000ff7806 */ /* 0x000fda0005860100 */
.L_x_207:
[----:B------:R-:W-:Y:S05]  /*3f70*/  @!P3 BRA `(.L_x_31) ;  /* 0x000000000034b947 */ /* 0x000fea0003800000 */
.L_x_35:
[----:B------:R-:W-:Y:S05]  /*3f80*/  YIELD ;  /* 0x0000000000007946 */ /* 0x000fea0003800000 */
[----:B------:R-:W-:Y:S05]  /*3f90*/  @P4 BRA `(.L_x_32) ;  /* 0x0000000000084947 */ /* 0x000fea0003800000 */
[----:B------:R1:W-:Y:S06]  /*3fa0*/  MEMBAR.SC.CTA ;  /* 0x0000000000007992 */ /* 0x0003ec0000000000 */
[----:B-1----:R-:W-:Y:S05]  /*3fb0*/  BRA `(.L_x_33) ;  /* 0x0000000000087947 */ /* 0x002fea0003800000 */
.L_x_32:
[----:B------:R-:W-:Y:S05]  /*3fc0*/  NANOSLEEP 0x15e ;  /* 0x0000015e0000795d */ /* 0x000fea0003800000 */
[----:B------:R-:W-:Y:S01]  /*3fd0*/  NOP ;  /* 0x0000000000007918 */ /* 0x000fe20000000000 */
.L_x_33:
[----:B------:R-:W2:Y:S01]  /*3fe0*/  LD.E.128.STRONG.GPU R24, desc[UR6][R34.64+0x200] ;  /* 0x0002000622187980 */ /* 0x000ea2000c10fd00 */
[----:B------:R-:W-:Y:S01]  /*3ff0*/  UMOV UR4, 0xffffffff ;  /* 0xffffffff00047882 */ /* 0x000fe20000000000 */
[----:B--2---:R-:W-:-:S04]  /*4000*/  ISETP.NE.U32.AND P3, PT, R24, 0x63, PT ;  /* 0x000000631800780c */ /* 0x004fc80003f65070 */
[----:B------:R-:W-:Y:S01]  /*4010*/  ISETP.NE.AND.EX P3, PT, R25, RZ, PT, P3 ;  /* 0x000000ff1900720c */ /* 0x000fe20003f65330 */
[----:B------:R-:W-:-:S12]  /*4020*/  BRA.DIV UR4, `(.L_x_34) ;  /* 0x000000b604a47947 */ /* 0x000fd8000b800000 */
[----:B------:R-:W-:-:S13]  /*4030*/  VOTE.ANY P3, !P3 ;  /* 0x0000000000ff7806 */ /* 0x000fda0005860100 */
.L_x_210:
[----:B------:R-:W-:Y:S05]  /*4040*/  @P3 BRA `(.L_x_35) ;  /* 0xfffffffc00cc3947 */ /* 0x000fea000383ffff */
.L_x_31:
[----:B------:R-:W-:Y:S01]  /*4050*/  UMOV UR4, 0xffffffff ;  /* 0xffffffff00047882 */ /* 0x000fe20000000000 */
[----:B------:R-:W-:-:S04]  /*4060*/  ISETP.NE.U32.AND P3, PT, R24, 0x65, PT ;  /* 0x000000651800780c */ /* 0x000fc80003f65070 */
[----:B------:R-:W-:Y:S01]  /*4070*/  ISETP.NE.AND.EX P3, PT, R25, RZ, PT, P3 ;  /* 0x000000ff1900720c */ /* 0x000fe20003f65330 */
[----:B------:R-:W-:-:S12]  /*4080*/  BRA.DIV UR4, `(.L_x_36) ;  /* 0x000000b604ac7947 */ /* 0x000fd8000b800000 */
[----:B------:R-:W1:Y:S01]  /*4090*/  S2R R92, SR_GEMASK ;  /* 0x00000000005c7919 */ /* 0x000e620000003c00 */
[----:B------:R-:W-:Y:S01]  /*40a0*/  VOTE.ANY R32, PT, !P3 ;  /* 0x0000000000207806 */ /* 0x000fe200058e0100 */
[----:B------:R-:W-:-:S03]  /*40b0*/  IMAD.IADD R101, R101, 0x1, R100 ;  /* 0x0000000165657824 */ /* 0x000fc600078e0264 */
[----:B-1----:R-:W-:-:S05]  /*40c0*/  LOP3.LUT R32, R32, 0x80000000, R92, 0xec, !PT ;  /* 0x8000000020207812 */ /* 0x002fca00078eec5c */
[----:B------:R-:W-:-:S05]  /*40d0*/  VIADD R33, R32, 0xffffffff ;  /* 0xffffffff20217836 */ /* 0x000fca0000000000 */
[----:B------:R-:W-:-:S06]  /*40e0*/  LOP3.LUT R33, R32, R33, RZ, 0xc, !PT ;  /* 0x0000002120217212 */ /* 0x000fcc00078e0cff */
[----:B------:R-:W1:Y:S02]  /*40f0*/  POPC R33, R33 ;  /* 0x0000002100217309 */ /* 0x000e640000000000 */
[----:B-1----:R-:W1:Y:S01]  /*4100*/  SHFL.DOWN PT, R96, R26, 0x1, R33 ;  /* 0x082000001a607989 */ /* 0x002e6200000e0021 */
[----:B------:R-:W-:-:S03]  /*4110*/  ISETP.GE.AND P3, PT, R93, R33, PT ;  /* 0x000000215d00720c */ /* 0x000fc60003f66270 */
[----:B------:R-:W2:Y:S01]  /*4120*/  SHFL.DOWN PT, R36, R27, 0x1, R33 ;  /* 0x082000001b247989 */ /* 0x000ea200000e0021 */
[----:B-1----:R-:W-:Y:S01]  /*4130*/  SEL R35, R96, RZ, !P3 ;  /* 0x000000ff60237207 */ /* 0x002fe20005800000 */
[----:B------:R-:W-:Y:S01]  /*4140*/  VIADD R96, R93, 0x2 ;  /* 0x000000025d607836 */ /* 0x000fe20000000000 */
[----:B--2---:R-:W-:Y:S02]  /*4150*/  SEL R103, R36, RZ, !P3 ;  /* 0x000000ff24677207 */ /* 0x004fe40005800000 */
[----:B------:R-:W-:-:S05]  /*4160*/  IADD3 R102, P3, PT, R26, R35, RZ ;  /* 0x000000231a667210 */ /* 0x000fca0007f7e0ff */
[----:B------:R-:W-:Y:S01]  /*4170*/  IMAD.X R104, R27, 0x1, R103, P3 ;  /* 0x000000011b687824 */ /* 0x000fe200018e0667 */
[----:B------:R-:W1:Y:S01]  /*4180*/  SHFL.DOWN PT, R98, R102, 0x2, R33 ;  /* 0x0840000066627989 */ /* 0x000e6200000e0021 */
[----:B------:R-:W-:-:S03]  /*4190*/  ISETP.GT.AND P3, PT, R96, R33, PT ;  /* 0x000000216000720c */ /* 0x000fc60003f64270 */
[----:B------:R-:W2:Y:S01]  /*41a0*/  SHFL.DOWN PT, R36, R104, 0x2, R33 ;  /* 0x0840000068247989 */ /* 0x000ea200000e0021 */
[----:B-1----:R-:W-:Y:S02]  /*41b0*/  SEL R98, R98, RZ, !P3 ;  /* 0x000000ff62627207 */ /* 0x002fe40005800000 */
[----:B--2---:R-:W-:Y:S02]  /*41c0*/  SEL R36, R36, RZ, !P3 ;  /* 0x000000ff24247207 */ /* 0x004fe40005800000 */
[----:B------:R-:W-:Y:S01]  /*41d0*/  IADD3 R27, P3, PT, R98, R102, RZ ;  /* 0x00000066621b7210 */ /* 0x000fe20007f7e0ff */
[C---:B------:R-:W-:Y:S02]  /*41e0*/  VIADD R98, R93.reuse, 0x4 ;  /* 0x000000045d627836 */ /* 0x040fe40000000000 */
[----:B------:R-:W-:Y:S02]  /*41f0*/  VIADD R102, R93, 0x8 ;  /* 0x000000085d667836 */ /* 0x000fe40000000000 */
[----:B------:R-:W-:Y:S01]  /*4200*/  IMAD.X R103, R36, 0x1, R104, P3 ;  /* 0x0000000124677824 */ /* 0x000fe200018e0668 */
[----:B------:R-:W1:Y:S01]  /*4210*/  SHFL.DOWN PT, R26, R27, 0x4, R33 ;  /* 0x088000001b1a7989 */ /* 0x000e6200000e0021 */
[----:B------:R-:W-:-:S03]  /*4220*/  ISETP.GT.AND P3, PT, R98, R33, PT ;  /* 0x000000216200720c */ /* 0x000fc60003f64270 */
[----:B------:R-:W2:Y:S01]  /*4230*/  SHFL.DOWN PT, R36, R103, 0x4, R33 ;  /* 0x0880000067247989 */ /* 0x000ea200000e0021 */
[----:B-1----:R-:W-:Y:S02]  /*4240*/  SEL R26, R26, RZ, !P3 ;  /* 0x000000ff1a1a7207 */ /* 0x002fe40005800000 */
        /* <DEDUP_REMOVED lines=9> */
[----:B------:R-:W-:Y:S01]  /*42e0*/  VIADD R104, R93, 0x10 ;  /* 0x000000105d687836 */ /* 0x000fe20000000000 */
[----:B------:R-:W1:Y:S03]  /*42f0*/  LDC.64 R26, c[0x0][0x3d8] ;  /* 0x0000f600ff1a7b82 */ /* 0x000e660000000a00 */
[----:B------:R-:W-:-:S05]  /*4300*/  IMAD.X R109, R36, 0x1, R105, P3 ;  /* 0x00000001246d7824 */ /* 0x000fca00018e0669 */
[----:B------:R-:W2:Y:S01]  /*4310*/  SHFL.DOWN PT, R36, R109, 0x10, R33 ;  /* 0x0a0000006d247989 */ /* 0x000ea200000e0021 */
[----:B-1----:R-:W-:-:S03]  /*4320*/  IADD3 R103, P3, PT, R26, 0x200, RZ ;  /* 0x000002001a677810 */ /* 0x002fc60007f7e0ff */
[----:B------:R-:W1:Y:S02]  /*4330*/  SHFL.DOWN PT, R26, R107, 0x10, R33 ;  /* 0x0a0000006b1a7989 */ /* 0x000e6400000e0021 */
[----:B------:R-:W-:Y:S01]  /*4340*/  IMAD.X R106, RZ, RZ, R27, P3 ;  /* 0x000000ffff6a7224 */ /* 0x000fe200018e061b */
[----:B------:R-:W-:-:S04]  /*4350*/  ISETP.GT.AND P3, PT, R104, R33, PT ;  /* 0x000000216800720c */ /* 0x000fc80003f64270 */
[----:B--2---:R-:W-:Y:S02]  /*4360*/  SEL R36, R36, RZ, !P3 ;  /* 0x000000ff24247207 */ /* 0x004fe40005800000 */
[----:B-1----:R-:W-:-:S04]  /*4370*/  SEL R26, R26, RZ, !P3 ;  /* 0x000000ff1a1a7207 */ /* 0x002fc80005800000 */
[----:B------:R-:W-:-:S05]  /*4380*/  IADD3 R108, P3, PT, R26, R107, RZ ;  /* 0x0000006b1a6c7210 */ /* 0x000fca0007f7e0ff */
[----:B------:R-:W-:Y:S01]  /*4390*/  IMAD.X R105, R36, 0x1, R109, P3 ;  /* 0x0000000124697824 */ /* 0x000fe200018e066d */
[----:B------:R-:W-:-:S04]  /*43a0*/  ISETP.NE.U32.AND P3, PT, R24, 0x65, PT ;  /* 0x000000651800780c */ /* 0x000fc80003f65070 */
[----:B------:R-:W-:-:S13]  /*43b0*/  ISETP.NE.AND.EX P3, PT, R25, RZ, PT, P3 ;  /* 0x000000ff1900720c */ /* 0x000fda0003f65330 */
[----:B------:R-:W-:-:S13]  /*43c0*/  VOTE.ALL P3, P3 ;  /* 0x0000000000ff7806 */ /* 0x000fda0001860000 */
.L_x_224:
[----:B------:R-:W-:Y:S05]  /*43d0*/  @!P3 BRA `(.L_x_37) ;  /* 0x000000040028b947 */ /* 0x000fea0003800000 */
.L_x_45:
[----:B------:R-:W-:Y:S02]  /*43e0*/  IMAD.MOV.U32 R24, RZ, RZ, R103 ;  /* 0x000000ffff187224 */ /* 0x000fe400078e0067 */
[----:B------:R-:W-:Y:S02]  /*43f0*/  IMAD.MOV.U32 R25, RZ, RZ, R106 ;  /* 0x000000ffff197224 */ /* 0x000fe400078e006a */
[----:B------:R-:W-:-:S05]  /*4400*/  IMAD.WIDE R34, R101, 0x10, R24 ;  /* 0x0000001065227825 */ /* 0x000fca00078e0218 */
[----:B------:R-:W2:Y:S01]  /*4410*/  LD.E.128.STRONG.GPU R24, desc[UR6][R34.64+-0x200] ;  /* 0xfffe000622187980 */ /* 0x000ea2000c10fd00 */
[----:B------:R-:W-:Y:S05]  /*4420*/  YIELD ;  /* 0x0000000000007946 */ /* 0x000fea0003800000 */
[----:B------:R-:W-:Y:S01]  /*4430*/  UMOV UR4, 0xffffffff ;  /* 0xffffffff00047882 */ /* 0x000fe20000000000 */
[----:B--2---:R-:W-:-:S04]  /*4440*/  ISETP.NE.U32.AND P3, PT, R24, 0x63, PT ;  /* 0x000000631800780c */ /* 0x004fc80003f65070 */
[----:B------:R-:W-:Y:S01]  /*4450*/  ISETP.NE.AND.EX P3, PT, R25, RZ, PT, P3 ;  /* 0x000000ff1900720c */ /* 0x000fe20003f65330 */
[----:B------:R-:W-:-:S12]  /*4460*/  BRA.DIV UR4, `(.L_x_38) ;  /* 0x000000ba044c7947 */ /* 0x000fd8000b800000 */
[----:B------:R-:W-:-:S13]  /*4470*/  VOTE.ANY P3, !P3 ;  /* 0x0000000000ff7806 */ /* 0x000fda0005860100 */
.L_x_227:
[----:B------:R-:W-:Y:S05]  /*4480*/  @!P3 BRA `(.L_x_39) ;  /* 0x000000000038b947 */ /* 0x000fea0003800000 */
[----:B------:R-:W-:-:S13]  /*4490*/  ISETP.GT.U32.AND P4, PT, R99, 0x1f3, PT ;  /* 0x000001f36300780c */ /* 0x000fda0003f84070 */
.L_x_43:
[----:B------:R-:W-:Y:S05]  /*44a0*/  YIELD ;  /* 0x0000000000007946 */ /* 0x000fea0003800000 */
[----:B------:R-:W-:Y:S05]  /*44b0*/  @P4 BRA `(.L_x_40) ;  /* 0x0000000000084947 */ /* 0x000fea0003800000 */
[----:B------:R1:W-:Y:S06]  /*44c0*/  MEMBAR.SC.CTA ;  /* 0x0000000000007992 */ /* 0x0003ec0000000000 */
[----:B-1----:R-:W-:Y:S05]  /*44d0*/  BRA `(.L_x_41) ;  /* 0x0000000000087947 */ /* 0x002fea0003800000 */
.L_x_40:
[----:B------:R-:W-:Y:S05]  /*44e0*/  NANOSLEEP 0x15e ;  /* 0x0000015e0000795d */ /* 0x000fea0003800000 */
[----:B------:R-:W-:Y:S01]  /*44f0*/  NOP ;  /* 0x0000000000007918 */ /* 0x000fe20000000000 */
.L_x_41:
[----:B------:R-:W2:Y:S01]  /*4500*/  LD.E.128.STRONG.GPU R24, desc[UR6][R34.64+-0x200] ;  /* 0xfffe000622187980 */ /* 0x000ea2000c10fd00 */
[----:B------:R-:W-:Y:S01]  /*4510*/  UMOV UR4, 0xffffffff ;  /* 0xffffffff00047882 */ /* 0x000fe20000000000 */
[----:B--2---:R-:W-:-:S04]  /*4520*/  ISETP.NE.U32.AND P3, PT, R24, 0x63, PT ;  /* 0x000000631800780c */ /* 0x004fc80003f65070 */
[----:B------:R-:W-:Y:S01]  /*4530*/  ISETP.NE.AND.EX P3, PT, R25, RZ, PT, P3 ;  /* 0x000000ff1900720c */ /* 0x000fe20003f65330 */
[----:B------:R-:W-:-:S12]  /*4540*/  BRA.DIV UR4, `(.L_x_42) ;  /* 0x000000ba04347947 */ /* 0x000fd8000b800000 */
[----:B------:R-:W-:-:S13]  /*4550*/  VOTE.ANY P3, !P3 ;  /* 0x0000000000ff7806 */ /* 0x000fda0005860100 */
.L_x_230:
[----:B------:R-:W-:Y:S05]  /*4560*/  @P3 BRA `(.L_x_43) ;  /* 0xfffffffc00cc3947 */ /* 0x000fea000383ffff */
.L_x_39:
[----:B------:R-:W-:Y:S01]  /*4570*/  UMOV UR4, 0xffffffff ;  /* 0xffffffff00047882 */ /* 0x000fe20000000000 */
[----:B------:R-:W-:-:S04]  /*4580*/  ISETP.NE.U32.AND P3, PT, R24, 0x65, PT ;  /* 0x000000651800780c */ /* 0x000fc80003f65070 */
[----:B------:R-:W-:Y:S01]  /*4590*/  ISETP.NE.AND.EX P3, PT, R25, RZ, PT, P3 ;  /* 0x000000ff1900720c */ /* 0x000fe20003f65330 */
[----:B------:R-:W-:-:S12]  /*45a0*/  BRA.DIV UR4, `(.L_x_44) ;  /* 0x000000ba043c7947 */ /* 0x000fd8000b800000 */
[----:B------:R-:W-:Y:S01]  /*45b0*/  VOTE.ANY R32, PT, !P3 ;  /* 0x0000000000207806 */ /* 0x000fe200058e0100 */
[----:B------:R-:W-:-:S03]  /*45c0*/  VIADD R101, R101, 0xffffffe0 ;  /* 0xffffffe065657836 */ /* 0x000fc60000000000 */
[----:B------:R-:W-:-:S05]  /*45d0*/  LOP3.LUT R32, R32, 0x80000000, R92, 0xec, !PT ;  /* 0x8000000020207812 */ /* 0x000fca00078eec5c */
[----:B------:R-:W-:-:S05]  /*45e0*/  VIADD R33, R32, 0xffffffff ;  /* 0xffffffff20217836 */ /* 0x000fca0000000000 */
[----:B------:R-:W-:-:S06]  /*45f0*/  LOP3.LUT R33, R32, R33, RZ, 0xc, !PT ;  /* 0x0000002120217212 */ /* 0x000fcc00078e0cff */
[----:B------:R-:W1:Y:S02]  /*4600*/  POPC R33, R33 ;  /* 0x0000002100217309 */ /* 0x000e640000000000 */
[----:B-1----:R-:W1:Y:S01]  /*4610*/  SHFL.DOWN PT, R100, R26, 0x1, R33 ;  /* 0x082000001a647989 */ /* 0x002e6200000e0021 */
[----:B------:R-:W-:-:S03]  /*4620*/  ISETP.GE.AND P3, PT, R93, R33, PT ;  /* 0x000000215d00720c */ /* 0x000fc60003f66270 */
        /* <DEDUP_REMOVED lines=31> */
[----:B------:R-:W-:-:S04]  /*4820*/  IADD3 R108, P3, P4, R27, R100, R108 ;  /* 0x000000641b6c7210 */ /* 0x000fc80007c7e06c */
[----:B------:R-:W-:Y:S02]  /*4830*/  IADD3.X R105, PT, PT, R36, R110, R105, P3, P4 ;  /* 0x0000006e24697210 */ /* 0x000fe40001fe8469 */
[----:B------:R-:W-:-:S04]  /*4840*/  ISETP.NE.U32.AND P3, PT, R24, 0x65, PT ;  /* 0x000000651800780c */ /* 0x000fc80003f65070 */
[----:B------:R-:W-:-:S13]  /*4850*/  ISETP.NE.AND.EX P3, PT, R25, RZ, PT, P3 ;  /* 0x000000ff1900720c */ /* 0x000fda0003f65330 */
[----:B------:R-:W-:-:S13]  /*4860*/  VOTE.ALL P3, P3 ;  /* 0x0000000000ff7806 */ /* 0x000fda0001860000 */
.L_x_244:
[----:B------:R-:W-:Y:S05]  /*4870*/  @P3 BRA `(.L_x_45) ;  /* 0xfffffff800d83947 */ /* 0x000fea000383ffff */
.L_x_37:
[----:B------:R-:W-:Y:S01]  /*4880*/  ISETP.NE.AND P3, PT, R91, RZ, PT ;  /* 0x000000ff5b00720c */ /* 0x000fe20003f65270 */
[----:B------:R-:W-:Y:S01]  /*4890*/  BSSY.RECONVERGENT B1, `(.L_x_46) ;  /* 0x000000e000017945 */ /* 0x000fe20003800200 */
[----:B------:R-:W-:Y:S02]  /*48a0*/  IMAD.MOV.U32 R32, RZ, RZ, R108 ;  /* 0x000000ffff207224 */ /* 0x000fe400078e006c */
[----:B------:R-:W-:-:S09]  /*48b0*/  IMAD.MOV.U32 R33, RZ, RZ, R105 ;  /* 0x000000ffff217224 */ /* 0x000fd200078e0069 */
[----:B------:R-:W-:Y:S05]  /*48c0*/  @P3 BRA `(.L_x_47) ;  /* 0x0000000000283947 */ /* 0x000fea0003800000 */
[----:B------:R-:W1:Y:S01]  /*48d0*/  S2UR UR5, SR_CgaCtaId ;  /* 0x00000000000579c3 */ /* 0x000e620000008800 */
[----:B------:R-:W-:Y:S01]  /*48e0*/  IADD3 R26, P3, PT, R32, R94, RZ ;  /* 0x0000005e201a7210 */ /* 0x000fe20007f7e0ff */
[----:B------:R-:W-:Y:S01]  /*48f0*/  UMOV UR4, 0x400 ;  /* 0x0000040000047882 */ /* 0x000fe20000000000 */
[----:B------:R-:W-:Y:S02]  /*4900*/  IMAD.MOV.U32 R24, RZ, RZ, 0x65 ;  /* 0x00000065ff187424 */ /* 0x000fe400078e00ff */
[----:B------:R-:W-:Y:S02]  /*4910*/  IMAD.MOV.U32 R25, RZ, RZ, 0x0 ;  /* 0x00000000ff197424 */ /* 0x000fe400078e00ff */
[----:B------:R-:W-:-:S05]  /*4920*/  IMAD.X R27, R33, 0x1, R95, P3 ;  /* 0x00000001211b7824 */ /* 0x000fca00018e065f */
[----:B------:R2:W-:Y:S01]  /*4930*/  ST.E.128.STRONG.GPU desc[UR6][R38.64+0x200], R24 ;  /* 0x0002001826007985 */ /* 0x0005e2000c10fd06 */
[----:B-1----:R-:W-:-:S09]  /*4940*/  ULEA UR4, UR5, UR4, 0x18 ;  /* 0x0000000405047291 */ /* 0x002fd2000f8ec0ff */
[----:B------:R2:W-:Y:S04]  /*4950*/  STS.64 [UR4+0xb0], R26 ;  /* 0x0000b01aff007988 */ /* 0x0005e80008000a04 */
[----:B------:R2:W-:Y:S02]  /*4960*/  STS.64 [UR4+0xa8], R32 ;  /* 0x0000a820ff007988 */ /* 0x0005e40008000a04 */
.L_x_47:
[----:B------:R-:W-:Y:S05]  /*4970*/  BSYNC.RECONVERGENT B1 ;  /* 0x0000000000017941 */ /* 0x000fea0003800200 */
.L_x_46:
[----:B------:R-:W-:Y:S01]  /*4980*/  ISETP.NE.AND P3, PT, R93, RZ, PT ;  /* 0x000000ff5d00720c */ /* 0x000fe20003f65270 */
[----:B--2---:R-:W-:-:S12]  /*4990*/  IMAD.MOV.U32 R39, RZ, RZ, R37 ;  /* 0x000000ffff277224 */ /* 0x004fd800078e0025 */
[----:B------:R-:W1:Y:S01]  /*49a0*/  @!P3 S2R R25, SR_CgaCtaId ;  /* 0x000000000019b919 */ /* 0x000e620000008800 */
[----:B------:R-:W-:Y:S01]  /*49b0*/  @!P3 MOV R24, 0x400 ;  /* 0x000004000018b802 */ /* 0x000fe20000000f00 */
[----:B------:R-:W-:-:S03]  /*49c0*/  @!P3 IMAD.MOV.U32 R39, RZ, RZ, R32 ;  /* 0x000000ffff27b224 */ /* 0x000fc600078e0020 */
[----:B-1----:R-:W-:-:S05]  /*49d0*/  @!P3 LEA R25, R25, R24, 0x18 ;  /* 0x000000181919b211 */ /* 0x002fca00078ec0ff */
[----:B------:R1:W-:Y:S02]  /*49e0*/  @!P3 STS.64 [R25+0x90], R32 ;  /* 0x000090201900b388 */ /* 0x0003e40000000a00 */
.L_x_27:
[----:B------:R-:W-:Y:S05]  /*49f0*/  WARPSYNC.ALL ;  /* 0x0000000000007948 */ /* 0x000fea0003800000 */
[----:B------:R-:W-:Y:S01]  /*4a00*/  ISETP.NE.AND P3, PT, R91, RZ, PT ;  /* 0x000000ff5b00720c */ /* 0x000fe20003f65270 */
[----:B------:R-:W2:Y:S08]  /*4a10*/  S2UR UR5, SR_CgaCtaId ;  /* 0x00000000000579c3 */ /* 0x000eb00000008800 */
[----:B------:R-:W-:Y:S06]  /*4a20*/  BAR.SYNC.DEFER_BLOCKING 0x0 ;  /* 0x0000000000007b1d */ /* 0x000fec0000010000 */
[----:B------:R-:W-:-:S02]  /*4a30*/  UMOV UR4, 0x400 ;  /* 0x0000040000047882 */ /* 0x000fc40000000000 */
[----:B--2---:R-:W-:-:S06]  /*4a40*/  ULEA UR4, UR5, UR4, 0x18 ;  /* 0x0000000405047291 */ /* 0x004fcc000f8ec0ff */
[----:B------:R-:W-:-:S03]  /*4a50*/  IMAD.U32 R92, RZ, RZ, UR4 ;  /* 0x00000004ff5c7e24 */ /* 0x000fc6000f8e00ff */
[----:B------:R-:W2:Y:S04]  /*4a60*/  @P3 LDS R24, [UR4+0x90] ;  /* 0x00009004ff183984 */ /* 0x000ea80008000800 */
[----:B------:R3:W4:Y:S04]  /*4a70*/  LDS.64 R34, [R92+0xa8] ;  /* 0x0000a8005c227984 */ /* 0x0007280000000a00 */
[----:B------:R3:W0:Y:S02]  /*4a80*/  LDS.64 R26, [R92+0xb8] ;  /* 0x0000b8005c1a7984 */ /* 0x0006240000000a00 */
[----:B--23--:R-:W-:-:S07]  /*4a90*/  @P3 IMAD.IADD R39, R24, 0x1, R39 ;  /* 0x0000000118273824 */ /* 0x00cfce00078e0227 */
.L_x_26:
[----:B------:R-:W-:Y:S05]  /*4aa0*/  BSYNC.RECONVERGENT B0 ;  /* 0x0000000000007941 */ /* 0x000fea0003800200 */
.L_x_24:
[----:B------:R-:W-:Y:S01]  /*4ab0*/  LOP3.LUT P5, RZ, R97, 0x400, RZ, 0xc0, !PT ;  /* 0x0000040061ff7812 */ /* 0x000fe200078ac0ff */
[----:B----4-:R-:W-:Y:S01]  /*4ac0*/  IMAD.IADD R39, R39, 0x1, -R34 ;  /* 0x0000000127277824 */ /* 0x010fe200078e0a22 */
[C---:B------:R-:W-:Y:S01]  /*4ad0*/  LOP3.LUT P3, RZ, R97.reuse, 0x1, RZ, 0xc0, !PT ;  /* 0x0000000161ff7812 */ /* 0x040fe2000786c0ff */
[----:B------:R-:W-:Y:S01]  /*4ae0*/  BAR.SYNC.DEFER_BLOCKING 0x0 ;  /* 0x0000000000007b1d */ /* 0x000fe20000010000 */
[----:B------:R-:W-:Y:S01]  /*4af0*/  P2R R37, PR, RZ, 0x1 ;  /* 0x00000001ff257803 */ /* 0x000fe20000000000 */
[----:B-12---:R-:W-:Y:S01]  /*4b00*/  IMAD.MOV.U32 R25, RZ, RZ, R39 ;  /* 0x000000ffff197224 */ /* 0x006fe200078e0027 */
[----:B------:R-:W-:Y:S01]  /*4b10*/  LOP3.LUT P0, RZ, R97, 0x1000, RZ, 0xc0, !PT ;  /* 0x0000100061ff7812 */ /* 0x000fe2000780c0ff */
[----:B------:R-:W-:Y:S01]  /*4b20*/  IMAD R24, R39, 0x4, R92 ;  /* 0x0000000427187824 */ /* 0x000fe200078e025c */
[----:B------:R-:W-:Y:S01]  /*4b30*/  P2R R32, PR, RZ, 0x2 ;  /* 0x00000002ff207803 */ /* 0x000fe20000000000 */
[----:B------:R-:W-:Y:S01]  /*4b40*/  BSSY.RECONVERGENT B0, `(.L_x_48) ;  /* 0x00000f2000007945 */ /* 0x000fe20003800200 */
[----:B------:R-:W-:-:S02]  /*4b50*/  LOP3.LUT P1, RZ, R97, 0x4000, RZ, 0xc0, !PT ;  /* 0x0000400061ff7812 */ /* 0x000fc4000782c0ff */
[----:B------:R-:W-:Y:S01]  /*4b60*/  P2R R36, PR, RZ, 0x1 ;  /* 0x00000001ff247803 */ /* 0x000fe20000000000 */
[----:B------:R-:W-:Y:S01]  /*4b70*/  @P5 VIADD R39, R25, 0x1 ;  /* 0x0000000119275836 */ /* 0x000fe20000000000 */
[----:B------:R-:W-:Y:S02]  /*4b80*/  LOP3.LUT P0, RZ, R97, 0x2000, RZ, 0xc0, !PT ;  /* 0x0000200061ff7812 */ /* 0x000fe4000780c0ff */
[----:B------:R-:W-:Y:S01]  /*4b90*/  @P5 SEL R5, R5, R4, P1 ;  /* 0x0000000405055207 */ /* 0x000fe20000800000 */
[C---:B------:R-:W-:Y:S01]  /*4ba0*/  @P3 VIADD R38, R39.reuse, 0x1 ;  /* 0x0000000127263836 */ /* 0x040fe20000000000 */
[----:B------:R-:W-:Y:S01]  /*4bb0*/  ISETP.NE.AND P1, PT, R32, RZ, PT ;  /* 0x000000ff2000720c */ /* 0x000fe20003f25270 */
[----:B------:R-:W-:Y:S01]  /*4bc0*/  @P3 IMAD R33, R39, 0x4, R92 ;  /* 0x0000000427213824 */ /* 0x000fe200078e025c */
[----:B------:R-:W-:Y:S01]  /*4bd0*/  @P3 SEL R4, R86, R85, P0 ;  /* 0x0000005556043207 */ /* 0x000fe20000000000 */
[----:B------:R-:W-:Y:S01]  /*4be0*/  @P3 IMAD.MOV.U32 R39, RZ, RZ, R38 ;  /* 0x000000ffff273224 */ /* 0x000fe200078e0026 */
[----:B------:R-:W-:-:S02]  /*4bf0*/  ISETP.NE.AND P0, PT, R36, RZ, PT ;  /* 0x000000ff2400720c */ /* 0x000fc40003f05270 */
[----:B------:R-:W-:Y:S01]  /*4c00*/  LOP3.LUT P4, RZ, R97, 0x8, RZ, 0xc0, !PT ;  /* 0x0000000861ff7812 */ /* 0x000fe2000788c0ff */
[C---:B------:R-:W-:Y:S01]  /*4c10*/  @P2 VIADD R38, R39.reuse, 0x1 ;  /* 0x0000000127262836 */ /* 0x040fe20000000000 */
[----:B------:R-:W-:Y:S01]  /*4c20*/  @P2 SEL R36, R82, R81, P0 ;  /* 0x0000005152242207 */ /* 0x000fe20000000000 */
[----:B------:R-:W-:Y:S01]  /*4c30*/  @P2 IMAD R93, R39, 0x4, R92 ;  /* 0x00000004275d2824 */ /* 0x000fe200078e025c */
[----:B------:R-:W-:Y:S01]  /*4c40*/  ISETP.NE.AND P0, PT, R37, RZ, PT ;  /* 0x000000ff2500720c */ /* 0x000fe20003f05270 */
[----:B------:R-:W-:Y:S01]  /*4c50*/  @P2 IMAD.MOV.U32 R39, RZ, RZ, R38 ;  /* 0x000000ffff272224 */ /* 0x000fe200078e0026 */
[----:B------:R-:W-:Y:S01]  /*4c60*/  @P5 STS [R24+0x800], R5 ;  /* 0x0008000518005388 */ /* 0x000fe20000000800 */
[----:B------:R-:W-:Y:S02]  /*4c70*/  LOP3.LUT P6, RZ, R97, 0x800, RZ, 0xc0, !PT ;  /* 0x0000080061ff7812 */ /* 0x000fe400078cc0ff */
[C---:B------:R-:W-:Y:S01]  /*4c80*/  @P1 VIADD R32, R39.reuse, 0x1 ;  /* 0x0000000127201836 */ /* 0x040fe20000000000 */
[----:B------:R1:W-:Y:S01]  /*4c90*/  @P3 STS [R33+0x800], R4 ;  /* 0x0008000421003388 */ /* 0x0003e20000000800 */
[----:B------:R-:W-:Y:S01]  /*4ca0*/  @P1 IMAD R82, R39, 0x4, R92 ;  /* 0x0000000427521824 */ /* 0x000fe200078e025c */
[----:B------:R-:W-:Y:S01]  /*4cb0*/  @P1 SEL R37, R78, R77, P6 ;  /* 0x0000004d4e251207 */ /* 0x000fe20003000000 */
[----:B------:R-:W-:Y:S01]  /*4cc0*/  @P1 IMAD.MOV.U32 R39, RZ, RZ, R32 ;  /* 0x000000ffff271224 */ /* 0x000fe200078e0020 */
[----:B------:R2:W-:Y:S01]  /*4cd0*/  @P2 STS [R93+0x800], R36 ;  /* 0x000800245d002388 */ /* 0x0005e20000000800 */
[----:B------:R-:W-:-:S02]  /*4ce0*/  LOP3.LUT P5, RZ, R97, 0x100, RZ, 0xc0, !PT ;  /* 0x0000010061ff7812 */ /* 0x000fc400078ac0ff */
[C---:B------:R-:W-:Y:S01]  /*4cf0*/  @P0 VIADD R32, R39.reuse, 0x1 ;  /* 0x0000000127200836 */ /* 0x040fe20000000000 */
[----:B------:R-:W-:Y:S01]  /*4d00*/  @P0 SEL R38, R74, R73, P4 ;  /* 0x000000494a260207 */ /* 0x000fe20002000000 */
[----:B------:R-:W-:Y:S01]  /*4d10*/  @P0 IMAD R73, R39, 0x4, R92 ;  /* 0x0000000427490824 */ /* 0x000fe200078e025c */
[----:B------:R-:W-:Y:S01]  /*4d20*/  @P1 STS [R82+0x800], R37 ;  /* 0x0008002552001388 */ /* 0x000fe20000000800 */
[----:B------:R-:W-:Y:S01]  /*4d30*/  @P0 IMAD.MOV.U32 R39, RZ, RZ, R32 ;  /* 0x000000ffff270224 */ /* 0x000fe200078e0020 */
[----:B------:R-:W-:Y:S02]  /*4d40*/  LOP3.LUT P3, R32, R22, 0x20, RZ, 0xc0, !PT ;  /* 0x0000002016207812 */ /* 0x000fe4000786c0ff */
[----:B------:R-:W-:Y:S01]  /*4d50*/  @P0 STS [R73+0x800], R38 ;  /* 0x0008002649000388 */ /* 0x000fe20000000800 */
[C---:B------:R-:W-:Y:S02]  /*4d60*/  LOP3.LUT P4, RZ, R97.reuse, 0x200, RZ, 0xc0, !PT ;  /* 0x0000020061ff7812 */ /* 0x040fe4000788c0ff */
[----:B------:R-:W-:-:S08]  /*4d70*/  LOP3.LUT P6, RZ, R97, 0x40, RZ, 0xc0, !PT ;  /* 0x0000004061ff7812 */ /* 0x000fd000078cc0ff */
[C---:B------:R-:W-:Y:S02]  /*4d80*/  @P3 IMAD R77, R39.reuse, 0x4, R92 ;  /* 0x00000004274d3824 */ /* 0x040fe400078e025c */
[----:B------:R-:W-:-:S03]  /*4d90*/  @P3 VIADD R74, R39, 0x1 ;  /* 0x00000001274a3836 */ /* 0x000fc60000000000 */
[----:B------:R3:W-:Y:S01]  /*4da0*/  @P3 STS [R77+0x800], R6 ;  /* 0x000800064d003388 */ /* 0x0007e20000000800 */
[----:B------:R-:W-:Y:S01]  /*4db0*/  @P3 IMAD.MOV.U32 R39, RZ, RZ, R74 ;  /* 0x000000ffff273224 */ /* 0x000fe200078e004a */
[----:B-1----:R-:W-:-:S13]  /*4dc0*/  LOP3.LUT P3, R33, R22, 0x40, RZ, 0xc0, !PT ;  /* 0x0000004016217812 */ /* 0x002fda000786c0ff */
[----:B------:R-:W-:Y:S01]  /*4dd0*/  @P3 SEL R4, R70, R69, P4 ;  /* 0x0000004546043207 */ /* 0x000fe20002000000 */
[----:B------:R-:W-:Y:S01]  /*4de0*/  @P3 IMAD R69, R39, 0x4, R92 ;  /* 0x0000000427453824 */ /* 0x000fe200078e025c */
[----:B------:R-:W-:Y:S01]  /*4df0*/  LOP3.LUT P4, RZ, R97, 0x80, RZ, 0xc0, !PT ;  /* 0x0000008061ff7812 */ /* 0x000fe2000788c0ff */
[----:B------:R-:W-:-:S03]  /*4e00*/  @P3 VIADD R5, R39, 0x1 ;  /* 0x0000000127053836 */ /* 0x000fc60000000000 */
[----:B------:R1:W-:Y:S01]  /*4e10*/  @P3 STS [R69+0x800], R4 ;  /* 0x0008000445003388 */ /* 0x0003e20000000800 */
[----:B------:R-:W-:Y:S01]  /*4e20*/  @P3 IMAD.MOV.U32 R39, RZ, RZ, R5 ;  /* 0x000000ffff273224 */ /* 0x000fe200078e0005 */
[----:B--2---:R-:W-:-:S13]  /*4e30*/  LOP3.LUT P3, R36, R23, 0x80, RZ, 0xc0, !PT ;  /* 0x0000008017247812 */ /* 0x004fda000786c0ff */
[C---:B------:R-:W-:Y:S02]  /*4e40*/  @P3 IMAD R81, R39.reuse, 0x4, R92 ;  /* 0x0000000427513824 */ /* 0x040fe400078e025c */
[----:B------:R-:W-:-:S03]  /*4e50*/  @P3 VIADD R5, R39, 0x1 ;  /* 0x0000000127053836 */ /* 0x000fc60000000000 */
[----:B------:R2:W-:Y:S01]  /*4e60*/  @P3 STS [R81+0x800], R8 ;  /* 0x0008000851003388 */ /* 0x0005e20000000800 */
[----:B------:R-:W-:Y:S01]  /*4e70*/  @P3 IMAD.MOV.U32 R39, RZ, RZ, R5 ;  /* 0x000000ffff273224 */ /* 0x000fe200078e0005 */
[----:B---3--:R-:W-:-:S13]  /*4e80*/  LOP3.LUT P3, R6, R23, 0x100, RZ, 0xc0, !PT ;  /* 0x0000010017067812 */ /* 0x008fda000786c0ff */
[----:B------:R-:W-:Y:S01]  /*4e90*/  @P3 SEL R5, R66, R65, P5 ;  /* 0x0000004142053207 */ /* 0x000fe20002800000 */
[----:B------:R-:W-:Y:S01]  /*4ea0*/  @P3 IMAD R38, R39, 0x4, R92 ;  /* 0x0000000427263824 */ /* 0x000fe200078e025c */
[----:B------:R-:W-:Y:S01]  /*4eb0*/  LOP3.LUT P5, RZ, R97, 0x20, RZ, 0xc0, !PT ;  /* 0x0000002061ff7812 */ /* 0x000fe200078ac0ff */
[----:B------:R-:W-:-:S03]  /*4ec0*/  @P3 VIADD R22, R39, 0x1 ;  /* 0x0000000127163836 */ /* 0x000fc60000000000 */
[----:B------:R3:W-:Y:S01]  /*4ed0*/  @P3 STS [R38+0x800], R5 ;  /* 0x0008000526003388 */ /* 0x0007e20000000800 */
[----:B------:R-:W-:Y:S01]  /*4ee0*/  @P3 IMAD.MOV.U32 R39, RZ, RZ, R22 ;  /* 0x000000ffff273224 */ /* 0x000fe200078e0016 */
[----:B------:R-:W-:-:S13]  /*4ef0*/  LOP3.LUT P3, R37, R28, 0x200, RZ, 0xc0, !PT ;  /* 0x000002001c257812 */ /* 0x000fda000786c0ff */
[C---:B------:R-:W-:Y:S02]  /*4f00*/  @P3 IMAD R23, R39.reuse, 0x4, R92 ;  /* 0x0000000427173824 */ /* 0x040fe400078e025c */
[----:B-1----:R-:W-:-:S03]  /*4f10*/  @P3 VIADD R4, R39, 0x1 ;  /* 0x0000000127043836 */ /* 0x002fc60000000000 */
[----:B------:R1:W-:Y:S01]  /*4f20*/  @P3 STS [R23+0x800], R10 ;  /* 0x0008000a17003388 */ /* 0x0003e20000000800 */
[----:B------:R-:W-:Y:S01]  /*4f30*/  @P3 IMAD.MOV.U32 R39, RZ, RZ, R4 ;  /* 0x000000ffff273224 */ /* 0x000fe200078e0004 */
[----:B------:R-:W-:-:S13]  /*4f40*/  LOP3.LUT P3, R28, R28, 0x400, RZ, 0xc0, !PT ;  /* 0x000004001c1c7812 */ /* 0x000fda000786c0ff */
[----:B------:R-:W-:Y:S01]  /*4f50*/  @P3 SEL R4, R62, R61, P4 ;  /* 0x0000003d3e043207 */ /* 0x000fe20002000000 */
[----:B------:R-:W-:Y:S01]  /*4f60*/  @P3 IMAD R61, R39, 0x4, R92 ;  /* 0x00000004273d3824 */ /* 0x000fe200078e025c */
[----:B------:R-:W-:Y:S01]  /*4f70*/  LOP3.LUT P4, RZ, R97, 0x10, RZ, 0xc0, !PT ;  /* 0x0000001061ff7812 */ /* 0x000fe2000788c0ff */
[----:B--2---:R-:W-:-:S03]  /*4f80*/  @P3 VIADD R8, R39, 0x1 ;  /* 0x0000000127083836 */ /* 0x004fc60000000000 */
[----:B------:R2:W-:Y:S01]  /*4f90*/  @P3 STS [R61+0x800], R4 ;  /* 0x000800043d003388 */ /* 0x0005e20000000800 */
[----:B------:R-:W-:Y:S01]  /*4fa0*/  @P3 IMAD.MOV.U32 R39, RZ, RZ, R8 ;  /* 0x000000ffff273224 */ /* 0x000fe200078e0008 */
[----:B------:R-:W-:-:S13]  /*4fb0*/  LOP3.LUT P3, R8, R29, 0x800, RZ, 0xc0, !PT ;  /* 0x000008001d087812 */ /* 0x000fda000786c0ff */
[C---:B------:R-:W-:Y:S02]  /*4fc0*/  @P3 IMAD R65, R39.reuse, 0x4, R92 ;  /* 0x0000000427413824 */ /* 0x040fe400078e025c */
[----:B---3--:R-:W-:-:S03]  /*4fd0*/  @P3 VIADD R5, R39, 0x1 ;  /* 0x0000000127053836 */ /* 0x008fc60000000000 */
[----:B------:R3:W-:Y:S01]  /*4fe0*/  @P3 STS [R65+0x800], R12 ;  /* 0x0008000c41003388 */ /* 0x0007e20000000800 */
[----:B------:R-:W-:Y:S01]  /*4ff0*/  @P3 IMAD.MOV.U32 R39, RZ, RZ, R5 ;  /* 0x000000ffff273224 */ /* 0x000fe200078e0005 */
[----:B------:R-:W-:-:S13]  /*5000*/  LOP3.LUT P3, R29, R29, 0x1000, RZ, 0xc0, !PT ;  /* 0x000010001d1d7812 */ /* 0x000fda000786c0ff */
[----:B------:R-:W-:Y:S01]  /*5010*/  @P3 SEL R5, R58, R57, P6 ;  /* 0x000000393a053207 */ /* 0x000fe20003000000 */
[C---:B------:R-:W-:Y:S02]  /*5020*/  @P3 IMAD R22, R39.reuse, 0x4, R92 ;  /* 0x0000000427163824 */ /* 0x040fe400078e025c */
[----:B-1----:R-:W-:-:S03]  /*5030*/  @P3 VIADD R10, R39, 0x1 ;  /* 0x00000001270a3836 */ /* 0x002fc60000000000 */
[----:B------:R1:W-:Y:S01]  /*5040*/  @P3 STS [R22+0x800], R5 ;  /* 0x0008000516003388 */ /* 0x0003e20000000800 */
[----:B------:R-:W-:Y:S01]  /*5050*/  @P3 IMAD.MOV.U32 R39, RZ, RZ, R10 ;  /* 0x000000ffff273224 */ /* 0x000fe200078e000a */
[----:B------:R-:W-:-:S13]  /*5060*/  LOP3.LUT P3, R10, R30, 0x2000, RZ, 0xc0, !PT ;  /* 0x000020001e0a7812 */ /* 0x000fda000786c0ff */
[C---:B------:R-:W-:Y:S02]  /*5070*/  @P3 IMAD R23, R39.reuse, 0x4, R92 ;  /* 0x0000000427173824 */ /* 0x040fe400078e025c */
[----:B--2---:R-:W-:-:S03]  /*5080*/  @P3 VIADD R4, R39, 0x1 ;  /* 0x0000000127043836 */ /* 0x004fc60000000000 */
[----:B------:R2:W-:Y:S01]  /*5090*/  @P3 STS [R23+0x800], R14 ;  /* 0x0008000e17003388 */ /* 0x0005e20000000800 */
[----:B------:R-:W-:Y:S01]  /*50a0*/  @P3 IMAD.MOV.U32 R39, RZ, RZ, R4 ;  /* 0x000000ffff273224 */ /* 0x000fe200078e0004 */
[----:B------:R-:W-:-:S13]  /*50b0*/  LOP3.LUT P3, R30, R30, 0x4000, RZ, 0xc0, !PT ;  /* 0x000040001e1e7812 */ /* 0x000fda000786c0ff */
[----:B------:R-:W-:Y:S01]  /*50c0*/  @P3 SEL R4, R54, R53, P5 ;  /* 0x0000003536043207 */ /* 0x000fe20002800000 */
[C---:B------:R-:W-:Y:S02]  /*50d0*/  @P3 IMAD R53, R39.reuse, 0x4, R92 ;  /* 0x0000000427353824 */ /* 0x040fe400078e025c */
[----:B---3--:R-:W-:-:S03]  /*50e0*/  @P3 VIADD R12, R39, 0x1 ;  /* 0x00000001270c3836 */ /* 0x008fc60000000000 */
        /* <DEDUP_REMOVED lines=9> */
[C---:B------:R-:W-:Y:S02]  /*5180*/  @P3 IMAD R22, R39.reuse, 0x4, R92 ;  /* 0x0000000427163824 */ /* 0x040fe400078e025c */
[----:B------:R-:W-:-:S03]  /*5190*/  @P3 VIADD R5, R39, 0x1 ;  /* 0x0000000127053836 */ /* 0x000fc60000000000 */
[----:B------:R1:W-:Y:S01]  /*51a0*/  @P3 STS [R22+0x800], R49 ;  /* 0x0008003116003388 */ /* 0x0003e20000000800 */
[----:B------:R-:W-:Y:S01]  /*51b0*/  @P3 IMAD.MOV.U32 R39, RZ, RZ, R5 ;  /* 0x000000ffff273224 */ /* 0x000fe200078e0005 */
[----:B--2---:R-:W-:-:S13]  /*51c0*/  LOP3.LUT P3, R14, R40, 0x20000, RZ, 0xc0, !PT ;  /* 0x00020000280e7812 */ /* 0x004fda000786c0ff */
[C---:B------:R-:W-:Y:S02]  /*51d0*/  @P3 IMAD R23, R39.reuse, 0x4, R92 ;  /* 0x0000000427173824 */ /* 0x040fe400078e025c */
[----:B---3--:R-:W-:-:S03]  /*51e0*/  @P3 VIADD R4, R39, 0x1 ;  /* 0x0000000127043836 */ /* 0x008fc60000000000 */
[----:B------:R1:W-:Y:S01]  /*51f0*/  @P3 STS [R23+0x800], R18 ;  /* 0x0008001217003388 */ /* 0x0003e20000000800 */
[----:B------:R-:W-:Y:S01]  /*5200*/  @P3 IMAD.MOV.U32 R39, RZ, RZ, R4 ;  /* 0x000000ffff273224 */ /* 0x000fe200078e0004 */
[----:B0-----:R-:W-:-:S13]  /*5210*/  LOP3.LUT P3, R40, R40, 0x40000, RZ, 0xc0, !PT ;  /* 0x0004000028287812 */ /* 0x001fda000786c0ff */
[----:B------:R-:W-:-:S05]  /*5220*/  @P3 IMAD R5, R39, 0x4, R92 ;  /* 0x0000000427053824 */ /* 0x000fca00078e025c */
[----:B------:R1:W-:Y:S01]  /*5230*/  @P3 STS [R5+0x800], R20 ;  /* 0x0008001405003388 */ /* 0x0003e20000000800 */
[----:B------:R-:W-:Y:S01]  /*5240*/  BAR.SYNC.DEFER_BLOCKING 0x0 ;  /* 0x0000000000007b1d */ /* 0x000fe20000010000 */
[----:B------:R-:W-:-:S13]  /*5250*/  ISETP.GE.AND P3, PT, R91, R26, PT ;  /* 0x0000001a5b00720c */ /* 0x000fda0003f66270 */
[----:B-1----:R-:W-:Y:S05]  /*5260*/  @P3 BRA `(.L_x_49) ;  /* 0x0000000400fc3947 */ /* 0x002fea0003800000 */
[----:B------:R-:W-:Y:S01]  /*5270*/  LOP3.LUT R5, RZ, R91, RZ, 0x33, !PT ;  /* 0x0000005bff057212 */ /* 0x000fe200078e33ff */
[----:B------:R-:W-:Y:S01]  /*5280*/  BSSY.RECONVERGENT B1, `(.L_x_50) ;  /* 0x000001d000017945 */ /* 0x000fe20003800200 */
[----:B------:R-:W-:-:S03]  /*5290*/  IMAD.MOV.U32 R23, RZ, RZ, R91 ;  /* 0x000000ffff177224 */ /* 0x000fc600078e005b */
[----:B------:R-:W-:-:S05]  /*52a0*/  IMAD.IADD R38, R26, 0x1, R5 ;  /* 0x000000011a267824 */ /* 0x000fca00078e0205 */
[----:B------:R-:W-:-:S04]  /*52b0*/  LOP3.LUT R4, R38, 0x600, RZ, 0xc0, !PT ;  /* 0x0000060026047812 */ /* 0x000fc800078ec0ff */
[----:B------:R-:W-:-:S13]  /*52c0*/  ISETP.NE.AND P3, PT, R4, 0x600, PT ;  /* 0x000006000400780c */ /* 0x000fda0003f65270 */
[----:B------:R-:W-:Y:S05]  /*52d0*/  @!P3 BRA `(.L_x_51) ;  /* 0x00000000005cb947 */ /* 0x000fea0003800000 */
[----:B------:R-:W0:Y:S01]  /*52e0*/  LDCU.64 UR4, c[0x0][0x3b0] ;  /* 0x00007600ff0477ac */ /* 0x000e220008000a00 */
[----:B------:R-:W-:Y:S01]  /*52f0*/  IADD3 R49, P3, PT, R34, R91, RZ ;  /* 0x0000005b22317210 */ /* 0x000fe20007f7e0ff */
[----:B------:R-:W-:-:S04]  /*5300*/  IMAD R18, R91, 0x4, R92 ;  /* 0x000000045b127824 */ /* 0x000fc800078e025c */
[----:B------:R-:W-:Y:S02]  /*5310*/  IMAD.X R4, RZ, RZ, R35, P3 ;  /* 0x000000ffff047224 */ /* 0x000fe400018e0623 */
[----:B------:R-:W-:Y:S01]  /*5320*/  VIADD R18, R18, 0x800 ;  /* 0x0000080012127836 */ /* 0x000fe20000000000 */
[----:B0-----:R-:W-:-:S04]  /*5330*/  LEA R22, P3, R49, UR4, 0x2 ;  /* 0x0000000431167c11 */ /* 0x001fc8000f8610ff */
[----:B------:R-:W-:Y:S02]  /*5340*/  LEA.HI.X R49, R49, UR5, R4, 0x2, P3 ;  /* 0x0000000531317c11 */ /* 0x000fe400098f1404 */
[----:B------:R-:W-:-:S05]  /*5350*/  LEA.HI R4, R38, 0x1, RZ, 0x17 ;  /* 0x0000000126047811 */ /* 0x000fca00078fb8ff */
[C---:B------:R-:W-:Y:S01]  /*5360*/  IMAD.SHL.U32 R5, R4.reuse, 0x200, RZ ;  /* 0x0000020004057824 */ /* 0x040fe200078e00ff */
[----:B------:R-:W-:-:S04]  /*5370*/  LOP3.LUT R4, R4, 0x3, RZ, 0xc0, !PT ;  /* 0x0000000304047812 */ /* 0x000fc800078ec0ff */
[----:B------:R-:W-:Y:S01]  /*5380*/  LOP3.LUT R16, R5, 0x600, RZ, 0xc0, !PT ;  /* 0x0000060005107812 */ /* 0x000fe200078ec0ff */
[----:B------:R-:W-:-:S04]  /*5390*/  IMAD.MOV R20, RZ, RZ, -R4 ;  /* 0x000000ffff147224 */ /* 0x000fc800078e0a04 */
[----:B------:R-:W-:-:S07]  /*53a0*/  IMAD.IADD R23, R91, 0x1, R16 ;  /* 0x000000015b177824 */ /* 0x000fce00078e0210 */
.L_x_52:
[----:B0-----:R0:W1:Y:S01]  /*53b0*/  LDS R39, [R18] ;  /* 0x0000000012277984 */ /* 0x0010620000000800 */
[----:B------:R-:W-:Y:S01]  /*53c0*/  IMAD.MOV.U32 R4, RZ, RZ, R22 ;  /* 0x000000ffff047224 */ /* 0x000fe200078e0016 */
[----:B------:R-:W-:Y:S01]  /*53d0*/  IADD3 R22, P3, PT, R22, 0x800, RZ ;  /* 0x0000080016167810 */ /* 0x000fe20007f7e0ff */
[--C-:B------:R-:W-:Y:S02]  /*53e0*/  IMAD.MOV.U32 R5, RZ, RZ, R49.reuse ;  /* 0x000000ffff057224 */ /* 0x100fe400078e0031 */
[----:B------:R-:W-:Y:S02]  /*53f0*/  VIADD R20, R20, 0x1 ;  /* 0x0000000114147836 */ /* 0x000fe40000000000 */
[----:B------:R-:W-:Y:S02]  /*5400*/  IMAD.X R49, RZ, RZ, R49, P3 ;  /* 0x000000ffff317224 */ /* 0x000fe400018e0631 */
[----:B0-----:R-:W-:Y:S01]  /*5410*/  VIADD R18, R18, 0x800 ;  /* 0x0000080012127836 */ /* 0x001fe20000000000 */
[----:B------:R-:W-:Y:S01]  /*5420*/  ISETP.NE.AND P3, PT, R20, RZ, PT ;  /* 0x000000ff1400720c */ /* 0x000fe20003f65270 */
[----:B-1----:R0:W-:-:S12]  /*5430*/  STG.E desc[UR6][R4.64], R39 ;  /* 0x0000002704007986 */ /* 0x0021d8000c101906 */
[----:B------:R-:W-:Y:S05]  /*5440*/  @P3 BRA `(.L_x_52) ;  /* 0xfffffffc00d83947 */ /* 0x000fea000383ffff */
.L_x_51:
[----:B------:R-:W-:Y:S05]  /*5450*/  BSYNC.RECONVERGENT B1 ;  /* 0x0000000000017941 */ /* 0x000fea0003800200 */
.L_x_50:
[----:B------:R-:W-:-:S13]  /*5460*/  ISETP.GE.U32.AND P3, PT, R38, 0x600, PT ;  /* 0x000006002600780c */ /* 0x000fda0003f66070 */
[----:B------:R-:W-:Y:S05]  /*5470*/  @!P3 BRA `(.L_x_49) ;  /* 0x000000040078b947 */ /* 0x000fea0003800000 */
[----:B------:R-:W1:Y:S01]  /*5480*/  LDCU.64 UR4, c[0x0][0x3b0] ;  /* 0x00007600ff0477ac */ /* 0x000e620008000a00 */
[----:B------:R-:W-:Y:S01]  /*5490*/  IMAD.IADD R18, R26, 0x1, -R23 ;  /* 0x000000011a127824 */ /* 0x000fe200078e0a17 */
[----:B0-----:R-:W-:Y:S01]  /*54a0*/  IADD3 R5, P3, PT, R23, R34, RZ ;  /* 0x0000002217057210 */ /* 0x001fe20007f7e0ff */
[----:B------:R-:W-:Y:S03]  /*54b0*/  BSSY.RECONVERGENT B1, `(.L_x_53) ;  /* 0x0000035000017945 */ /* 0x000fe60003800200 */
[----:B------:R-:W-:Y:S01]  /*54c0*/  ISETP.GT.AND P4, PT, R18, 0x1800, PT ;  /* 0x000018001200780c */ /* 0x000fe20003f84270 */
[----:B------:R-:W-:Y:S01]  /*54d0*/  IMAD.X R16, RZ, RZ, R35, P3 ;  /* 0x000000ffff107224 */ /* 0x000fe200018e0623 */
[----:B-1----:R-:W-:-:S04]  /*54e0*/  LEA R4, P3, R5, UR4, 0x2 ;  /* 0x0000000405047c11 */ /* 0x002fc8000f8610ff */
[----:B------:R-:W-:Y:S01]  /*54f0*/  LEA.HI.X R5, R5, UR5, R16, 0x2, P3 ;  /* 0x0000000505057c11 */ /* 0x000fe200098f1410 */
[----:B------:R-:W-:Y:S01]  /*5500*/  IMAD R16, R23, 0x4, R92 ;  /* 0x0000000417107824 */ /* 0x000fe200078e025c */
[----:B------:R-:W-:-:S03]  /*5510*/  IADD3 R4, P3, PT, R4, 0x1000, RZ ;  /* 0x0000100004047810 */ /* 0x000fc60007f7e0ff */
[----:B------:R-:W-:Y:S02]  /*5520*/  VIADD R16, R16, 0x2000 ;  /* 0x0000200010107836 */ /* 0x000fe40000000000 */
[----:B------:R-:W-:Y:S01]  /*5530*/  IMAD.X R5, RZ, RZ, R5, P3 ;  /* 0x000000ffff057224 */ /* 0x000fe200018e0605 */
[----:B------:R-:W-:Y:S01]  /*5540*/  PLOP3.LUT P3, PT, PT, PT, PT, 0x80, 0x8 ;  /* 0x000000000008781c */ /* 0x000fe20003f6f070 */
[----:B------:R-:W-:-:S12]  /*5550*/  @!P4 BRA `(.L_x_54) ;  /* 0x0000000000a8c947 */ /* 0x000fd80003800000 */
[----:B------:R-:W-:Y:S01]  /*5560*/  VIADD R20, R26, 0xffffe800 ;  /* 0xffffe8001a147836 */ /* 0x000fe20000000000 */
[----:B------:R-:W-:-:S13]  /*5570*/  PLOP3.LUT P3, PT, PT, PT, PT, 0x8, 0x80 ;  /* 0x000000000080781c */ /* 0x000fda0003f6e170 */
.L_x_55:
[----:B------:R-:W0:Y:S01]  /*5580*/  LDS R39, [R16+-0x1800] ;  /* 0xffe8000010277984 */ /* 0x000e220000000800 */
[----:B------:R-:W-:Y:S01]  /*5590*/  IADD3 R18, P4, PT, R4, 0x8000, RZ ;  /* 0x0000800004127810 */ /* 0x000fe20007f9e0ff */
[----:B------:R-:W-:Y:S02]  /*55a0*/  VIADD R23, R23, 0x2000 ;  /* 0x0000200017177836 */ /* 0x000fe40000000000 */
[----:B------:R-:W1:Y:S02]  /*55b0*/  LDS R49, [R16+-0x1000] ;  /* 0xfff0000010317984 */ /* 0x000e640000000800 */
[----:B------:R-:W-:Y:S01]  /*55c0*/  IMAD.X R105, RZ, RZ, R5, P4 ;  /* 0x000000ffff697224 */ /* 0x000fe200020e0605 */
[----:B------:R-:W-:Y:S01]  /*55d0*/  ISETP.GE.AND P4, PT, R23, R20, PT ;  /* 0x000000141700720c */ /* 0x000fe20003f86270 */
[----:B------:R-:W2:Y:S04]  /*55e0*/  LDS R53, [R16+-0x800] ;  /* 0xfff8000010357984 */ /* 0x000ea80000000800 */
[----:B------:R-:W3:Y:S04]  /*55f0*/  LDS R57, [R16] ;  /* 0x0000000010397984 */ /* 0x000ee80000000800 */
[----:B------:R-:W4:Y:S04]  /*5600*/  LDS R61, [R16+0x800] ;  /* 0x00080000103d7984 */ /* 0x000f280000000800 */
[----:B------:R-:W5:Y:S04]  /*5610*/  LDS R65, [R16+0x1000] ;  /* 0x0010000010417984 */ /* 0x000f680000000800 */
        /* <DEDUP_REMOVED lines=9> */
[----:B------:R2:W5:Y:S04]  /*56b0*/  LDS R103, [R16+0x6000] ;  /* 0x0060000010677984 */ /* 0x0005680000000800 */
[----:B0-----:R-:W-:Y:S04]  /*56c0*/  STG.E desc[UR6][R4.64+-0x1000], R39 ;  /* 0xfff0002704007986 */ /* 0x001fe8000c101906 */
[----:B-1----:R-:W-:Y:S01]  /*56d0*/  STG.E desc[UR6][R4.64+-0x800], R49 ;  /* 0xfff8003104007986 */ /* 0x002fe2000c101906 */
[----:B--2---:R-:W-:-:S03]  /*56e0*/  VIADD R16, R16, 0x8000 ;  /* 0x0000800010107836 */ /* 0x004fc60000000000 */
[----:B------:R-:W-:Y:S04]  /*56f0*/  STG.E desc[UR6][R4.64], R53 ;  /* 0x0000003504007986 */ /* 0x000fe8000c101906 */
[----:B---3--:R-:W-:Y:S04]  /*5700*/  STG.E desc[UR6][R4.64+0x800], R57 ;  /* 0x0008003904007986 */ /* 0x008fe8000c101906 */
[----:B----4-:R-:W-:Y:S04]  /*5710*/  STG.E desc[UR6][R4.64+0x1000], R61 ;  /* 0x0010003d04007986 */ /* 0x010fe8000c101906 */
[----:B-----5:R-:W-:Y:S04]  /*5720*/  STG.E desc[UR6][R4.64+0x1800], R65 ;  /* 0x0018004104007986 */ /* 0x020fe8000c101906 */
[----:B------:R-:W-:Y:S04]  /*5730*/  STG.E desc[UR6][R4.64+0x2000], R69 ;  /* 0x0020004504007986 */ /* 0x000fe8000c101906 */
        /* <DEDUP_REMOVED lines=8> */
[----:B------:R0:W-:Y:S02]  /*57c0*/  STG.E desc[UR6][R4.64+0x6800], R103 ;  /* 0x0068006704007986 */ /* 0x0001e4000c101906 */
[----:B0-----:R-:W-:-:S02]  /*57d0*/  IMAD.MOV.U32 R4, RZ, RZ, R18 ;  /* 0x000000ffff047224 */ /* 0x001fc400078e0012 */
[----:B------:R-:W-:Y:S01]  /*57e0*/  IMAD.MOV.U32 R5, RZ, RZ, R105 ;  /* 0x000000ffff057224 */ /* 0x000fe200078e0069 */
[----:B------:R-:W-:Y:S06]  /*57f0*/  @!P4 BRA `(.L_x_55) ;  /* 0xfffffffc0060c947 */ /* 0x000fec000383ffff */
.L_x_54:
[----:B------:R-:W-:Y:S05]  /*5800*/  BSYNC.RECONVERGENT B1 ;  /* 0x0000000000017941 */ /* 0x000fea0003800200 */
.L_x_53:
[----:B------:R-:W-:Y:S01]  /*5810*/  IMAD.IADD R18, R26, 0x1, -R23 ;  /* 0x000000011a127824 */ /* 0x000fe200078e0a17 */
[----:B------:R-:W-:Y:S04]  /*5820*/  BSSY.RECONVERGENT B1, `(.L_x_56) ;  /* 0x000001a000017945 */ /* 0x000fe80003800200 */
[----:B------:R-:W-:-:S13]  /*5830*/  ISETP.GT.AND P4, PT, R18, 0x800, PT ;  /* 0x000008001200780c */ /* 0x000fda0003f84270 */
[----:B------:R-:W-:Y:S05]  /*5840*/  @!P4 BRA `(.L_x_57) ;  /* 0x00000000005cc947 */ /* 0x000fea0003800000 */
[----:B------:R-:W0:Y:S01]  /*5850*/  LDS R39, [R16+-0x1800] ;  /* 0xffe8000010277984 */ /* 0x000e220000000800 */
[----:B------:R-:W-:Y:S01]  /*5860*/  IADD3 R18, P3, PT, R4, 0x4000, RZ ;  /* 0x0000400004127810 */ /* 0x000fe20007f7e0ff */
[----:B------:R-:W-:Y:S02]  /*5870*/  VIADD R23, R23, 0x1000 ;  /* 0x0000100017177836 */ /* 0x000fe40000000000 */
[----:B------:R-:W1:Y:S02]  /*5880*/  LDS R49, [R16+-0x1000] ;  /* 0xfff0000010317984 */ /* 0x000e640000000800 */
[----:B------:R-:W-:Y:S01]  /*5890*/  IMAD.X R77, RZ, RZ, R5, P3 ;  /* 0x000000ffff4d7224 */ /* 0x000fe200018e0605 */
[----:B------:R-:W-:Y:S01]  /*58a0*/  PLOP3.LUT P3, PT, PT, PT, PT, 0x8, 0x80 ;  /* 0x000000000080781c */ /* 0x000fe20003f6e170 */
[----:B------:R-:W2:Y:S04]  /*58b0*/  LDS R53, [R16+-0x800] ;  /* 0xfff8000010357984 */ /* 0x000ea80000000800 */
[----:B------:R-:W3:Y:S04]  /*58c0*/  LDS R57, [R16] ;  /* 0x0000000010397984 */ /* 0x000ee80000000800 */
[----:B------:R-:W4:Y:S04]  /*58d0*/  LDS R61, [R16+0x800] ;  /* 0x00080000103d7984 */ /* 0x000f280000000800 */
[----:B------:R-:W5:Y:S04]  /*58e0*/  LDS R65, [R16+0x1000] ;  /* 0x0010000010417984 */ /* 0x000f680000000800 */
[----:B------:R-:W5:Y:S04]  /*58f0*/  LDS R69, [R16+0x1800] ;  /* 0x0018000010457984 */ /* 0x000f680000000800 */
[----:B------:R0:W5:Y:S02]  /*5900*/  LDS R73, [R16+0x2000] ;  /* 0x0020000010497984 */ /* 0x0001640000000800 */
[----:B0-----:R-:W-:-:S02]  /*5910*/  VIADD R16, R16, 0x4000 ;  /* 0x0000400010107836 */ /* 0x001fc40000000000 */
[----:B------:R-:W-:Y:S04]  /*5920*/  STG.E desc[UR6][R4.64+-0x1000], R39 ;  /* 0xfff0002704007986 */ /* 0x000fe8000c101906 */
[----:B-1----:R-:W-:Y:S04]  /*5930*/  STG.E desc[UR6][R4.64+-0x800], R49 ;  /* 0xfff8003104007986 */ /* 0x002fe8000c101906 */
[----:B--2---:R-:W-:Y:S04]  /*5940*/  STG.E desc[UR6][R4.64], R53 ;  /* 0x0000003504007986 */ /* 0x004fe8000c101906 */
[----:B---3--:R-:W-:Y:S04]  /*5950*/  STG.E desc[UR6][R4.64+0x800], R57 ;  /* 0x0008003904007986 */ /* 0x008fe8000c101906 */
[----:B----4-:R-:W-:Y:S04]  /*5960*/  STG.E desc[UR6][R4.64+0x1000], R61 ;  /* 0x0010003d04007986 */ /* 0x010fe8000c101906 */
[----:B-----5:R-:W-:Y:S04]  /*5970*/  STG.E desc[UR6][R4.64+0x1800], R65 ;  /* 0x0018004104007986 */ /* 0x020fe8000c101906 */
[----:B------:R-:W-:Y:S04]  /*5980*/  STG.E desc[UR6][R4.64+0x2000], R69 ;  /* 0x0020004504007986 */ /* 0x000fe8000c101906 */
[----:B------:R0:W-:Y:S02]  /*5990*/  STG.E desc[UR6][R4.64+0x2800], R73 ;  /* 0x0028004904007986 */ /* 0x0001e4000c101906 */
[----:B0-----:R-:W-:-:S02]  /*59a0*/  IMAD.MOV.U32 R4, RZ, RZ, R18 ;  /* 0x000000ffff047224 */ /* 0x001fc400078e0012 */
[----:B------:R-:W-:-:S07]  /*59b0*/  IMAD.MOV.U32 R5, RZ, RZ, R77 ;  /* 0x000000ffff057224 */ /* 0x000fce00078e004d */
.L_x_57:
[----:B------:R-:W-:Y:S05]  /*59c0*/  BSYNC.RECONVERGENT B1 ;  /* 0x0000000000017941 */ /* 0x000fea0003800200 */
.L_x_56:
[----:B------:R-:W-:-:S13]  /*59d0*/  ISETP.LT.OR P3, PT, R23, R26, P3 ;  /* 0x0000001a1700720c */ /* 0x000fda0001f61670 */
[----:B------:R-:W0:Y:S04]  /*59e0*/  @P3 LDS R23, [R16+-0x1800] ;  /* 0xffe8000010173984 */ /* 0x000e280000000800 */
[----:B------:R-:W1:Y:S04]  /*59f0*/  @P3 LDS R39, [R16+-0x1000] ;  /* 0xfff0000010273984 */ /* 0x000e680000000800 */
[----:B------:R-:W2:Y:S04]  /*5a00*/  @P3 LDS R49, [R16+-0x800] ;  /* 0xfff8000010313984 */ /* 0x000ea80000000800 */
[----:B------:R-:W3:Y:S04]  /*5a10*/  @P3 LDS R53, [R16] ;  /* 0x0000000010353984 */ /* 0x000ee80000000800 */
[----:B0-----:R4:W-:Y:S04]  /*5a20*/  @P3 STG.E desc[UR6][R4.64+-0x1000], R23 ;  /* 0xfff0001704003986 */ /* 0x0019e8000c101906 */
[----:B-1----:R4:W-:Y:S04]  /*5a30*/  @P3 STG.E desc[UR6][R4.64+-0x800], R39 ;  /* 0xfff8002704003986 */ /* 0x0029e8000c101906 */
[----:B--2---:R4:W-:Y:S04]  /*5a40*/  @P3 STG.E desc[UR6][R4.64], R49 ;  /* 0x0000003104003986 */ /* 0x0049e8000c101906 */
[----:B---3--:R4:W-:Y:S02]  /*5a50*/  @P3 STG.E desc[UR6][R4.64+0x800], R53 ;  /* 0x0008003504003986 */ /* 0x0089e4000c101906 */
.L_x_49:
[----:B------:R-:W-:Y:S05]  /*5a60*/  BSYNC.RECONVERGENT B0 ;  /* 0x0000000000007941 */ /* 0x000fea0003800200 */
.L_x_48:
[----:B------:R-:W0:Y:S01]  /*5a70*/  LDCU.128 UR8, c[0x0][0x390] ;  /* 0x00007200ff0877ac */ /* 0x000e220008000c00 */
[----:B------:R-:W-:Y:S02]  /*5a80*/  P2R R50, PR, RZ, 0x2 ;  /* 0x00000002ff327803 */ /* 0x000fe40000000000 */
[C---:B----4-:R-:W-:Y:S02]  /*5a90*/  LOP3.LUT R49, R91.reuse, 0x800, RZ, 0xfc, !PT ;  /* 0x000008005b317812 */ /* 0x050fe400078efcff */
[C---:B------:R-:W-:Y:S01]  /*5aa0*/  LOP3.LUT R53, R91.reuse, 0xc00, RZ, 0xfc, !PT ;  /* 0x00000c005b357812 */ /* 0x040fe200078efcff */
[C---:B------:R-:W-:Y:S01]  /*5ab0*/  VIADD R57, R91.reuse, 0xe00 ;  /* 0x00000e005b397836 */ /* 0x040fe20000000000 */
        /* <DEDUP_REMOVED lines=9> */
[----:B------:R-:W-:Y:S01]  /*5b50*/  VIADD R99, R91, 0x2200 ;  /* 0x000022005b637836 */ /* 0x000fe20000000000 */
[----:B------:R-:W-:-:S02]  /*5b60*/  LOP3.LUT P1, RZ, R97, 0x1000, RZ, 0xc0, !PT ;  /* 0x0000100061ff7812 */ /* 0x000fc4000782c0ff */
[----:B0-----:R-:W-:Y:S02]  /*5b70*/  IADD3 R4, P3, PT, R45, UR8, RZ ;  /* 0x000000082d047c10 */ /* 0x001fe4000ff7e0ff */
[----:B------:R-:W-:Y:S02]  /*5b80*/  P2R R20, PR, RZ, 0x2 ;  /* 0x00000002ff147803 */ /* 0x000fe40000000000 */
[----:B------:R-:W-:Y:S02]  /*5b90*/  IADD3.X R5, PT, PT, R44, UR9, RZ, P3, !PT ;  /* 0x000000092c057c10 */ /* 0x000fe40009ffe4ff */
[----:B------:R-:W-:Y:S02]  /*5ba0*/  IADD3 R22, P3, PT, R47, UR10, RZ ;  /* 0x0000000a2f167c10 */ /* 0x000fe4000ff7e0ff */
[----:B------:R-:W-:Y:S02]  /*5bb0*/  LOP3.LUT R45, R91, 0x400, RZ, 0xfc, !PT ;  /* 0x000004005b2d7812 */ /* 0x000fe400078efcff */
[----:B------:R-:W-:-:S02]  /*5bc0*/  IADD3.X R23, PT, PT, R46, UR11, RZ, P3, !PT ;  /* 0x0000000b2e177c10 */ /* 0x000fc40009ffe4ff */
[----:B------:R-:W-:Y:S02]  /*5bd0*/  ISETP.GE.AND P3, PT, R91, R90, PT ;  /* 0x0000005a5b00720c */ /* 0x000fe40003f66270 */
[C---:B------:R-:W-:Y:S02]  /*5be0*/  LOP3.LUT P1, RZ, R97.reuse, 0x1, RZ, 0xc0, !PT ;  /* 0x0000000161ff7812 */ /* 0x040fe4000782c0ff */
[----:B------:R-:W-:Y:S02]  /*5bf0*/  P2R R38, PR, RZ, 0x4 ;  /* 0x00000004ff267803 */ /* 0x000fe40000000000 */
[----:B------:R-:W-:Y:S02]  /*5c00*/  P2R R16, PR, RZ, 0x2 ;  /* 0x00000002ff107803 */ /* 0x000fe40000000000 */
[C---:B------:R-:W-:Y:S02]  /*5c10*/  LOP3.LUT P1, RZ, R97.reuse, 0x400, RZ, 0xc0, !PT ;  /* 0x0000040061ff7812 */ /* 0x040fe4000782c0ff */
[----:B------:R-:W-:-:S02]  /*5c20*/  LOP3.LUT P2, RZ, R97, 0x2000, RZ, 0xc0, !PT ;  /* 0x0000200061ff7812 */ /* 0x000fc4000784c0ff */
[----:B------:R-:W-:Y:S01]  /*5c30*/  P2R R54, PR, RZ, 0x1 ;  /* 0x00000001ff367803 */ /* 0x000fe20000000000 */
[----:B------:R0:W5:Y:S01]  /*5c40*/  @!P3 LDG.E R39, desc[UR6][R4.64] ;  /* 0x000000060427b981 */ /* 0x000162000c1e1900 */
[----:B------:R-:W-:Y:S02]  /*5c50*/  P2R R18, PR, RZ, 0x4 ;  /* 0x00000004ff127803 */ /* 0x000fe40000000000 */
[C---:B------:R-:W-:Y:S02]  /*5c60*/  LOP3.LUT P2, RZ, R97.reuse, 0x4000, RZ, 0xc0, !PT ;  /* 0x0000400061ff7812 */ /* 0x040fe4000784c0ff */
[C---:B------:R-:W-:Y:S02]  /*5c70*/  LOP3.LUT P0, RZ, R97.reuse, 0x800, RZ, 0xc0, !PT ;  /* 0x0000080061ff7812 */ /* 0x040fe4000780c0ff */
[C---:B------:R-:W-:Y:S02]  /*5c80*/  LOP3.LUT P4, RZ, R97.reuse, 0x40, RZ, 0xc0, !PT ;  /* 0x0000004061ff7812 */ /* 0x040fe4000788c0ff */
[----:B------:R-:W-:-:S02]  /*5c90*/  LOP3.LUT P5, RZ, R97, 0x20, RZ, 0xc0, !PT ;  /* 0x0000002061ff7812 */ /* 0x000fc400078ac0ff */
[----:B------:R-:W-:Y:S01]  /*5ca0*/  LOP3.LUT P6, RZ, R97, 0x10, RZ, 0xc0, !PT ;  /* 0x0000001061ff7812 */ /* 0x000fe200078cc0ff */
[----:B------:R0:W5:Y:S01]  /*5cb0*/  @P3 LDG.E R39, desc[UR6][R22.64] ;  /* 0x0000000616273981 */ /* 0x000162000c1e1900 */
[----:B------:R-:W-:Y:S02]  /*5cc0*/  ISETP.GE.AND P3, PT, R43, R90, PT ;  /* 0x0000005a2b00720c */ /* 0x000fe40003f66270 */
[----:B------:R-:W-:Y:S02]  /*5cd0*/  @P1 SEL R101, R88, R3, P2 ;  /* 0x0000000358651207 */ /* 0x000fe40001000000 */
[----:B------:R-:W-:Y:S02]  /*5ce0*/  P2R R66, PR, RZ, 0x10 ;  /* 0x00000010ff427803 */ /* 0x000fe40000000000 */
[----:B------:R-:W-:-:S07]  /*5cf0*/  P2R R62, PR, RZ, 0x20 ;  /* 0x00000020ff3e7803 */ /* 0x000fce0000000000 */
[----:B------:R0:W5:Y:S01]  /*5d00*/  @P3 LDG.E R43, desc[UR6][R22.64+0x800] ;  /* 0x00080006162b3981 */ /* 0x000162000c1e1900 */
[----:B------:R-:W-:Y:S02]  /*5d10*/  ISETP.NE.AND P1, PT, R16, RZ, PT ;  /* 0x000000ff1000720c */ /* 0x000fe40003f25270 */
[----:B------:R-:W-:Y:S02]  /*5d20*/  ISETP.NE.AND P2, PT, R18, RZ, PT ;  /* 0x000000ff1200720c */ /* 0x000fe40003f45270 */
[C---:B------:R-:W-:Y:S02]  /*5d30*/  LOP3.LUT P4, RZ, R97.reuse, 0x100, RZ, 0xc0, !PT ;  /* 0x0000010061ff7812 */ /* 0x040fe4000788c0ff */
[C---:B------:R-:W-:Y:S02]  /*5d40*/  LOP3.LUT P5, RZ, R97.reuse, 0x200, RZ, 0xc0, !PT ;  /* 0x0000020061ff7812 */ /* 0x040fe400078ac0ff */
[----:B------:R-:W-:Y:S02]  /*5d50*/  P2R R58, PR, RZ, 0x10 ;  /* 0x00000010ff3a7803 */ /* 0x000fe40000000000 */
[----:B------:R-:W-:Y:S01]  /*5d60*/  LOP3.LUT P4, RZ, R97, 0x8, RZ, 0xc0, !PT ;  /* 0x0000000861ff7812 */ /* 0x000fe2000788c0ff */
[----:B------:R0:W5:Y:S01]  /*5d70*/  @!P3 LDG.E R43, desc[UR6][R4.64+0x800] ;  /* 0x00080006042bb981 */ /* 0x000162000c1e1900 */
[----:B------:R-:W-:-:S13]  /*5d80*/  ISETP.GE.AND P3, PT, R45, R90, PT ;  /* 0x0000005a2d00720c */ /* 0x000fda0003f66270 */
[----:B------:R0:W5:Y:S04]  /*5d90*/  @P3 LDG.E R45, desc[UR6][R22.64+0x1000] ;  /* 0x00100006162d3981 */ /* 0x000168000c1e1900 */
        /* <DEDUP_REMOVED lines=41> */
[----:B------:R0:W5:Y:S01]  /*6030*/  @P3 LDG.E R95, desc[UR6][R22.64+0x8000] ;  /* 0x00800006165f3981 */ /* 0x000162000c1e1900 */
[----:B------:R-:W-:Y:S02]  /*6040*/  @P1 SEL R87, R87, R84, P2 ;  /* 0x0000005457571207 */ /* 0x000fe40001000000 */
[----:B------:R-:W-:Y:S02]  /*6050*/  ISETP.NE.AND P2, PT, R38, RZ, PT ;  /* 0x000000ff2600720c */ /* 0x000fe40003f45270 */
[----:B------:R-:W-:-:S11]  /*6060*/  ISETP.NE.AND P1, PT, R20, RZ, PT ;  /* 0x000000ff1400720c */ /* 0x000fd60003f25270 */
[----:B------:R-:W-:Y:S02]  /*6070*/  @P2 SEL R83, R83, R80, P1 ;  /* 0x0000005053532207 */ /* 0x000fe40000800000 */
[----:B------:R-:W-:Y:S01]  /*6080*/  ISETP.NE.AND P1, PT, R50, RZ, PT ;  /* 0x000000ff3200720c */ /* 0x000fe20003f25270 */
[----:B------:R0:W5:Y:S01]  /*6090*/  @!P3 LDG.E R95, desc[UR6][R4.64+0x8000] ;  /* 0x00800006045fb981 */ /* 0x000162000c1e1900 */
[----:B------:R-:W-:-:S13]  /*60a0*/  ISETP.GE.AND P3, PT, R99, R90, PT ;  /* 0x0000005a6300720c */ /* 0x000fda0003f66270 */
[----:B------:R0:W5:Y:S01]  /*60b0*/  @P3 LDG.E R99, desc[UR6][R22.64+0x8800] ;  /* 0x0088000616633981 */ /* 0x000162000c1e1900 */
[----:B------:R-:W-:Y:S02]  /*60c0*/  @P1 SEL R79, R79, R76, P0 ;  /* 0x0000004c4f4f1207 */ /* 0x000fe40000000000 */
[----:B------:R-:W-:-:S13]  /*60d0*/  ISETP.NE.AND P0, PT, R54, RZ, PT ;  /* 0x000000ff3600720c */ /* 0x000fda0003f05270 */
[----:B------:R-:W-:Y:S02]  /*60e0*/  @P0 SEL R75, R75, R72, P4 ;  /* 0x000000484b4b0207 */ /* 0x000fe40002000000 */
[----:B------:R-:W-:-:S13]  /*60f0*/  ISETP.NE.AND P4, PT, R33, RZ, PT ;  /* 0x000000ff2100720c */ /* 0x000fda0003f85270 */
[----:B------:R-:W-:Y:S02]  /*6100*/  @P4 SEL R33, R71, R68, P5 ;  /* 0x0000004447214207 */ /* 0x000fe40002800000 */
[----:B------:R-:W-:Y:S01]  /*6110*/  ISETP.NE.AND P5, PT, R6, RZ, PT ;  /* 0x000000ff0600720c */ /* 0x000fe20003fa5270 */
[----:B------:R-:W-:Y:S01]  /*6120*/  BSSY.RECONVERGENT B0, `(.L_x_58) ;  /* 0x000001a000007945 */ /* 0x000fe20003800200 */
[----:B------:R0:W5:Y:S01]  /*6130*/  @!P3 LDG.E R99, desc[UR6][R4.64+0x8800] ;  /* 0x008800060463b981 */ /* 0x000162000c1e1900 */
[C---:B------:R-:W-:Y:S02]  /*6140*/  LOP3.LUT P3, RZ, R97.reuse, 0x80, RZ, 0xc0, !PT ;  /* 0x0000008061ff7812 */ /* 0x040fe4000786c0ff */
[----:B------:R-:W-:-:S04]  /*6150*/  LOP3.LUT R97, R97, 0xfffffff7, RZ, 0xc0, !PT ;  /* 0xfffffff761617812 */ /* 0x000fc800078ec0ff */
[----:B------:R-:W-:Y:S02]  /*6160*/  @P4 LOP3.LUT R97, R97, 0x8, RZ, 0xfc, !PT ;  /* 0x0000000861614812 */ /* 0x000fe400078efcff */
[----:B------:R-:W-:-:S04]  /*6170*/  ISETP.NE.AND P4, PT, R58, RZ, PT ;  /* 0x000000ff3a00720c */ /* 0x000fc80003f85270 */
[----:B------:R-:W-:Y:S02]  /*6180*/  @P5 SEL R67, R67, R64, P4 ;  /* 0x0000004043435207 */ /* 0x000fe40002000000 */
[----:B------:R-:W-:Y:S02]  /*6190*/  ISETP.NE.AND P4, PT, R28, RZ, PT ;  /* 0x000000ff1c00720c */ /* 0x000fe40003f85270 */
[----:B------:R-:W-:-:S04]  /*61a0*/  LOP3.LUT R97, R97, 0xfffffffb, RZ, 0xc0, !PT ;  /* 0xfffffffb61617812 */ /* 0x000fc800078ec0ff */
[----:B------:R-:W-:-:S07]  /*61b0*/  @P5 LOP3.LUT R97, R97, 0x4, RZ, 0xfc, !PT ;  /* 0x0000000461615812 */ /* 0x000fce00078efcff */
[----:B------:R-:W-:Y:S02]  /*61c0*/  @P4 SEL R63, R63, R60, P3 ;  /* 0x0000003c3f3f4207 */ /* 0x000fe40001800000 */
[----:B------:R-:W-:Y:S02]  /*61d0*/  ISETP.NE.AND P3, PT, R29, RZ, PT ;  /* 0x000000ff1d00720c */ /* 0x000fe40003f65270 */
[----:B------:R-:W-:-:S04]  /*61e0*/  LOP3.LUT R97, R97, 0xfffffffd, RZ, 0xc0, !PT ;  /* 0xfffffffd61617812 */ /* 0x000fc800078ec0ff */
[----:B------:R-:W-:Y:S02]  /*61f0*/  @P4 LOP3.LUT R97, R97, 0x2, RZ, 0xfc, !PT ;  /* 0x0000000261614812 */ /* 0x000fe400078efcff */
[----:B------:R-:W-:-:S05]  /*6200*/  ISETP.NE.AND P4, PT, R66, RZ, PT ;  /* 0x000000ff4200720c */ /* 0x000fca0003f85270 */
[----:B------:R-:W-:Y:S02]  /*6210*/  @P3 SEL R29, R59, R56, P4 ;  /* 0x000000383b1d3207 */ /* 0x000fe40002000000 */
[----:B------:R-:W-:Y:S02]  /*6220*/  ISETP.NE.AND P4, PT, R30, RZ, PT ;  /* 0x000000ff1e00720c */ /* 0x000fe40003f85270 */
[----:B------:R-:W-:-:S11]  /*6230*/  ISETP.NE.AND P5, PT, R62, RZ, PT ;  /* 0x000000ff3e00720c */ /* 0x000fd60003fa5270 */
[----:B------:R-:W-:Y:S02]  /*6240*/  @P4 SEL R55, R55, R52, P5 ;  /* 0x0000003437374207 */ /* 0x000fe40002800000 */
[----:B------:R-:W-:-:S13]  /*6250*/  ISETP.NE.AND P5, PT, R31, RZ, PT ;  /* 0x000000ff1f00720c */ /* 0x000fda0003fa5270 */
[----:B------:R-:W-:Y:S02]  /*6260*/  @P5 SEL R51, R51, R48, P6 ;  /* 0x0000003033335207 */ /* 0x000fe40003000000 */
[----:B------:R-:W-:-:S13]  /*6270*/  ISETP.GE.AND P6, PT, R0, R89, PT ;  /* 0x000000590000720c */ /* 0x000fda0003fc6270 */
[----:B0-----:R-:W-:Y:S05]  /*6280*/  @P6 BRA `(.L_x_59) ;  /* 0x00000000000c6947 */ /* 0x001fea0003800000 */
[----:B------:R-:W-:-:S13]  /*6290*/  ISETP.GE.AND P6, PT, R0, R90, PT ;  /* 0x0000005a0000720c */ /* 0x000fda0003fc6270 */
[----:B------:R0:W5:Y:S04]  /*62a0*/  @!P6 LDG.E R3, desc[UR6][R4.64+0x9000] ;  /* 0x009000060403e981 */ /* 0x000168000c1e1900 */
[----:B------:R0:W5:Y:S02]  /*62b0*/  @P6 LDG.E R3, desc[UR6][R22.64+0x9000] ;  /* 0x0090000616036981 */ /* 0x000164000c1e1900 */
.L_x_59:
[----:B------:R-:W-:Y:S05]  /*62c0*/  BSYNC.RECONVERGENT B0 ;  /* 0x0000000000007941 */ /* 0x000fea0003800200 */
.L_x_58:
[----:B------:R-:W-:Y:S01]  /*62d0*/  BAR.SYNC.DEFER_BLOCKING 0x0 ;  /* 0x0000000000007b1d */ /* 0x000fe20000010000 */
[----:B------:R-:W-:Y:S01]  /*62e0*/  P2R R0, PR, RZ, 0x8 ;  /* 0x00000008ff007803 */ /* 0x000fe20000000000 */
[--C-:B------:R-:W-:Y:S01]  /*62f0*/  @P1 IMAD R79, R79, 0x4, R92.reuse ;  /* 0x000000044f4f1824 */ /* 0x100fe200078e025c */
[----:B------:R-:W-:Y:S01]  /*6300*/  LOP3.LUT P3, RZ, R97, 0x1, RZ, 0xc0, !PT ;  /* 0x0000000161ff7812 */ /* 0x000fe2000786c0ff */
[--C-:B------:R-:W-:Y:S01]  /*6310*/  @P2 IMAD R83, R83, 0x4, R92.reuse ;  /* 0x0000000453532824 */ /* 0x100fe200078e025c */
[----:B0-----:R-:W-:Y:S01]  /*6320*/  P2R R5, PR, RZ, 0x20 ;  /* 0x00000020ff057803 */ /* 0x001fe20000000000 */
[----:B------:R-:W-:Y:S01]  /*6330*/  @P0 IMAD R75, R75, 0x4, R92 ;  /* 0x000000044b4b0824 */ /* 0x000fe200078e025c */
[C---:B------:R-:W-:Y:S02]  /*6340*/  LOP3.LUT P5, RZ, R97.reuse, 0x400, RZ, 0xc0, !PT ;  /* 0x0000040061ff7812 */ /* 0x040fe400078ac0ff */
[----:B------:R-:W-:Y:S02]  /*6350*/  P2R R4, PR, RZ, 0x10 ;  /* 0x00000010ff047803 */ /* 0x000fe40000000000 */
[----:B------:R-:W-:-:S02]  /*6360*/  LOP3.LUT P4, RZ, R97, 0x8, RZ, 0xc0, !PT ;  /* 0x0000000861ff7812 */ /* 0x000fc4000788c0ff */
[----:B------:R-:W-:Y:S02]  /*6370*/  LOP3.LUT P6, RZ, R97, 0x2, RZ, 0xc0, !PT ;  /* 0x0000000261ff7812 */ /* 0x000fe400078cc0ff */
[----:B------:R-:W-:Y:S01]  /*6380*/  P2R R6, PR, RZ, 0x4 ;  /* 0x00000004ff067803 */ /* 0x000fe20000000000 */
[----:B------:R-:W-:-:S04]  /*6390*/  @P3 IMAD R87, R87, 0x4, R92 ;  /* 0x0000000457573824 */ /* 0x000fc800078e025c */
[--C-:B------:R-:W-:Y:S01]  /*63a0*/  @P5 IMAD R101, R101, 0x4, R92.reuse ;  /* 0x0000000465655824 */ /* 0x100fe200078e025c */
[----:B-----5:R-:W-:Y:S03]  /*63b0*/  STS [R2], R39 ;  /* 0x0000002702007388 */ /* 0x020fe60000000800 */
[--C-:B------:R-:W-:Y:S02]  /*63c0*/  @P4 IMAD R33, R33, 0x4, R92.reuse ;  /* 0x0000000421214824 */ /* 0x100fe400078e025c */
[----:B------:R-:W-:Y:S01]  /*63d0*/  @P6 IMAD R63, R63, 0x4, R92 ;  /* 0x000000043f3f6824 */ /* 0x000fe200078e025c */
[----:B------:R-:W-:Y:S04]  /*63e0*/  STS [R2+0x800], R43 ;  /* 0x0008002b02007388 */ /* 0x000fe80000000800 */
        /* <DEDUP_REMOVED lines=16> */
[----:B------:R0:W-:Y:S01]  /*64f0*/  STS [R2+0x9000], R3 ;  /* 0x0090000302007388 */ /* 0x0001e20000000800 */
[----:B------:R-:W-:Y:S01]  /*6500*/  BAR.SYNC.DEFER_BLOCKING 0x0 ;  /* 0x0000000000007b1d */ /* 0x000fe20000010000 */
[----:B0-----:R-:W-:-:S05]  /*6510*/  P2R R2, PR, RZ, 0x2 ;  /* 0x00000002ff027803 */ /* 0x001fca0000000000 */
[----:B------:R-:W-:Y:S01]  /*6520*/  @P3 LDS R43, [R87+0x800] ;  /* 0x00080000572b3984 */ /* 0x000fe20000000800 */
[----:B------:R-:W-:-:S03]  /*6530*/  ISETP.NE.AND P3, PT, R32, RZ, PT ;  /* 0x000000ff2000720c */ /* 0x000fc60003f65270 */
[----:B------:R-:W0:Y:S01]  /*6540*/  @P5 LDS R39, [R101+0x800] ;  /* 0x0008000065275984 */ /* 0x000e220000000800 */
[----:B------:R-:W-:-:S03]  /*6550*/  ISETP.NE.AND P5, PT, R36, RZ, PT ;  /* 0x000000ff2400720c */ /* 0x000fc60003fa5270 */
[----:B------:R-:W-:Y:S01]  /*6560*/  @P1 LDS R47, [R79+0x800] ;  /* 0x000800004f2f1984 */ /* 0x000fe20000000800 */
[C---:B------:R-:W-:Y:S02]  /*6570*/  LOP3.LUT P1, RZ, R97.reuse, 0x4, RZ, 0xc0, !PT ;  /* 0x0000000461ff7812 */ /* 0x040fe4000782c0ff */
[----:B------:R-:W-:Y:S01]  /*6580*/  LOP3.LUT R97, R97, 0xfffffdff, RZ, 0xc0, !PT ;  /* 0xfffffdff61617812 */ /* 0x000fe200078ec0ff */
[----:B------:R-:W1:Y:S01]  /*6590*/  @P2 LDS R45, [R83+0x800] ;  /* 0x00080000532d2984 */ /* 0x000e620000000800 */
[----:B------:R-:W-:Y:S01]  /*65a0*/  ISETP.NE.AND P2, PT, R37, RZ, PT ;  /* 0x000000ff2500720c */ /* 0x000fe20003f45270 */
[--C-:B------:R-:W-:Y:S01]  /*65b0*/  @P3 IMAD R7, R7, 0x4, R92.reuse ;  /* 0x0000000407073824 */ /* 0x100fe200078e025c */
[----:B------:R-:W-:Y:S01]  /*65c0*/  @P3 LOP3.LUT R97, R97, 0x200, RZ, 0xfc, !PT ;  /* 0x0000020061613812 */ /* 0x000fe200078efcff */
[----:B------:R-:W-:Y:S01]  /*65d0*/  @P4 LDS R53, [R33+0x800] ;  /* 0x0008000021354984 */ /* 0x000fe20000000800 */
[----:B------:R-:W-:Y:S01]  /*65e0*/  ISETP.NE.AND P4, PT, R4, RZ, PT ;  /* 0x000000ff0400720c */ /* 0x000fe20003f85270 */
[--C-:B------:R-:W-:Y:S01]  /*65f0*/  @P5 IMAD R9, R9, 0x4, R92.reuse ;  /* 0x0000000409095824 */ /* 0x100fe200078e025c */
[----:B------:R-:W-:Y:S01]  /*6600*/  LOP3.LUT R97, R97, 0xfffffeff, RZ, 0xc0, !PT ;  /* 0xfffffeff61617812 */ /* 0x000fe200078ec0ff */
[----:B------:R-:W-:Y:S01]  /*6610*/  @P3 LDS R41, [R7+0x800] ;  /* 0x0008000007293984 */ /* 0x000fe20000000800 */
[----:B------:R-:W-:Y:S01]  /*6620*/  ISETP.NE.AND P3, PT, R0, RZ, PT ;  /* 0x000000ff0000720c */ /* 0x000fe20003f65270 */
[--C-:B------:R-:W-:Y:S01]  /*6630*/  @P1 IMAD R67, R67, 0x4, R92.reuse ;  /* 0x0000000443431824 */ /* 0x100fe200078e025c */
[----:B------:R-:W-:Y:S01]  /*6640*/  @P5 LOP3.LUT R97, R97, 0x100, RZ, 0xfc, !PT ;  /* 0x0000010061615812 */ /* 0x000fe200078efcff */
[----:B------:R2:W-:Y:S01]  /*6650*/  @P5 LDS R57, [R9+0x800] ;  /* 0x0008000009395984 */ /* 0x0005e20000000800 */
        /* <DEDUP_REMOVED lines=12> */
[----:B------:R-:W-:Y:S01]  /*6720*/  P2R R10, PR, RZ, 0x10 ;  /* 0x00000010ff0a7803 */ /* 0x000fe20000000000 */
[--C-:B------:R-:W-:Y:S01]  /*6730*/  @P5 IMAD R51, R51, 0x4, R92.reuse ;  /* 0x0000000433335824 */ /* 0x100fe200078e025c */
[----:B--2---:R-:W-:Y:S01]  /*6740*/  P2R R9, PR, RZ, 0x20 ;  /* 0x00000020ff097803 */ /* 0x004fe20000000000 */
[----:B------:R-:W-:Y:S01]  /*6750*/  @P3 LDS R77, [R29+0x800] ;  /* 0x000800001d4d3984 */ /* 0x000fe20000000800 */
[----:B---3--:R-:W-:Y:S01]  /*6760*/  P2R R11, PR, RZ, 0x8 ;  /* 0x00000008ff0b7803 */ /* 0x008fe20000000000 */
[----:B------:R-:W-:-:S02]  /*6770*/  @P1 IMAD R15, R15, 0x4, R92 ;  /* 0x000000040f0f1824 */ /* 0x000fc400078e025c */
[----:B------:R-:W-:Y:S01]  /*6780*/  @P6 LDS R69, [R63+0x800] ;  /* 0x000800003f456984 */ /* 0x000fe20000000800 */
[----:B------:R-:W-:Y:S01]  /*6790*/  ISETP.NE.AND P6, PT, R14, RZ, PT ;  /* 0x000000ff0e00720c */ /* 0x000fe20003fc5270 */
[--C-:B------:R-:W-:Y:S01]  /*67a0*/  @P2 IMAD R13, R13, 0x4, R92.reuse ;  /* 0x000000040d0d2824 */ /* 0x100fe200078e025c */
[----:B------:R-:W-:Y:S01]  /*67b0*/  @P2 LOP3.LUT R97, R97, 0x40, RZ, 0xfc, !PT ;  /* 0x0000004061612812 */ /* 0x000fe200078efcff */
[----:B------:R-:W-:Y:S01]  /*67c0*/  @P1 LDS R81, [R15+0x800] ;  /* 0x000800000f511984 */ /* 0x000fe20000000800 */
[----:B------:R-:W-:Y:S02]  /*67d0*/  P2R R7, PR, RZ, 0x40 ;  /* 0x00000040ff077803 */ /* 0x000fe40000000000 */
[----:B------:R-:W-:Y:S01]  /*67e0*/  LOP3.LUT R97, R97, 0xffffffdf, RZ, 0xc0, !PT ;  /* 0xffffffdf61617812 */ /* 0x000fe200078ec0ff */
[----:B------:R-:W-:Y:S01]  /*67f0*/  @P2 LDS R73, [R13+0x800] ;  /* 0x000800000d492984 */ /* 0x000fe20000000800 */
[----:B------:R-:W-:Y:S02]  /*6800*/  ISETP.NE.AND P2, PT, R40, RZ, PT ;  /* 0x000000ff2800720c */ /* 0x000fe40003f45270 */
[----:B------:R-:W-:Y:S01]  /*6810*/  @P1 LOP3.LUT R97, R97, 0x20, RZ, 0xfc, !PT ;  /* 0x0000002061611812 */ /* 0x000fe200078efcff */
[----:B------:R-:W2:Y:S01]  /*6820*/  @P0 LDS R49, [R75+0x800] ;  /* 0x000800004b310984 */ /* 0x000ea20000000800 */
[----:B------:R-:W-:Y:S01]  /*6830*/  ISETP.NE.AND P1, PT, R12, RZ, PT ;  /* 0x000000ff0c00720c */ /* 0x000fe20003f25270 */
[----:B------:R-:W-:Y:S01]  /*6840*/  @P6 IMAD R19, R19, 0x4, R92 ;  /* 0x0000000413136824 */ /* 0x000fe200078e025c */
[C---:B------:R-:W-:Y:S01]  /*6850*/  LOP3.LUT P3, RZ, R97.reuse, 0x1, RZ, 0xc0, !PT ;  /* 0x0000000161ff7812 */ /* 0x040fe2000786c0ff */
[----:B------:R-:W-:Y:S01]  /*6860*/  @P5 LDS R95, [R51+0x800] ;  /* 0x00080000335f5984 */ /* 0x000fe20000000800 */
[----:B------:R-:W-:-:S02]  /*6870*/  LOP3.LUT P4, RZ, R97, 0x400, RZ, 0xc0, !PT ;  /* 0x0000040061ff7812 */ /* 0x000fc4000788c0ff */
[----:B------:R-:W-:Y:S01]  /*6880*/  LOP3.LUT R97, R97, 0xffffffef, RZ, 0xc0, !PT ;  /* 0xffffffef61617812 */ /* 0x000fe200078ec0ff */
[----:B------:R-:W-:Y:S02]  /*6890*/  @P6 LDS R99, [R19+0x800] ;  /* 0x0008000013636984 */ /* 0x000fe40000000800 */
[----:B------:R-:W-:-:S04]  /*68a0*/  @P2 IMAD R21, R21, 0x4, R92 ;  /* 0x0000000415152824 */ /* 0x000fc800078e025c */
[----:B------:R-:W-:Y:S01]  /*68b0*/  @P1 LOP3.LUT R97, R97, 0x10, RZ, 0xfc, !PT ;  /* 0x0000001061611812 */ /* 0x000fe200078efcff */
[--C-:B------:R-:W-:Y:S01]  /*68c0*/  @P1 IMAD R17, R17, 0x4, R92.reuse ;  /* 0x0000000411111824 */ /* 0x100fe200078e025c */
[----:B------:R-:W-:Y:S02]  /*68d0*/  @P2 LDS R3, [R21+0x800] ;  /* 0x0008000015032984 */ /* 0x000fe40000000800 */
[----:B------:R-:W-:Y:S01]  /*68e0*/  LOP3.LUT R97, R97, 0xfffff7ff, RZ, 0xc0, !PT ;  /* 0xfffff7ff61617812 */ /* 0x000fe200078ec0ff */
[----:B------:R-:W-:Y:S01]  /*68f0*/  @P4 VIADD R25, R25, 0x1 ;  /* 0x0000000119194836 */ /* 0x000fe20000000000 */
[----:B------:R-:W3:Y:S01]  /*6900*/  @P1 LDS R93, [R17+0x800] ;  /* 0x00080000115d1984 */ /* 0x000ee20000000800 */
[----:B------:R-:W-:Y:S01]  /*6910*/  BAR.SYNC.DEFER_BLOCKING 0x0 ;  /* 0x0000000000007b1d */ /* 0x000fe20000010000 */
[----:B------:R-:W-:Y:S01]  /*6920*/  @P2 LOP3.LUT R97, R97, 0x800, RZ, 0xfc, !PT ;  /* 0x0000080061612812 */ /* 0x000fe200078efcff */
[----:B------:R-:W-:Y:S01]  /*6930*/  @P3 IMAD R0, R25, 0x4, R92 ;  /* 0x0000000419003824 */ /* 0x000fe200078e025c */
[----:B------:R-:W-:-:S02]  /*6940*/  ISETP.NE.AND P2, PT, R6, RZ, PT ;  /* 0x000000ff0600720c */ /* 0x000fc40003f45270 */
[----:B------:R-:W-:Y:S01]  /*6950*/  ISETP.NE.AND P1, PT, R2, RZ, PT ;  /* 0x000000ff0200720c */ /* 0x000fe20003f25270 */
[----:B------:R-:W-:Y:S01]  /*6960*/  @P3 VIADD R2, R25, 0x1 ;  /* 0x0000000119023836 */ /* 0x000fe20000000000 */
[C---:B------:R-:W-:Y:S02]  /*6970*/  LOP3.LUT P6, RZ, R97.reuse, 0x100, RZ, 0xc0, !PT ;  /* 0x0000010061ff7812 */ /* 0x040fe400078cc0ff */
[C---:B------:R-:W-:Y:S01]  /*6980*/  LOP3.LUT P5, RZ, R97.reuse, 0x80, RZ, 0xc0, !PT ;  /* 0x0000008061ff7812 */ /* 0x040fe200078ac0ff */
[----:B------:R-:W-:Y:S01]  /*6990*/  @P3 IMAD.MOV.U32 R25, RZ, RZ, R2 ;  /* 0x000000ffff193224 */ /* 0x000fe200078e0002 */
[----:B------:R-:W-:Y:S02]  /*69a0*/  P2R R5, PR, RZ, 0x40 ;  /* 0x00000040ff057803 */ /* 0x000fe40000000000 */
[----:B------:R-:W-:-:S03]  /*69b0*/  LOP3.LUT P6, RZ, R97, 0x200, RZ, 0xc0, !PT ;  /* 0x0000020061ff7812 */ /* 0x000fc600078cc0ff */
[C---:B------:R-:W-:Y:S02]  /*69c0*/  @P2 VIADD R2, R25.reuse, 0x1 ;  /* 0x0000000119022836 */ /* 0x040fe40000000000 */
[----:B------:R-:W-:Y:S02]  /*69d0*/  @P2 IMAD R4, R25, 0x4, R92 ;  /* 0x0000000419042824 */ /* 0x000fe400078e025c */
[----:B------:R-:W-:-:S04]  /*69e0*/  @P2 IMAD.MOV.U32 R25, RZ, RZ, R2 ;  /* 0x000000ffff192224 */ /* 0x000fc800078e0002 */
[C---:B------:R-:W-:Y:S01]  /*69f0*/  @P1 VIADD R2, R25.reuse, 0x1 ;  /* 0x0000000119021836 */ /* 0x040fe20000000000 */
[----:B0-----:R-:W-:Y:S01]  /*6a00*/  @P4 STS [R24+0x800], R39 ;  /* 0x0008002718004388 */ /* 0x001fe20000000800 */
[----:B------:R-:W-:Y:S01]  /*6a10*/  @P1 IMAD R6, R25, 0x4, R92 ;  /* 0x0000000419061824 */ /* 0x000fe200078e025c */
[C---:B------:R-:W-:Y:S01]  /*6a20*/  LOP3.LUT P4, RZ, R97.reuse, 0x2, RZ, 0xc0, !PT ;  /* 0x0000000261ff7812 */ /* 0x040fe2000788c0ff */
[----:B------:R-:W-:Y:S01]  /*6a30*/  @P1 IMAD.MOV.U32 R25, RZ, RZ, R2 ;  /* 0x000000ffff191224 */ /* 0x000fe200078e0002 */
[----:B------:R0:W-:Y:S01]  /*6a40*/  @P3 STS [R0+0x800], R43 ;  /* 0x0008002b00003388 */ /* 0x0001e20000000800 */
[----:B------:R-:W-:Y:S02]  /*6a50*/  LOP3.LUT P3, RZ, R97, 0x40, RZ, 0xc0, !PT ;  /* 0x0000004061ff7812 */ /* 0x000fe4000786c0ff */
[C---:B------:R-:W-:Y:S01]  /*6a60*/  @P0 VIADD R2, R25.reuse, 0x1 ;  /* 0x0000000119020836 */ /* 0x040fe20000000000 */
[----:B-1----:R1:W-:Y:S01]  /*6a70*/  @P2 STS [R4+0x800], R45 ;  /* 0x0008002d04002388 */ /* 0x0023e20000000800 */
[----:B------:R-:W-:Y:S01]  /*6a80*/  @P0 IMAD R8, R25, 0x4, R92 ;  /* 0x0000000419080824 */ /* 0x000fe200078e025c */
[C---:B------:R-:W-:Y:S01]  /*6a90*/  LOP3.LUT P2, RZ, R97.reuse, 0x4, RZ, 0xc0, !PT ;  /* 0x0000000461ff7812 */ /* 0x040fe2000784c0ff */
[----:B------:R-:W-:Y:S01]  /*6aa0*/  @P0 IMAD.MOV.U32 R25, RZ, RZ, R2 ;  /* 0x000000ffff190224 */ /* 0x000fe200078e0002 */
[----:B------:R4:W-:Y:S01]  /*6ab0*/  @P1 STS [R6+0x800], R47 ;  /* 0x0008002f06001388 */ /* 0x0009e20000000800 */
[----:B------:R-:W-:-:S02]  /*6ac0*/  LOP3.LUT P1, RZ, R97, 0x8, RZ, 0xc0, !PT ;  /* 0x0000000861ff7812 */ /* 0x000fc4000782c0ff */
[C---:B------:R-:W-:Y:S01]  /*6ad0*/  @P6 IMAD R2, R25.reuse, 0x4, R92 ;  /* 0x0000000419026824 */ /* 0x040fe200078e025c */
[----:B--2---:R2:W-:Y:S01]  /*6ae0*/  @P0 STS [R8+0x800], R49 ;  /* 0x0008003108000388 */ /* 0x0045e20000000800 */
[----:B0-----:R-:W-:Y:S01]  /*6af0*/  @P6 VIADD R0, R25, 0x1 ;  /* 0x0000000119006836 */ /* 0x001fe20000000000 */
[----:B------:R-:W-:Y:S02]  /*6b00*/  LOP3.LUT P0, RZ, R97, 0x20, RZ, 0xc0, !PT ;  /* 0x0000002061ff7812 */ /* 0x000fe4000780c0ff */
[----:B------:R0:W-:Y:S01]  /*6b10*/  @P6 STS [R2+0x800], R41 ;  /* 0x0008002902006388 */ /* 0x0001e20000000800 */
[----:B------:R-:W-:Y:S01]  /*6b20*/  @P6 IMAD.MOV.U32 R25, RZ, RZ, R0 ;  /* 0x000000ffff196224 */ /* 0x000fe200078e0000 */
[----:B------:R-:W-:-:S04]  /*6b30*/  ISETP.NE.AND P6, PT, R5, RZ, PT ;  /* 0x000000ff0500720c */ /* 0x000fc80003fc5270 */
[C---:B------:R-:W-:Y:S02]  /*6b40*/  @P1 VIADD R0, R25.reuse, 0x1 ;  /* 0x0000000119001836 */ /* 0x040fe40000000000 */
[----:B-1----:R-:W-:Y:S02]  /*6b50*/  @P1 IMAD R4, R25, 0x4, R92 ;  /* 0x0000000419041824 */ /* 0x002fe400078e025c */
[----:B------:R-:W-:-:S03]  /*6b60*/  @P1 IMAD.MOV.U32 R25, RZ, RZ, R0 ;  /* 0x000000ffff191224 */ /* 0x000fc600078e0000 */
[----:B------:R1:W-:Y:S01]  /*6b70*/  @P1 STS [R4+0x800], R53 ;  /* 0x0008003504001388 */ /* 0x0003e20000000800 */
[----:B------:R-:W-:Y:S01]  /*6b80*/  LOP3.LUT P1, RZ, R97, 0x10, RZ, 0xc0, !PT ;  /* 0x0000001061ff7812 */ /* 0x000fe2000782c0ff */
[C---:B------:R-:W-:Y:S02]  /*6b90*/  @P6 VIADD R0, R25.reuse, 0x1 ;  /* 0x0000000119006836 */ /* 0x040fe40000000000 */
[----:B----4-:R-:W-:Y:S02]  /*6ba0*/  @P6 IMAD R6, R25, 0x4, R92 ;  /* 0x0000000419066824 */ /* 0x010fe400078e025c */
[----:B------:R-:W-:-:S03]  /*6bb0*/  @P6 IMAD.MOV.U32 R25, RZ, RZ, R0 ;  /* 0x000000ffff196224 */ /* 0x000fc600078e0000 */
[----:B------:R4:W-:Y:S01]  /*6bc0*/  @P6 STS [R6+0x800], R57 ;  /* 0x0008003906006388 */ /* 0x0009e20000000800 */
[----:B------:R-:W-:Y:S01]  /*6bd0*/  @P2 VIADD R0, R25, 0x1 ;  /* 0x0000000119002836 */ /* 0x000fe20000000000 */
[----:B------:R-:W-:Y:S01]  /*6be0*/  ISETP.NE.AND P6, PT, R7, RZ, PT ;  /* 0x000000ff0700720c */ /* 0x000fe20003fc5270 */
[----:B--2---:R-:W-:Y:S02]  /*6bf0*/  @P2 IMAD R8, R25, 0x4, R92 ;  /* 0x0000000419082824 */ /* 0x004fe400078e025c */
[----:B------:R-:W-:-:S03]  /*6c00*/  @P2 IMAD.MOV.U32 R25, RZ, RZ, R0 ;  /* 0x000000ffff192224 */ /* 0x000fc600078e0000 */
[----:B------:R2:W-:Y:S01]  /*6c10*/  @P2 STS [R8+0x800], R61 ;  /* 0x0008003d08002388 */ /* 0x0005e20000000800 */
[----:B------:R-:W-:Y:S01]  /*6c20*/  @P5 VIADD R0, R25, 0x1 ;  /* 0x0000000119005836 */ /* 0x000fe20000000000 */
[----:B------:R-:W-:Y:S01]  /*6c30*/  LOP3.LUT P2, RZ, R97, 0x800, RZ, 0xc0, !PT ;  /* 0x0000080061ff7812 */ /* 0x000fe2000784c0ff */
[----:B0-----:R-:W-:Y:S02]  /*6c40*/  @P5 IMAD R2, R25, 0x4, R92 ;  /* 0x0000000419025824 */ /* 0x001fe400078e025c */
[----:B------:R-:W-:-:S03]  /*6c50*/  @P5 IMAD.MOV.U32 R25, RZ, RZ, R0 ;  /* 0x000000ffff195224 */ /* 0x000fc600078e0000 */
[----:B------:R0:W-:Y:S01]  /*6c60*/  @P5 STS [R2+0x800], R65 ;  /* 0x0008004102005388 */ /* 0x0001e20000000800 */
[----:B------:R-:W-:Y:S01]  /*6c70*/  @P4 VIADD R0, R25, 0x1 ;  /* 0x0000000119004836 */ /* 0x000fe20000000000 */
[----:B------:R-:W-:Y:S01]  /*6c80*/  ISETP.NE.AND P5, PT, R9, RZ, PT ;  /* 0x000000ff0900720c */ /* 0x000fe20003fa5270 */
[----:B-1----:R-:W-:Y:S02]  /*6c90*/  @P4 IMAD R4, R25, 0x4, R92 ;  /* 0x0000000419044824 */ /* 0x002fe400078e025c */
[----:B------:R-:W-:-:S03]  /*6ca0*/  @P4 IMAD.MOV.U32 R25, RZ, RZ, R0 ;  /* 0x000000ffff194224 */ /* 0x000fc600078e0000 */
[----:B------:R1:W-:Y:S01]  /*6cb0*/  @P4 STS [R4+0x800], R69 ;  /* 0x0008004504004388 */ /* 0x0003e20000000800 */
[C---:B----4-:R-:W-:Y:S01]  /*6cc0*/  @P3 IMAD R6, R25.reuse, 0x4, R92 ;  /* 0x0000000419063824 */ /* 0x050fe200078e025c */
[----:B------:R-:W-:Y:S01]  /*6cd0*/  ISETP.NE.AND P4, PT, R10, RZ, PT ;  /* 0x000000ff0a00720c */ /* 0x000fe20003f85270 */
[----:B------:R-:W-:-:S03]  /*6ce0*/  @P3 VIADD R0, R25, 0x1 ;  /* 0x0000000119003836 */ /* 0x000fc60000000000 */
[----:B------:R4:W-:Y:S01]  /*6cf0*/  @P3 STS [R6+0x800], R73 ;  /* 0x0008004906003388 */ /* 0x0009e20000000800 */
[----:B------:R-:W-:Y:S01]  /*6d00*/  @P3 IMAD.MOV.U32 R25, RZ, RZ, R0 ;  /* 0x000000ffff193224 */ /* 0x000fe200078e0000 */
[----:B------:R-:W-:-:S13]  /*6d10*/  ISETP.NE.AND P3, PT, R11, RZ, PT ;  /* 0x000000ff0b00720c */ /* 0x000fda0003f65270 */
[C---:B------:R-:W-:Y:S02]  /*6d20*/  @P3 VIADD R0, R25.reuse, 0x1 ;  /* 0x0000000119003836 */ /* 0x040fe40000000000 */
[----:B--2---:R-:W-:Y:S02]  /*6d30*/  @P3 IMAD R8, R25, 0x4, R92 ;  /* 0x0000000419083824 */ /* 0x004fe400078e025c */
[----:B------:R-:W-:-:S03]  /*6d40*/  @P3 IMAD.MOV.U32 R25, RZ, RZ, R0 ;  /* 0x000000ffff193224 */ /* 0x000fc600078e0000 */
[----:B------:R2:W-:Y:S01]  /*6d50*/  @P3 STS [R8+0x800], R77 ;  /* 0x0008004d08003388 */ /* 0x0005e20000000800 */
[----:B------:R-:W-:Y:S01]  /*6d60*/  @P0 VIADD R0, R25, 0x1 ;  /* 0x0000000119000836 */ /* 0x000fe20000000000 */
[----:B------:R-:W-:Y:S01]  /*6d70*/  LOP3.LUT P3, RZ, R97, 0x20, RZ, 0xc0, !PT ;  /* 0x0000002061ff7812 */ /* 0x000fe2000786c0ff */
[----:B0-----:R-:W-:Y:S02]  /*6d80*/  @P0 IMAD R2, R25, 0x4, R92 ;  /* 0x0000000419020824 */ /* 0x001fe400078e025c */
[----:B------:R-:W-:Y:S01]  /*6d90*/  @P0 IMAD.MOV.U32 R25, RZ, RZ, R0 ;  /* 0x000000ffff190224 */ /* 0x000fe200078e0000 */
[----:B------:R-:W-:-:S03]  /*6da0*/  ISETP.GE.AND P0, PT, R91, R26, PT ;  /* 0x0000001a5b00720c */ /* 0x000fc60003f06270 */
[C---:B------:R-:W-:Y:S02]  /*6db0*/  @P4 VIADD R0, R25.reuse, 0x1 ;  /* 0x0000000119004836 */ /* 0x040fe40000000000 */
[----:B-1----:R-:W-:Y:S02]  /*6dc0*/  @P4 IMAD R4, R25, 0x4, R92 ;  /* 0x0000000419044824 */ /* 0x002fe400078e025c */
[----:B------:R-:W-:Y:S02]  /*6dd0*/  @P4 IMAD.MOV.U32 R25, RZ, RZ, R0 ;  /* 0x000000ffff194224 */ /* 0x000fe400078e0000 */
[----:B------:R2:W-:Y:S02]  /*6de0*/  @P3 STS [R2+0x800], R81 ;  /* 0x0008005102003388 */ /* 0x0005e40000000800 */
[C---:B------:R-:W-:Y:S02]  /*6df0*/  @P1 VIADD R0, R25.reuse, 0x1 ;  /* 0x0000000119001836 */ /* 0x040fe40000000000 */
[----:B----4-:R-:W-:Y:S01]  /*6e00*/  @P1 IMAD R6, R25, 0x4, R92 ;  /* 0x0000000419061824 */ /* 0x010fe200078e025c */
[----:B------:R2:W-:Y:S01]  /*6e10*/  @P4 STS [R4+0x800], R85 ;  /* 0x0008005504004388 */ /* 0x0005e20000000800 */
[----:B------:R-:W-:-:S03]  /*6e20*/  @P1 IMAD.MOV.U32 R25, RZ, RZ, R0 ;  /* 0x000000ffff191224 */ /* 0x000fc600078e0000 */
[----:B---3--:R2:W-:Y:S01]  /*6e30*/  @P1 STS [R6+0x800], R93 ;  /* 0x0008005d06001388 */ /* 0x0085e20000000800 */
[C---:B------:R-:W-:Y:S02]  /*6e40*/  @P5 VIADD R0, R25.reuse, 0x1 ;  /* 0x0000000119005836 */ /* 0x040fe40000000000 */
[----:B------:R-:W-:Y:S02]  /*6e50*/  @P5 IMAD R10, R25, 0x4, R92 ;  /* 0x00000004190a5824 */ /* 0x000fe400078e025c */
[----:B------:R-:W-:-:S03]  /*6e60*/  @P5 IMAD.MOV.U32 R25, RZ, RZ, R0 ;  /* 0x000000ffff195224 */ /* 0x000fc600078e0000 */
[----:B------:R2:W-:Y:S01]  /*6e70*/  @P5 STS [R10+0x800], R95 ;  /* 0x0008005f0a005388 */ /* 0x0005e20000000800 */
[C---:B------:R-:W-:Y:S02]  /*6e80*/  @P6 VIADD R0, R25.reuse, 0x1 ;  /* 0x0000000119006836 */ /* 0x040fe40000000000 */
[----:B------:R-:W-:Y:S02]  /*6e90*/  @P6 IMAD R12, R25, 0x4, R92 ;  /* 0x00000004190c6824 */ /* 0x000fe400078e025c */
[----:B------:R-:W-:-:S03]  /*6ea0*/  @P6 IMAD.MOV.U32 R25, RZ, RZ, R0 ;  /* 0x000000ffff196224 */ /* 0x000fc600078e0000 */
[----:B------:R2:W-:Y:S01]  /*6eb0*/  @P6 STS [R12+0x800], R99 ;  /* 0x000800630c006388 */ /* 0x0005e20000000800 */
[----:B------:R-:W-:-:S05]  /*6ec0*/  @P2 IMAD R0, R25, 0x4, R92 ;  /* 0x0000000419002824 */ /* 0x000fca00078e025c */
[----:B------:R2:W-:Y:S01]  /*6ed0*/  @P2 STS [R0+0x800], R3 ;  /* 0x0008000300002388 */ /* 0x0005e20000000800 */
[----:B------:R-:W-:Y:S06]  /*6ee0*/  BAR.SYNC.DEFER_BLOCKING 0x0 ;  /* 0x0000000000007b1d */ /* 0x000fec0000010000 */
[----:B------:R-:W-:Y:S05]  /*6ef0*/  @P0 EXIT ;  /* 0x000000000000094d */ /* 0x000fea0003800000 */
[----:B--2---:R-:W-:Y:S01]  /*6f00*/  LOP3.LUT R3, RZ, R91, RZ, 0x33, !PT ;  /* 0x0000005bff037212 */ /* 0x004fe200078e33ff */
[----:B------:R-:W-:Y:S04]  /*6f10*/  BSSY.RECONVERGENT B0, `(.L_x_60) ;  /* 0x000001d000007945 */ /* 0x000fe80003800200 */
[----:B------:R-:W-:-:S05]  /*6f20*/  IMAD.IADD R3, R26, 0x1, R3 ;  /* 0x000000011a037824 */ /* 0x000fca00078e0203 */
[C---:B------:R-:W-:Y:S02]  /*6f30*/  LOP3.LUT R0, R3.reuse, 0x600, RZ, 0xc0, !PT ;  /* 0x0000060003007812 */ /* 0x040fe400078ec0ff */
[----:B------:R-:W-:Y:S02]  /*6f40*/  ISETP.GE.U32.AND P1, PT, R3, 0x600, PT ;  /* 0x000006000300780c */ /* 0x000fe40003f26070 */
[----:B------:R-:W-:-:S13]  /*6f50*/  ISETP.NE.AND P0, PT, R0, 0x600, PT ;  /* 0x000006000000780c */ /* 0x000fda0003f05270 */
[----:B------:R-:W-:Y:S05]  /*6f60*/  @!P0 BRA `(.L_x_61) ;  /* 0x00000000005c8947 */ /* 0x000fea0003800000 */
[----:B------:R-:W0:Y:S01]  /*6f70*/  LDCU.64 UR4, c[0x0][0x3b8] ;  /* 0x00007700ff0477ac */ /* 0x000e220008000a00 */
[----:B------:R-:W-:Y:S01]  /*6f80*/  LEA.HI R0, R3, 0x1, RZ, 0x17 ;  /* 0x0000000103007811 */ /* 0x000fe200078fb8ff */
[----:B------:R-:W-:Y:S01]  /*6f90*/  IMAD R4, R91, 0x4, R92 ;  /* 0x000000045b047824 */ /* 0x000fe200078e025c */
[----:B------:R-:W-:-:S03]  /*6fa0*/  IADD3 R7, P0, PT, R34, R91, RZ ;  /* 0x0000005b22077210 */ /* 0x000fc60007f1e0ff */
[C---:B------:R-:W-:Y:S01]  /*6fb0*/  IMAD.SHL.U32 R2, R0.reuse, 0x200, RZ ;  /* 0x0000020000027824 */ /* 0x040fe200078e00ff */
[----:B------:R-:W-:Y:S01]  /*6fc0*/  LOP3.LUT R0, R0, 0x3, RZ, 0xc0, !PT ;  /* 0x0000000300007812 */ /* 0x000fe200078ec0ff */
[----:B------:R-:W-:Y:S02]  /*6fd0*/  IMAD.X R8, RZ, RZ, R35, P0 ;  /* 0x000000ffff087224 */ /* 0x000fe400000e0623 */
[----:B------:R-:W-:Y:S01]  /*6fe0*/  VIADD R4, R4, 0x800 ;  /* 0x0000080004047836 */ /* 0x000fe20000000000 */
[----:B------:R-:W-:Y:S01]  /*6ff0*/  LOP3.LUT R2, R2, 0x600, RZ, 0xc0, !PT ;  /* 0x0000060002027812 */ /* 0x000fe200078ec0ff */
[----:B------:R-:W-:-:S04]  /*7000*/  IMAD.MOV R0, RZ, RZ, -R0 ;  /* 0x000000ffff007224 */ /* 0x000fc800078e0a00 */
[----:B------:R-:W-:Y:S01]  /*7010*/  IMAD.IADD R91, R91, 0x1, R2 ;  /* 0x000000015b5b7824 */ /* 0x000fe200078e0202 */
[----:B0-----:R-:W-:-:S04]  /*7020*/  LEA R6, P0, R7, UR4, 0x2 ;  /* 0x0000000407067c11 */ /* 0x001fc8000f8010ff */
[----:B------:R-:W-:-:S09]  /*7030*/  LEA.HI.X R7, R7, UR5, R8, 0x2, P0 ;  /* 0x0000000507077c11 */ /* 0x000fd200080f1408 */
.L_x_62:
        /* <DEDUP_REMOVED lines=10> */
.L_x_61:
[----:B------:R-:W-:Y:S05]  /*70e0*/  BSYNC.RECONVERGENT B0 ;  /* 0x0000000000007941 */ /* 0x000fea0003800200 */
.L_x_60:
[----:B------:R-:W-:Y:S05]  /*70f0*/  @!P1 EXIT ;  /* 0x000000000000994d */ /* 0x000fea0003800000 */
[----:B------:R-:W1:Y:S01]  /*7100*/  LDCU.64 UR4, c[0x0][0x3b8] ;  /* 0x00007700ff0477ac */ /* 0x000e620008000a00 */
[----:B0-----:R-:W-:Y:S01]  /*7110*/  IMAD.IADD R3, R26, 0x1, -R91 ;  /* 0x000000011a037824 */ /* 0x001fe200078e0a5b */
[C---:B------:R-:W-:Y:S01]  /*7120*/  IADD3 R0, P0, PT, R91.reuse, R34, RZ ;  /* 0x000000225b007210 */ /* 0x040fe20007f1e0ff */
[----:B------:R-:W-:Y:S01]  /*7130*/  IMAD R92, R91, 0x4, R92 ;  /* 0x000000045b5c7824 */ /* 0x000fe200078e025c */
[----:B------:R-:W-:Y:S02]  /*7140*/  BSSY.RECONVERGENT B0, `(.L_x_63) ;  /* 0x0000034000007945 */ /* 0x000fe40003800200 */
[----:B------:R-:W-:Y:S01]  /*7150*/  ISETP.GT.AND P1, PT, R3, 0x1800, PT ;  /* 0x000018000300780c */ /* 0x000fe20003f24270 */
[----:B------:R-:W-:Y:S01]  /*7160*/  IMAD.X R35, RZ, RZ, R35, P0 ;  /* 0x000000ffff237224 */ /* 0x000fe200000e0623 */
[----:B-1----:R-:W-:-:S04]  /*7170*/  LEA R2, P0, R0, UR4, 0x2 ;  /* 0x0000000400027c11 */ /* 0x002fc8000f8010ff */
[----:B------:R-:W-:Y:S02]  /*7180*/  LEA.HI.X R0, R0, UR5, R35, 0x2, P0 ;  /* 0x0000000500007c11 */ /* 0x000fe400080f1423 */
[----:B------:R-:W-:-:S05]  /*7190*/  IADD3 R2, P0, PT, R2, 0x1000, RZ ;  /* 0x0000100002027810 */ /* 0x000fca0007f1e0ff */
[----:B------:R-:W-:Y:S01]  /*71a0*/  IMAD.X R3, RZ, RZ, R0, P0 ;  /* 0x000000ffff037224 */ /* 0x000fe200000e0600 */
[----:B------:R-:W-:Y:S01]  /*71b0*/  PLOP3.LUT P0, PT, PT, PT, PT, 0x80, 0x8 ;  /* 0x000000000008781c */ /* 0x000fe20003f0f070 */
[----:B------:R-:W-:Y:S01]  /*71c0*/  VIADD R0, R92, 0x2000 ;  /* 0x000020005c007836 */ /* 0x000fe20000000000 */
[----:B------:R-:W-:Y:S11]  /*71d0*/  @!P1 BRA `(.L_x_64) ;  /* 0x0000000000a89947 */ /* 0x000ff60003800000 */
[----:B------:R-:W-:Y:S01]  /*71e0*/  PLOP3.LUT P0, PT, PT, PT, PT, 0x8, 0x80 ;  /* 0x000000000080781c */ /* 0x000fe20003f0e170 */
[----:B------:R-:W-:-:S12]  /*71f0*/  VIADD R6, R26, 0xffffe800 ;  /* 0xffffe8001a067836 */ /* 0x000fd80000000000 */
.L_x_65:
[----:B------:R-:W0:Y:S01]  /*7200*/  LDS R5, [R0+-0x1800] ;  /* 0xffe8000000057984 */ /* 0x000e220000000800 */
[----:B------:R-:W-:Y:S01]  /*7210*/  VIADD R91, R91, 0x2000 ;  /* 0x000020005b5b7836 */ /* 0x000fe20000000000 */
[----:B------:R-:W-:Y:S02]  /*7220*/  IADD3 R4, P2, PT, R2, 0x8000, RZ ;  /* 0x0000800002047810 */ /* 0x000fe40007f5e0ff */
[----:B------:R-:W1:Y:S02]  /*7230*/  LDS R7, [R0+-0x1000] ;  /* 0xfff0000000077984 */ /* 0x000e640000000800 */
[----:B------:R-:W-:Y:S02]  /*7240*/  ISETP.GE.AND P1, PT, R91, R6, PT ;  /* 0x000000065b00720c */ /* 0x000fe40003f26270 */
        /* <DEDUP_REMOVED lines=14> */
[----:B0-----:R0:W-:Y:S04]  /*7330*/  STG.E desc[UR6][R2.64+-0x1000], R5 ;  /* 0xfff0000502007986 */ /* 0x0011e8000c101906 */
[----:B-1----:R-:W-:Y:S01]  /*7340*/  STG.E desc[UR6][R2.64+-0x800], R7 ;  /* 0xfff8000702007986 */ /* 0x002fe2000c101906 */
[----:B--2---:R-:W-:-:S03]  /*7350*/  VIADD R0, R0, 0x8000 ;  /* 0x0000800000007836 */ /* 0x004fc60000000000 */
[----:B------:R-:W-:Y:S01]  /*7360*/  STG.E desc[UR6][R2.64], R9 ;  /* 0x0000000902007986 */ /* 0x000fe2000c101906 */
[----:B0-----:R-:W-:-:S03]  /*7370*/  IMAD.X R5, RZ, RZ, R3, P2 ;  /* 0x000000ffff057224 */ /* 0x001fc600010e0603 */
        /* <DEDUP_REMOVED lines=16> */
.L_x_64:
[----:B------:R-:W-:Y:S05]  /*7480*/  BSYNC.RECONVERGENT B0 ;  /* 0x0000000000007941 */ /* 0x000fea0003800200 */
.L_x_63:
[----:B------:R-:W-:Y:S01]  /*7490*/  IMAD.IADD R4, R26, 0x1, -R91 ;  /* 0x000000011a047824 */ /* 0x000fe200078e0a5b */
[----:B------:R-:W-:Y:S04]  /*74a0*/  BSSY.RECONVERGENT B0, `(.L_x_66) ;  /* 0x000001a000007945 */ /* 0x000fe80003800200 */
[----:B------:R-:W-:-:S13]  /*74b0*/  ISETP.GT.AND P1, PT, R4, 0x800, PT ;  /* 0x000008000400780c */ /* 0x000fda0003f24270 */
[----:B------:R-:W-:Y:S05]  /*74c0*/  @!P1 BRA `(.L_x_67) ;  /* 0x00000000005c9947 */ /* 0x000fea0003800000 */
[----:B------:R-:W0:Y:S01]  /*74d0*/  LDS R5, [R0+-0x1800] ;  /* 0xffe8000000057984 */ /* 0x000e220000000800 */
[----:B------:R-:W-:Y:S01]  /*74e0*/  IADD3 R4, P1, PT, R2, 0x4000, RZ ;  /* 0x0000400002047810 */ /* 0x000fe20007f3e0ff */
[----:B------:R-:W-:Y:S01]  /*74f0*/  VIADD R91, R91, 0x1000 ;  /* 0x000010005b5b7836 */ /* 0x000fe20000000000 */
[----:B------:R-:W-:Y:S01]  /*7500*/  PLOP3.LUT P0, PT, PT, PT, PT, 0x8, 0x80 ;  /* 0x000000000080781c */ /* 0x000fe20003f0e170 */
[----:B------:R-:W1:Y:S02]  /*7510*/  LDS R7, [R0+-0x1000] ;  /* 0xfff0000000077984 */ /* 0x000e640000000800 */
[----:B------:R-:W-:Y:S02]  /*7520*/  IMAD.X R21, RZ, RZ, R3, P1 ;  /* 0x000000ffff157224 */ /* 0x000fe400008e0603 */
        /* <DEDUP_REMOVED lines=17> */
.L_x_67:
[----:B------:R-:W-:Y:S05]  /*7640*/  BSYNC.RECONVERGENT B0 ;  /* 0x0000000000007941 */ /* 0x000fea0003800200 */
.L_x_66:
[----:B------:R-:W-:-:S13]  /*7650*/  ISETP.LT.OR P0, PT, R91, R26, P0 ;  /* 0x0000001a5b00720c */ /* 0x000fda0000701670 */
[----:B------:R-:W-:Y:S05]  /*7660*/  @!P0 EXIT ;  /* 0x000000000000894d */ /* 0x000fea0003800000 */
[----:B------:R-:W0:Y:S04]  /*7670*/  LDS R5, [R0+-0x1800] ;  /* 0xffe8000000057984 */ /* 0x000e280000000800 */
[----:B------:R-:W1:Y:S04]  /*7680*/  LDS R7, [R0+-0x1000] ;  /* 0xfff0000000077984 */ /* 0x000e680000000800 */
[----:B------:R-:W2:Y:S04]  /*7690*/  LDS R9, [R0+-0x800] ;  /* 0xfff8000000097984 */ /* 0x000ea80000000800 */
[----:B------:R-:W3:Y:S04]  /*76a0*/  LDS R11, [R0] ;  /* 0x00000000000b7984 */ /* 0x000ee80000000800 */
[----:B0-----:R-:W-:Y:S04]  /*76b0*/  STG.E desc[UR6][R2.64+-0x1000], R5 ;  /* 0xfff0000502007986 */ /* 0x001fe8000c101906 */
[----:B-1----:R-:W-:Y:S04]  /*76c0*/  STG.E desc[UR6][R2.64+-0x800], R7 ;  /* 0xfff8000702007986 */ /* 0x002fe8000c101906 */
[----:B--2---:R-:W-:Y:S04]  /*76d0*/  STG.E desc[UR6][R2.64], R9 ;  /* 0x0000000902007986 */ /* 0x004fe8000c101906 */
[----:B---3--:R-:W-:Y:S01]  /*76e0*/  STG.E desc[UR6][R2.64+0x800], R11 ;  /* 0x0008000b02007986 */ /* 0x008fe2000c101906 */
[----:B------:R-:W-:Y:S05]  /*76f0*/  EXIT ;  /* 0x000000000000794d */ /* 0x000fea0003800000 */
.L_x_3:
[----:B------:R-:W0:Y:S01]  /*7700*/  LDC.64 R2, c[0x0][0x3c8] ;  /* 0x0000f200ff027b82 */ /* 0x000e220000000a00 */
[----:B------:R-:W1:Y:S01]  /*7710*/  S2R R19, SR_TID.X ;  /* 0x0000000000137919 */ /* 0x000e620000002100 */
[----:B------:R-:W2:Y:S01]  /*7720*/  LDCU.128 UR8, c[0x0][0x380] ;  /* 0x00007000ff0877ac */ /* 0x000ea20008000c00 */
[----:B0-----:R-:W-:-:S05]  /*7730*/  IMAD.WIDE.U32 R6, R100, 0x10, R2 ;  /* 0x0000001064067825 */ /* 0x001fca00078e0002 */
[----:B------:R-:W3:Y:S04]  /*7740*/  LDG.E R9, desc[UR6][R6.64+0x10] ;  /* 0x0000100606097981 */ /* 0x000ee8000c1e1900 */
[----:B------:R-:W3:Y:S04]  /*7750*/  LDG.E.64 R2, desc[UR6][R6.64] ;  /* 0x0000000606027981 */ /* 0x000ee8000c1e1b00 */
[----:B------:R-:W4:Y:S04]  /*7760*/  LDG.E.64 R4, desc[UR6][R6.64+0x8] ;  /* 0x0000080606047981 */ /* 0x000f28000c1e1b00 */
[----:B------:R-:W4:Y:S01]  /*7770*/  LDG.E R11, desc[UR6][R6.64+0x18] ;  /* 0x00001806060b7981 */ /* 0x000f22000c1e1900 */
[----:B------:R-:W-:Y:S01]  /*7780*/  BSSY.RECONVERGENT B0, `(.L_x_68) ;  /* 0x000001a000007945 */ /* 0x000fe20003800200 */
[----:B-1----:R-:W-:-:S02]  /*7790*/  VIADD R13, R19, 0x600 ;  /* 0x00000600130d7836 */ /* 0x002fc40000000000 */
[----:B---3--:R-:W-:Y:S01]  /*77a0*/  IMAD.IADD R98, R9, 0x1, -R2 ;  /* 0x0000000109627824 */ /* 0x008fe200078e0a02 */
[----:B------:R-:W-:-:S03]  /*77b0*/  IADD3 R16, P0, PT, R2, R19, RZ ;  /* 0x0000001302107210 */ /* 0x000fc60007f1e0ff */
[----:B------:R-:W-:Y:S02]  /*77c0*/  IMAD.IADD R9, R19, 0x1, -R98 ;  /* 0x0000000113097824 */ /* 0x000fe400078e0a62 */
[----:B------:R-:W-:Y:S02]  /*77d0*/  IMAD.X R17, RZ, RZ, R3, P0 ;  /* 0x000000ffff117224 */ /* 0x000fe400000e0603 */
[----:B----4-:R-:W-:Y:S01]  /*77e0*/  IMAD.IADD R3, R11, 0x1, -R4 ;  /* 0x000000010b037824 */ /* 0x010fe200078e0a04 */
[----:B------:R-:W-:Y:S02]  /*77f0*/  IADD3 R14, P1, PT, R4, R9, RZ ;  /* 0x00000009040e7210 */ /* 0x000fe40007f3e0ff */
[----:B------:R-:W-:Y:S01]  /*7800*/  SHF.L.U64.HI R17, R16, 0x2, R17 ;  /* 0x0000000210117819 */ /* 0x000fe20000010211 */
[----:B------:R-:W-:Y:S01]  /*7810*/  IMAD.IADD R96, R98, 0x1, R3 ;  /* 0x0000000162607824 */ /* 0x000fe200078e0203 */
[----:B------:R-:W-:Y:S01]  /*7820*/  LEA.HI.X.SX32 R15, R9, R5, 0x1, P1 ;  /* 0x00000005090f7211 */ /* 0x000fe200008f0eff */
[----:B------:R-:W-:Y:S01]  /*7830*/  IMAD.SHL.U32 R16, R16, 0x4, RZ ;  /* 0x0000000410107824 */ /* 0x000fe200078e00ff */
[C---:B------:R-:W-:Y:S01]  /*7840*/  LOP3.LUT R11, R19.reuse, 0x400, RZ, 0xfc, !PT ;  /* 0x00000400130b7812 */ /* 0x040fe200078efcff */
[C---:B------:R-:W-:Y:S01]  /*7850*/  VIADD R9, R19.reuse, 0x200 ;  /* 0x0000020013097836 */ /* 0x040fe20000000000 */
[----:B------:R-:W-:-:S02]  /*7860*/  ISETP.GE.AND P0, PT, R19, R96, PT ;  /* 0x000000601300720c */ /* 0x000fc40003f06270 */
[C---:B------:R-:W-:Y:S01]  /*7870*/  SHF.L.U64.HI R15, R14.reuse, 0x2, R15 ;  /* 0x000000020e0f7819 */ /* 0x040fe2000001020f */
[----:B------:R-:W-:Y:S01]  /*7880*/  IMAD.SHL.U32 R14, R14, 0x4, RZ ;  /* 0x000000040e0e7824 */ /* 0x000fe200078e00ff */
[----:B--2---:R-:W-:Y:S02]  /*7890*/  IADD3 R4, P2, PT, R16, UR8, RZ ;  /* 0x0000000810047c10 */ /* 0x004fe4000ff5e0ff */
[----:B------:R-:W-:Y:S02]  /*78a0*/  ISETP.GE.AND P1, PT, R9, R96, PT ;  /* 0x000000600900720c */ /* 0x000fe40003f26270 */
[----:B------:R-:W-:Y:S02]  /*78b0*/  IADD3 R6, P3, PT, R14, UR10, RZ ;  /* 0x0000000a0e067c10 */ /* 0x000fe4000ff7e0ff */
[----:B------:R-:W-:Y:S02]  /*78c0*/  IADD3.X R5, PT, PT, R17, UR9, RZ, P2, !PT ;  /* 0x0000000911057c10 */ /* 0x000fe400097fe4ff */
[----:B------:R-:W-:Y:S01]  /*78d0*/  IADD3.X R7, PT, PT, R15, UR11, RZ, P3, !PT ;  /* 0x0000000b0f077c10 */ /* 0x000fe20009ffe4ff */
[----:B------:R-:W-:Y:S08]  /*78e0*/  @P0 BRA `(.L_x_69) ;  /* 0x00000000000c0947 */ /* 0x000ff00003800000 */
[----:B------:R-:W-:-:S13]  /*78f0*/  ISETP.GE.AND P0, PT, R19, R98, PT ;  /* 0x000000621300720c */ /* 0x000fda0003f06270 */
[----:B------:R0:W5:Y:S04]  /*7900*/  @!P0 LDG.E R0, desc[UR6][R4.64] ;  /* 0x0000000604008981 */ /* 0x000168000c1e1900 */
[----:B------:R0:W5:Y:S02]  /*7910*/  @P0 LDG.E R0, desc[UR6][R6.64] ;  /* 0x0000000606000981 */ /* 0x000164000c1e1900 */
.L_x_69:
[----:B------:R-:W-:Y:S05]  /*7920*/  BSYNC.RECONVERGENT B0 ;  /* 0x0000000000007941 */ /* 0x000fea0003800200 */
.L_x_68:
[----:B------:R-:W-:Y:S04]  /*7930*/  BSSY.RECONVERGENT B0, `(.L_x_70) ;  /* 0x0000005000007945 */ /* 0x000fe80003800200 */
[----:B------:R-:W-:Y:S05]  /*7940*/  @P1 BRA `(.L_x_71) ;  /* 0x00000000000c1947 */ /* 0x000fea0003800000 */
[----:B------:R-:W-:-:S13]  /*7950*/  ISETP.GE.AND P0, PT, R9, R98, PT ;  /* 0x000000620900720c */ /* 0x000fda0003f06270 */
[----:B------:R1:W5:Y:S04]  /*7960*/  @P0 LDG.E R2, desc[UR6][R6.64+0x800] ;  /* 0x0008000606020981 */ /* 0x000368000c1e1900 */
[----:B------:R1:W5:Y:S02]  /*7970*/  @!P0 LDG.E R2, desc[UR6][R4.64+0x800] ;  /* 0x0008000604028981 */ /* 0x000364000c1e1900 */
.L_x_71:
[----:B------:R-:W-:Y:S05]  /*7980*/  BSYNC.RECONVERGENT B0 ;  /* 0x0000000000007941 */ /* 0x000fea0003800200 */
.L_x_70:
[-C--:B------:R-:W-:Y:S01]  /*7990*/  ISETP.GE.AND P6, PT, R11, R96.reuse, PT ;  /* 0x000000600b00720c */ /* 0x080fe20003fc6270 */
[C---:B------:R-:W-:Y:S01]  /*79a0*/  VIADD R23, R19.reuse, 0xa00 ;  /* 0x00000a0013177836 */ /* 0x040fe20000000000 */
[C---:B------:R-:W-:Y:S01]  /*79b0*/  LOP3.LUT R21, R19.reuse, 0x800, RZ, 0xfc, !PT ;  /* 0x0000080013157812 */ /* 0x040fe200078efcff */
[C---:B------:R-:W-:Y:S01]  /*79c0*/  VIADD R27, R19.reuse, 0xe00 ;  /* 0x00000e00131b7836 */ /* 0x040fe20000000000 */
[C---:B------:R-:W-:Y:S01]  /*79d0*/  LOP3.LUT R25, R19.reuse, 0xc00, RZ, 0xfc, !PT ;  /* 0x00000c0013197812 */ /* 0x040fe200078efcff */
[----:B------:R-:W-:Y:S01]  /*79e0*/  BSSY.RECONVERGENT B0, `(.L_x_72) ;  /* 0x000000e000007945 */ /* 0x000fe20003800200 */
[C---:B------:R-:W-:Y:S01]  /*79f0*/  LOP3.LUT R29, R19.reuse, 0x1000, RZ, 0xfc, !PT ;  /* 0x00001000131d7812 */ /* 0x040fe200078efcff */
[----:B------:R-:W-:Y:S01]  /*7a00*/  VIADD R95, R19, 0x1200 ;  /* 0x00001200135f7836 */ /* 0x000fe20000000000 */
[-C--:B------:R-:W-:Y:S02]  /*7a10*/  ISETP.GE.AND P0, PT, R13, R96.reuse, PT ;  /* 0x000000600d00720c */ /* 0x080fe40003f06270 */
[----:B------:R-:W-:-:S02]  /*7a20*/  ISETP.GE.AND P1, PT, R21, R96, PT ;  /* 0x000000601500720c */ /* 0x000fc40003f26270 */
[-C--:B------:R-:W-:Y:S02]  /*7a30*/  ISETP.GE.AND P2, PT, R23, R96.reuse, PT ;  /* 0x000000601700720c */ /* 0x080fe40003f46270 */
[-C--:B------:R-:W-:Y:S02]  /*7a40*/  ISETP.GE.AND P3, PT, R25, R96.reuse, PT ;  /* 0x000000601900720c */ /* 0x080fe40003f66270 */
[-C--:B------:R-:W-:Y:S02]  /*7a50*/  ISETP.GE.AND P4, PT, R27, R96.reuse, PT ;  /* 0x000000601b00720c */ /* 0x080fe40003f86270 */
[----:B------:R-:W-:Y:S02]  /*7a60*/  ISETP.GE.AND P5, PT, R29, R96, PT ;  /* 0x000000601d00720c */ /* 0x000fe40003fa6270 */
[----:B------:R-:W-:Y:S01]  /*7a70*/  LOP3.LUT R94, R19, 0x1400, RZ, 0xfc, !PT ;  /* 0x00001400135e7812 */ /* 0x000fe200078efcff */
[----:B------:R-:W-:Y:S10]  /*7a80*/  @P6 BRA `(.L_x_73) ;  /* 0x00000000000c6947 */ /* 0x000ff40003800000 */
[----:B------:R-:W-:-:S13]  /*7a90*/  ISETP.GE.AND P6, PT, R11, R98, PT ;  /* 0x000000620b00720c */ /* 0x000fda0003fc6270 */
[----:B------:R2:W5:Y:S04]  /*7aa0*/  @P6 LDG.E R8, desc[UR6][R6.64+0x1000] ;  /* 0x0010000606086981 */ /* 0x000568000c1e1900 */
[----:B------:R2:W5:Y:S02]  /*7ab0*/  @!P6 LDG.E R8, desc[UR6][R4.64+0x1000] ;  /* 0x001000060408e981 */ /* 0x000564000c1e1900 */
.L_x_73:
[----:B------:R-:W-:Y:S05]  /*7ac0*/  BSYNC.RECONVERGENT B0 ;  /* 0x0000000000007941 */ /* 0x000fea0003800200 */
.L_x_72:
[----:B------:R-:W-:Y:S04]  /*7ad0*/  BSSY.RECONVERGENT B0, `(.L_x_74) ;  /* 0x0000005000007945 */ /* 0x000fe80003800200 */
[----:B------:R-:W-:Y:S05]  /*7ae0*/  @P0 BRA `(.L_x_75) ;  /* 0x00000000000c0947 */ /* 0x000fea0003800000 */
[----:B------:R-:W-:-:S13]  /*7af0*/  ISETP.GE.AND P0, PT, R13, R98, PT ;  /* 0x000000620d00720c */ /* 0x000fda0003f06270 */
[----:B------:R3:W5:Y:S04]  /*7b00*/  @P0 LDG.E R9, desc[UR6][R6.64+0x1800] ;  /* 0x0018000606090981 */ /* 0x000768000c1e1900 */
[----:B------:R3:W5:Y:S02]  /*7b10*/  @!P0 LDG.E R9, desc[UR6][R4.64+0x1800] ;  /* 0x0018000604098981 */ /* 0x000764000c1e1900 */
.L_x_75:
[----:B------:R-:W-:Y:S05]  /*7b20*/  BSYNC.RECONVERGENT B0 ;  /* 0x0000000000007941 */ /* 0x000fea0003800200 */
.L_x_74:
[----:B------:R-:W-:Y:S04]  /*7b30*/  BSSY.RECONVERGENT B0, `(.L_x_76) ;  /* 0x0000005000007945 */ /* 0x000fe80003800200 */
[----:B------:R-:W-:Y:S05]  /*7b40*/  @P1 BRA `(.L_x_77) ;  /* 0x00000000000c1947 */ /* 0x000fea0003800000 */
[----:B------:R-:W-:-:S13]  /*7b50*/  ISETP.GE.AND P0, PT, R21, R98, PT ;  /* 0x000000621500720c */ /* 0x000fda0003f06270 */
[----:B------:R4:W5:Y:S04]  /*7b60*/  @P0 LDG.E R10, desc[UR6][R6.64+0x2000] ;  /* 0x00200006060a0981 */ /* 0x000968000c1e1900 */
[----:B------:R4:W5:Y:S02]  /*7b70*/  @!P0 LDG.E R10, desc[UR6][R4.64+0x2000] ;  /* 0x00200006040a8981 */ /* 0x000964000c1e1900 */
.L_x_77:
[----:B------:R-:W-:Y:S05]  /*7b80*/  BSYNC.RECONVERGENT B0 ;  /* 0x0000000000007941 */ /* 0x000fea0003800200 */
.L_x_76:
[----:B------:R-:W-:Y:S04]  /*7b90*/  BSSY.RECONVERGENT B0, `(.L_x_78) ;  /* 0x0000005000007945 */ /* 0x000fe80003800200 */
[----:B------:R-:W-:Y:S05]  /*7ba0*/  @P2 BRA `(.L_x_79) ;  /* 0x00000000000c2947 */ /* 0x000fea0003800000 */
[----:B------:R-:W-:-:S13]  /*7bb0*/  ISETP.GE.AND P0, PT, R23, R98, PT ;  /* 0x000000621700720c */ /* 0x000fda0003f06270 */
[----:B------:R0:W5:Y:S04]  /*7bc0*/  @P0 LDG.E R11, desc[UR6][R6.64+0x2800] ;  /* 0x00280006060b0981 */ /* 0x000168000c1e1900 */
[----:B------:R0:W5:Y:S02]  /*7bd0*/  @!P0 LDG.E R11, desc[UR6][R4.64+0x2800] ;  /* 0x00280006040b8981 */ /* 0x000164000c1e1900 */
.L_x_79:
[----:B------:R-:W-:Y:S05]  /*7be0*/  BSYNC.RECONVERGENT B0 ;  /* 0x0000000000007941 */ /* 0x000fea0003800200 */
.L_x_78:
[----:B------:R-:W-:Y:S04]  /*7bf0*/  BSSY.RECONVERGENT B0, `(.L_x_80) ;  /* 0x0000005000007945 */ /* 0x000fe80003800200 */
[----:B------:R-:W-:Y:S05]  /*7c00*/  @P3 BRA `(.L_x_81) ;  /* 0x00000000000c3947 */ /* 0x000fea0003800000 */
[----:B------:R-:W-:-:S13]  /*7c10*/  ISETP.GE.AND P0, PT, R25, R98, PT ;  /* 0x000000621900720c */ /* 0x000fda0003f06270 */
[----:B------:R0:W5:Y:S04]  /*7c20*/  @P0 LDG.E R12, desc[UR6][R6.64+0x3000] ;  /* 0x00300006060c0981 */ /* 0x000168000c1e1900 */
[----:B------:R0:W5:Y:S02]  /*7c30*/  @!P0 LDG.E R12, desc[UR6][R4.64+0x3000] ;  /* 0x00300006040c8981 */ /* 0x000164000c1e1900 */
.L_x_81:
[----:B------:R-:W-:Y:S05]  /*7c40*/  BSYNC.RECONVERGENT B0 ;  /* 0x0000000000007941 */ /* 0x000fea0003800200 */
.L_x_80:
[----:B------:R-:W-:Y:S04]  /*7c50*/  BSSY.RECONVERGENT B0, `(.L_x_82) ;  /* 0x0000005000007945 */ /* 0x000fe80003800200 */
[----:B------:R-:W-:Y:S05]  /*7c60*/  @P4 BRA `(.L_x_83) ;  /* 0x00000000000c4947 */ /* 0x000fea0003800000 */
[----:B------:R-:W-:-:S13]  /*7c70*/  ISETP.GE.AND P0, PT, R27, R98, PT ;  /* 0x000000621b00720c */ /* 0x000fda0003f06270 */
[----:B------:R0:W5:Y:S04]  /*7c80*/  @P0 LDG.E R13, desc[UR6][R6.64+0x3800] ;  /* 0x00380006060d0981 */ /* 0x000168000c1e1900 */
[----:B------:R0:W5:Y:S02]  /*7c90*/  @!P0 LDG.E R13, desc[UR6][R4.64+0x3800] ;  /* 0x00380006040d8981 */ /* 0x000164000c1e1900 */
.L_x_83:
[----:B------:R-:W-:Y:S05]  /*7ca0*/  BSYNC.RECONVERGENT B0 ;  /* 0x0000000000007941 */ /* 0x000fea0003800200 */
.L_x_82:
[----:B------:R-:W-:Y:S04]  /*7cb0*/  BSSY.RECONVERGENT B0, `(.L_x_84) ;  /* 0x0000005000007945 */ /* 0x000fe80003800200 */
[----:B------:R-:W-:Y:S05]  /*7cc0*/  @P5 BRA `(.L_x_85) ;  /* 0x00000000000c5947 */ /* 0x000fea0003800000 */
[----:B------:R-:W-:-:S13]  /*7cd0*/  ISETP.GE.AND P0, PT, R29, R98, PT ;  /* 0x000000621d00720c */ /* 0x000fda0003f06270 */
[----:B------:R0:W5:Y:S04]  /*7ce0*/  @P0 LDG.E R18, desc[UR6][R6.64+0x4000] ;  /* 0x0040000606120981 */ /* 0x000168000c1e1900 */
[----:B------:R0:W5:Y:S02]  /*7cf0*/  @!P0 LDG.E R18, desc[UR6][R4.64+0x4000] ;  /* 0x0040000604128981 */ /* 0x000164000c1e1900 */
.L_x_85:
[----:B------:R-:W-:Y:S05]  /*7d00*/  BSYNC.RECONVERGENT B0 ;  /* 0x0000000000007941 */ /* 0x000fea0003800200 */
.L_x_84:
[-C--:B------:R-:W-:Y:S01]  /*7d10*/  ISETP.GE.AND P5, PT, R95, R96.reuse, PT ;  /* 0x000000605f00720c */ /* 0x080fe20003fa6270 */
[C---:B------:R-:W-:Y:S01]  /*7d20*/  VIADD R93, R19.reuse, 0x1600 ;  /* 0x00001600135d7836 */ /* 0x040fe20000000000 */
[C---:B------:R-:W-:Y:S01]  /*7d30*/  LOP3.LUT R92, R19.reuse, 0x1800, RZ, 0xfc, !PT ;  /* 0x00001800135c7812 */ /* 0x040fe200078efcff */
[C---:B------:R-:W-:Y:S01]  /*7d40*/  VIADD R91, R19.reuse, 0x1a00 ;  /* 0x00001a00135b7836 */ /* 0x040fe20000000000 */
[C---:B------:R-:W-:Y:S01]  /*7d50*/  LOP3.LUT R90, R19.reuse, 0x1c00, RZ, 0xfc, !PT ;  /* 0x00001c00135a7812 */ /* 0x040fe200078efcff */
[----:B------:R-:W-:Y:S01]  /*7d60*/  VIADD R89, R19, 0x1e00 ;  /* 0x00001e0013597836 */ /* 0x000fe20000000000 */
[----:B------:R-:W-:Y:S01]  /*7d70*/  BSSY.RECONVERGENT B0, `(.L_x_86) ;  /* 0x000000c000007945 */ /* 0x000fe20003800200 */
[-C--:B------:R-:W-:Y:S02]  /*7d80*/  ISETP.GE.AND P6, PT, R94, R96.reuse, PT ;  /* 0x000000605e00720c */ /* 0x080fe40003fc6270 */
[-C--:B------:R-:W-:Y:S02]  /*7d90*/  ISETP.GE.AND P0, PT, R93, R96.reuse, PT ;  /* 0x000000605d00720c */ /* 0x080fe40003f06270 */
[----:B------:R-:W-:-:S02]  /*7da0*/  ISETP.GE.AND P1, PT, R92, R96, PT ;  /* 0x000000605c00720c */ /* 0x000fc40003f26270 */
        /* <DEDUP_REMOVED lines=8> */
.L_x_87:
[----:B------:R-:W-:Y:S05]  /*7e30*/  BSYNC.RECONVERGENT B0 ;  /* 0x0000000000007941 */ /* 0x000fea0003800200 */
.L_x_86:
[----:B------:R-:W-:Y:S01]  /*7e40*/  BSSY.RECONVERGENT B0, `(.L_x_88) ;  /* 0x0000007000007945 */ /* 0x000fe20003800200 */
[----:B------:R-:W-:Y:S01]  /*7e50*/  ISETP.GE.AND P5, PT, R88, R96, PT ;  /* 0x000000605800720c */ /* 0x000fe20003fa6270 */
[----:B------:R-:W-:Y:S02]  /*7e60*/  VIADD R87, R19, 0x2200 ;  /* 0x0000220013577836 */ /* 0x000fe40000000000 */
[----:B------:R-:W-:Y:S10]  /*7e70*/  @P6 BRA `(.L_x_89) ;  /* 0x00000000000c6947 */ /* 0x000ff40003800000 */
[----:B------:R-:W-:-:S13]  /*7e80*/  ISETP.GE.AND P6, PT, R94, R98, PT ;  /* 0x000000625e00720c */ /* 0x000fda0003fc6270 */
[----:B------:R0:W5:Y:S04]  /*7e90*/  @P6 LDG.E R21, desc[UR6][R6.64+0x5000] ;  /* 0x0050000606156981 */ /* 0x000168000c1e1900 */
[----:B------:R0:W5:Y:S02]  /*7ea0*/  @!P6 LDG.E R21, desc[UR6][R4.64+0x5000] ;  /* 0x005000060415e981 */ /* 0x000164000c1e1900 */
.L_x_89:
[----:B------:R-:W-:Y:S05]  /*7eb0*/  BSYNC.RECONVERGENT B0 ;  /* 0x0000000000007941 */ /* 0x000fea0003800200 */
.L_x_88:
[----:B------:R-:W-:Y:S01]  /*7ec0*/  BSSY.RECONVERGENT B0, `(.L_x_90) ;  /* 0x0000007000007945 */ /* 0x000fe20003800200 */
[----:B------:R-:W-:Y:S02]  /*7ed0*/  ISETP.GE.AND P6, PT, R87, R96, PT ;  /* 0x000000605700720c */ /* 0x000fe40003fc6270 */
[----:B------:R-:W-:Y:S01]  /*7ee0*/  LOP3.LUT R86, R19, 0x2400, RZ, 0xfc, !PT ;  /* 0x0000240013567812 */ /* 0x000fe200078efcff */
[----:B------:R-:W-:Y:S10]  /*7ef0*/  @P0 BRA `(.L_x_91) ;  /* 0x00000000000c0947 */ /* 0x000ff40003800000 */
[----:B------:R-:W-:-:S13]  /*7f00*/  ISETP.GE.AND P0, PT, R93, R98, PT ;  /* 0x000000625d00720c */ /* 0x000fda0003f06270 */
[----:B------:R0:W5:Y:S04]  /*7f10*/  @P0 LDG.E R22, desc[UR6][R6.64+0x5800] ;  /* 0x0058000606160981 */ /* 0x000168000c1e1900 */
[----:B------:R0:W5:Y:S02]  /*7f20*/  @!P0 LDG.E R22, desc[UR6][R4.64+0x5800] ;  /* 0x0058000604168981 */ /* 0x000164000c1e1900 */
.L_x_91:
[----:B------:R-:W-:Y:S05]  /*7f30*/  BSYNC.RECONVERGENT B0 ;  /* 0x0000000000007941 */ /* 0x000fea0003800200 */
.L_x_90:
[----:B------:R-:W-:Y:S01]  /*7f40*/  BSSY.RECONVERGENT B0, `(.L_x_92) ;  /* 0x0000006000007945 */ /* 0x000fe20003800200 */
[----:B------:R-:W-:-:S03]  /*7f50*/  ISETP.GE.AND P0, PT, R86, R96, PT ;  /* 0x000000605600720c */ /* 0x000fc60003f06270 */
[----:B------:R-:W-:Y:S10]  /*7f60*/  @P1 BRA `(.L_x_93) ;  /* 0x00000000000c1947 */ /* 0x000ff40003800000 */
[----:B------:R-:W-:-:S13]  /*7f70*/  ISETP.GE.AND P1, PT, R92, R98, PT ;  /* 0x000000625c00720c */ /* 0x000fda0003f26270 */
[----:B------:R0:W5:Y:S04]  /*7f80*/  @P1 LDG.E R23, desc[UR6][R6.64+0x6000] ;  /* 0x0060000606171981 */ /* 0x000168000c1e1900 */
[----:B------:R0:W5:Y:S02]  /*7f90*/  @!P1 LDG.E R23, desc[UR6][R4.64+0x6000] ;  /* 0x0060000604179981 */ /* 0x000164000c1e1900 */
.L_x_93:
[----:B------:R-:W-:Y:S05]  /*7fa0*/  BSYNC.RECONVERGENT B0 ;  /* 0x0000000000007941 */ /* 0x000fea0003800200 */
.L_x_92:
[----:B------:R-:W-:Y:S04]  /*7fb0*/  BSSY.RECONVERGENT B0, `(.L_x_94) ;  /* 0x0000005000007945 */ /* 0x000fe80003800200 */
[----:B------:R-:W-:Y:S05]  /*7fc0*/  @P2 BRA `(.L_x_95) ;  /* 0x00000000000c2947 */ /* 0x000fea0003800000 */
[----:B------:R-:W-:-:S13]  /*7fd0*/  ISETP.GE.AND P1, PT, R91, R98, PT ;  /* 0x000000625b00720c */ /* 0x000fda0003f26270 */
[----:B------:R0:W5:Y:S04]  /*7fe0*/  @P1 LDG.E R24, desc[UR6][R6.64+0x6800] ;  /* 0x0068000606181981 */ /* 0x000168000c1e1900 */
[----:B------:R0:W5:Y:S02]  /*7ff0*/  @!P1 LDG.E R24, desc[UR6][R4.64+0x6800] ;  /* 0x0068000604189981 */ /* 0x000164000c1e1900 */
.L_x_95:
[----:B------:R-:W-:Y:S05]  /*8000*/  BSYNC.RECONVERGENT B0 ;  /* 0x0000000000007941 */ /* 0x000fea0003800200 */
.L_x_94:
[----:B------:R-:W-:Y:S04]  /*8010*/  BSSY.RECONVERGENT B0, `(.L_x_96) ;  /* 0x0000005000007945 */ /* 0x000fe80003800200 */
[----:B------:R-:W-:Y:S05]  /*8020*/  @P3 BRA `(.L_x_97) ;  /* 0x00000000000c3947 */ /* 0x000fea0003800000 */
[----:B------:R-:W-:-:S13]  /*8030*/  ISETP.GE.AND P1, PT, R90, R98, PT ;  /* 0x000000625a00720c */ /* 0x000fda0003f26270 */
[----:B------:R0:W5:Y:S04]  /*8040*/  @P1 LDG.E R25, desc[UR6][R6.64+0x7000] ;  /* 0x0070000606191981 */ /* 0x000168000c1e1900 */
[----:B------:R0:W5:Y:S02]  /*8050*/  @!P1 LDG.E R25, desc[UR6][R4.64+0x7000] ;  /* 0x0070000604199981 */ /* 0x000164000c1e1900 */
.L_x_97:
[----:B------:R-:W-:Y:S05]  /*8060*/  BSYNC.RECONVERGENT B0 ;  /* 0x0000000000007941 */ /* 0x000fea0003800200 */
.L_x_96:
[----:B------:R-:W-:Y:S04]  /*8070*/  BSSY.RECONVERGENT B0, `(.L_x_98) ;  /* 0x0000005000007945 */ /* 0x000fe80003800200 */
[----:B------:R-:W-:Y:S05]  /*8080*/  @P4 BRA `(.L_x_99) ;  /* 0x00000000000c4947 */ /* 0x000fea0003800000 */
[----:B------:R-:W-:-:S13]  /*8090*/  ISETP.GE.AND P1, PT, R89, R98, PT ;  /* 0x000000625900720c */ /* 0x000fda0003f26270 */
[----:B------:R0:W5:Y:S04]  /*80a0*/  @P1 LDG.E R26, desc[UR6][R6.64+0x7800] ;  /* 0x00780006061a1981 */ /* 0x000168000c1e1900 */
[----:B------:R0:W5:Y:S02]  /*80b0*/  @!P1 LDG.E R26, desc[UR6][R4.64+0x7800] ;  /* 0x00780006041a9981 */ /* 0x000164000c1e1900 */
.L_x_99:
[----:B------:R-:W-:Y:S05]  /*80c0*/  BSYNC.RECONVERGENT B0 ;  /* 0x0000000000007941 */ /* 0x000fea0003800200 */
.L_x_98:
[----:B------:R-:W-:Y:S04]  /*80d0*/  BSSY.RECONVERGENT B0, `(.L_x_100) ;  /* 0x0000005000007945 */ /* 0x000fe80003800200 */
[----:B------:R-:W-:Y:S05]  /*80e0*/  @P5 BRA `(.L_x_101) ;  /* 0x00000000000c5947 */ /* 0x000fea0003800000 */
[----:B------:R-:W-:-:S13]  /*80f0*/  ISETP.GE.AND P1, PT, R88, R98, PT ;  /* 0x000000625800720c */ /* 0x000fda0003f26270 */
[----:B------:R0:W5:Y:S04]  /*8100*/  @P1 LDG.E R27, desc[UR6][R6.64+0x8000] ;  /* 0x00800006061b1981 */ /* 0x000168000c1e1900 */
[----:B------:R0:W5:Y:S02]  /*8110*/  @!P1 LDG.E R27, desc[UR6][R4.64+0x8000] ;  /* 0x00800006041b9981 */ /* 0x000164000c1e1900 */
.L_x_101:
[----:B------:R-:W-:Y:S05]  /*8120*/  BSYNC.RECONVERGENT B0 ;  /* 0x0000000000007941 */ /* 0x000fea0003800200 */
.L_x_100:
[----:B------:R-:W-:Y:S04]  /*8130*/  BSSY.RECONVERGENT B0, `(.L_x_102) ;  /* 0x0000005000007945 */ /* 0x000fe80003800200 */
[----:B------:R-:W-:Y:S05]  /*8140*/  @P6 BRA `(.L_x_103) ;  /* 0x00000000000c6947 */ /* 0x000fea0003800000 */
[----:B------:R-:W-:-:S13]  /*8150*/  ISETP.GE.AND P1, PT, R87, R98, PT ;  /* 0x000000625700720c */ /* 0x000fda0003f26270 */
[----:B------:R0:W5:Y:S04]  /*8160*/  @P1 LDG.E R28, desc[UR6][R6.64+0x8800] ;  /* 0x00880006061c1981 */ /* 0x000168000c1e1900 */
[----:B------:R0:W5:Y:S02]  /*8170*/  @!P1 LDG.E R28, desc[UR6][R4.64+0x8800] ;  /* 0x00880006041c9981 */ /* 0x000164000c1e1900 */
.L_x_103:
[----:B------:R-:W-:Y:S05]  /*8180*/  BSYNC.RECONVERGENT B0 ;  /* 0x0000000000007941 */ /* 0x000fea0003800200 */
.L_x_102:
[----:B------:R-:W-:Y:S04]  /*8190*/  BSSY.RECONVERGENT B0, `(.L_x_104) ;  /* 0x0000005000007945 */ /* 0x000fe80003800200 */
[----:B------:R-:W-:Y:S05]  /*81a0*/  @P0 BRA `(.L_x_105) ;  /* 0x00000000000c0947 */ /* 0x000fea0003800000 */
[----:B------:R-:W-:-:S13]  /*81b0*/  ISETP.GE.AND P0, PT, R86, R98, PT ;  /* 0x000000625600720c */ /* 0x000fda0003f06270 */
[----:B------:R0:W5:Y:S04]  /*81c0*/  @P0 LDG.E R29, desc[UR6][R6.64+0x9000] ;  /* 0x00900006061d0981 */ /* 0x000168000c1e1900 */
[----:B------:R0:W5:Y:S02]  /*81d0*/  @!P0 LDG.E R29, desc[UR6][R4.64+0x9000] ;  /* 0x00900006041d8981 */ /* 0x000164000c1e1900 */
.L_x_105:
[----:B------:R-:W-:Y:S05]  /*81e0*/  BSYNC.RECONVERGENT B0 ;  /* 0x0000000000007941 */ /* 0x000fea0003800200 */
.L_x_104:
[----:B------:R-:W0:Y:S02]  /*81f0*/  S2UR UR5, SR_CgaCtaId ;  /* 0x00000000000579c3 */ /* 0x000e240000008800 */
[----:B01234-:R-:W-:Y:S01]  /*8200*/  IMAD R5, R19, 0x13, RZ ;  /* 0x0000001313057824 */ /* 0x01ffe200078e02ff */
[----:B------:R-:W-:Y:S01]  /*8210*/  UMOV UR4, 0x400 ;  /* 0x0000040000047882 */ /* 0x000fe20000000000 */
[----:B------:R-:W-:Y:S03]  /*8220*/  BSSY.RECONVERGENT B0, `(.L_x_106) ;  /* 0x000002c000007945 */ /* 0x000fe60003800200 */
[----:B------:R-:W-:-:S04]  /*8230*/  VIMNMX R5, PT, PT, R96, R5, PT ;  /* 0x0000000560057248 */ /* 0x000fc80003fe0100 */
[----:B------:R-:W-:Y:S02]  /*8240*/  VIADDMNMX R82, R5, -R3, RZ, !PT ;  /* 0x8000000305527246 */ /* 0x000fe400078001ff */
[----:B------:R-:W-:-:S04]  /*8250*/  VIMNMX R7, PT, PT, R98, R5, PT ;  /* 0x0000000562077248 */ /* 0x000fc80003fe0100 */
[----:B------:R-:W-:Y:S01]  /*8260*/  ISETP.GE.AND P0, PT, R82, R7, PT ;  /* 0x000000075200720c */ /* 0x000fe20003f06270 */
[----:B------:R-:W-:-:S06]  /*8270*/  ULEA UR4, UR5, UR4, 0x18 ;  /* 0x0000000405047291 */ /* 0x000fcc000f8ec0ff */
[----:B------:R-:W-:-:S04]  /*8280*/  IMAD.U32 R102, RZ, RZ, UR4 ;  /* 0x00000004ff667e24 */ /* 0x000fc8000f8e00ff */
[----:B------:R-:W-:-:S05]  /*8290*/  IMAD R31, R19, 0x4, R102 ;  /* 0x00000004131f7824 */ /* 0x000fca00078e0266 */
[----:B-----5:R0:W-:Y:S04]  /*82a0*/  STS [R31+0x2800], R10 ;  /* 0x0028000a1f007388 */ /* 0x0201e80000000800 */
[----:B------:R1:W-:Y:S04]  /*82b0*/  STS [R31+0x800], R0 ;  /* 0x000800001f007388 */ /* 0x0003e80000000800 */
[----:B------:R2:W-:Y:S01]  /*82c0*/  STS [R31+0x1000], R2 ;  /* 0x001000021f007388 */ /* 0x0005e20000000800 */
[----:B0-----:R-:W-:-:S03]  /*82d0*/  VIADD R10, R102, 0x800 ;  /* 0x00000800660a7836 */ /* 0x001fc60000000000 */
[----:B------:R2:W-:Y:S01]  /*82e0*/  STS [R31+0x1800], R8 ;  /* 0x001800081f007388 */ /* 0x0005e20000000800 */
[----:B-1----:R-:W-:-:S03]  /*82f0*/  IMAD R0, R98, 0x4, R10 ;  /* 0x0000000462007824 */ /* 0x002fc600078e020a */
        /* <DEDUP_REMOVED lines=17> */
.L_x_108:
[----:B--2---:R-:W-:-:S05]  /*8410*/  IMAD.IADD R2, R7, 0x1, R82 ;  /* 0x0000000107027824 */ /* 0x004fca00078e0252 */
        /* <DEDUP_REMOVED lines=12> */
.L_x_107:
[----:B------:R-:W-:Y:S05]  /*84e0*/  BSYNC.RECONVERGENT B0 ;  /* 0x0000000000007941 */ /* 0x000fea0003800200 */
.L_x_106:
[----:B--2---:R-:W-:Y:S01]  /*84f0*/  IMAD.IADD R13, R5, 0x1, -R82 ;  /* 0x00000001050d7824 */ /* 0x004fe200078e0a52 */
        /* <DEDUP_REMOVED lines=38> */
.L_x_113:
        /* <DEDUP_REMOVED lines=10> */
.L_x_114:
[----:B------:R-:W-:-:S13]  /*8800*/  ISETP.GE.AND P0, PT, R7, R2, PT ;  /* 0x000000020700720c */ /* 0x000fda0003f06270 */
[----:B------:R-:W-:Y:S05]  /*8810*/  @P0 BREAK.RELIABLE B2 ;  /* 0x0000000000020942 */ /* 0x000fea0003800100 */
[----:B------:R-:W-:Y:S05]  /*8820*/  @P0 BRA `(.L_x_115) ;  /* 0x0000000000280947 */ /* 0x000fea0003800000 */
[----:B------:R-:W-:Y:S05]  /*8830*/  BSYNC.RELIABLE B2 ;  /* 0x0000000000027941 */ /* 0x000fea0003800100 */
.L_x_112:
        /* <DEDUP_REMOVED lines=9> */
.L_x_115:
[----:B------:R-:W-:Y:S05]  /*88d0*/  BSYNC.RECONVERGENT B1 ;  /* 0x0000000000017941 */ /* 0x000fea0003800200 */
.L_x_111:
        /* <DEDUP_REMOVED lines=31> */
.L_x_118:
        /* <DEDUP_REMOVED lines=10> */
.L_x_119:
[----:B------:R-:W-:-:S13]  /*8b70*/  ISETP.GE.AND P0, PT, R2, R9, PT ;  /* 0x000000090200720c */ /* 0x000fda0003f06270 */
[----:B------:R-:W-:Y:S05]  /*8b80*/  @P0 BREAK.RELIABLE B2 ;  /* 0x0000000000020942 */ /* 0x000fea0003800100 */
[----:B------:R-:W-:Y:S05]  /*8b90*/  @P0 BRA `(.L_x_120) ;  /* 0x0000000000280947 */ /* 0x000fea0003800000 */
[----:B------:R-:W-:Y:S05]  /*8ba0*/  BSYNC.RELIABLE B2 ;  /* 0x0000000000027941 */ /* 0x000fea0003800100 */
.L_x_117:
        /* <DEDUP_REMOVED lines=9> */
.L_x_120:
[----:B------:R-:W-:Y:S05]  /*8c40*/  BSYNC.RECONVERGENT B1 ;  /* 0x0000000000017941 */ /* 0x000fea0003800200 */
.L_x_116:
[----:B------:R-:W-:Y:S01]  /*8c50*/  IMAD.IADD R4, R13, 0x1, -R2 ;  /* 0x000000010d047824 */ /* 0x000fe200078e0a02 */
[----:B------:R-:W-:Y:S01]  /*8c60*/  BSSY.RECONVERGENT B1, `(.L_x_121) ;  /* 0x0000014000017945 */ /* 0x000fe20003800200 */
[----:B------:R-:W-:-:S03]  /*8c70*/  IMAD.MOV.U32 R9, RZ, RZ, RZ ;  /* 0x000000ffff097224 */ /* 0x000fc600078e00ff */
[----:B------:R-:W-:-:S04]  /*8c80*/  IADD3 R23, PT, PT, R4, R82, -R7 ;  /* 0x0000005204177210 */ /* 0x000fc80007ffe807 */
[----:B------:R-:W-:-:S04]  /*8c90*/  SHF.R.S32.HI R0, RZ, 0x1, R23 ;  /* 0x00000001ff007819 */ /* 0x000fc80000011417 */
[----:B------:R-:W-:-:S04]  /*8ca0*/  VIMNMX R6, PT, PT, R4, R0, !PT ;  /* 0x0000000004067248 */ /* 0x000fc80007fe0100 */
[----:B------:R-:W-:-:S04]  /*8cb0*/  IADD3 R2, PT, PT, R2, 0x1, R6 ;  /* 0x0000000102027810 */ /* 0x000fc80007ffe006 */
[----:B------:R-:W-:-:S05]  /*8cc0*/  VIMNMX R2, PT, PT, R2, R3, PT ;  /* 0x0000000302027248 */ /* 0x000fca0003fe0100 */
[----:B------:R-:W-:-:S05]  /*8cd0*/  IMAD.IADD R2, R2, 0x1, -R13 ;  /* 0x0000000102027824 */ /* 0x000fca00078e0a0d */
[----:B------:R-:W-:-:S13]  /*8ce0*/  ISETP.GE.AND P0, PT, R2, 0x1, PT ;  /* 0x000000010200780c */ /* 0x000fda0003f06270 */
[----:B------:R-:W-:Y:S05]  /*8cf0*/  @!P0 BRA `(.L_x_122) ;  /* 0x0000000000288947 */ /* 0x000fea0003800000 */
[----:B------:R-:W-:-:S07]  /*8d00*/  IMAD.MOV.U32 R9, RZ, RZ, RZ ;  /* 0x000000ffff097224 */ /* 0x000fce00078e00ff */
.L_x_123:
        /* <DEDUP_REMOVED lines=9> */
.L_x_122:
[----:B------:R-:W-:Y:S05]  /*8da0*/  BSYNC.RECONVERGENT B1 ;  /* 0x0000000000017941 */ /* 0x000fea0003800200 */
.L_x_121:
        /* <DEDUP_REMOVED lines=8> */
.L_x_110:
[----:B------:R-:W-:Y:S05]  /*8e30*/  BSYNC.RECONVERGENT B0 ;  /* 0x0000000000007941 */ /* 0x000fea0003800200 */
.L_x_109:
[----:B------:R-:W-:Y:S05]  /*8e40*/  WARPSYNC.ALL ;  /* 0x0000000000007948 */ /* 0x000fea0003800000 */
[C---:B------:R-:W-:Y:S01]  /*8e50*/  ISETP.NE.AND P0, PT, R19.reuse, RZ, PT ;  /* 0x000000ff1300720c */ /* 0x040fe20003f05270 */
[----:B------:R-:W-:Y:S01]  /*8e60*/  IMAD.U32 R0, R98, 0x10000, RZ ;  /* 0x0001000062007824 */ /* 0x000fe200078e00ff */
[----:B------:R-:W-:Y:S01]  /*8e70*/  IADD3 R5, PT, PT, R2, R5, -R82 ;  /* 0x0000000502057210 */ /* 0x000fe20007ffe852 */
[----:B------:R-:W-:Y:S01]  /*8e80*/  VIADD R4, R19, 0xffffffff ;  /* 0xffffffff13047836 */ /* 0x000fe20000000000 */
[----:B------:R-:W-:Y:S01]  /*8e90*/  LOP3.LUT R97, R97, 0xfffffff7, RZ, 0xc0, !PT ;  /* 0xfffffff761617812 */ /* 0x000fe200078ec0ff */
[----:B------:R-:W-:Y:S01]  /*8ea0*/  IMAD R11, R82, 0x4, R102 ;  /* 0x00000004520b7824 */ /* 0x000fe200078e0266 */
[----:B------:R-:W-:Y:S01]  /*8eb0*/  LOP3.LUT R3, R0, R3, RZ, 0xfc, !PT ;  /* 0x0000000300037212 */ /* 0x000fe200078efcff */
[----:B------:R-:W-:Y:S01]  /*8ec0*/  IMAD.U32 R0, R82, 0x10000, RZ ;  /* 0x0001000052007824 */ /* 0x000fe200078e00ff */
[----:B------:R-:W-:Y:S01]  /*8ed0*/  SEL R7, R4, 0x1ff, P0 ;  /* 0x000001ff04077807 */ /* 0x000fe20000000000 */
[----:B------:R-:W-:Y:S01]  /*8ee0*/  IMAD.IADD R13, R98, 0x1, R5 ;  /* 0x00000001620d7824 */ /* 0x000fe200078e0205 */
[----:B------:R-:W-:Y:S01]  /*8ef0*/  LOP3.LUT R97, R97, 0xffff7fff, RZ, 0xc0, !PT ;  /* 0xffff7fff61617812 */ /* 0x000fe200078ec0ff */
[----:B------:R-:W-:-:S02]  /*8f00*/  IMAD R2, R82, 0x4, R10 ;  /* 0x0000000452027824 */ /* 0x000fc400078e020a */
[----:B------:R-:W-:Y:S01]  /*8f10*/  @P0 LOP3.LUT R3, R5, R0, RZ, 0xfc, !PT ;  /* 0x0000000005030212 */ /* 0x000fe200078efcff */
[--C-:B------:R-:W-:Y:S02]  /*8f20*/  IMAD R0, R7, 0x4, R102.reuse ;  /* 0x0000000407007824 */ /* 0x100fe400078e0266 */
[C---:B------:R-:W-:Y:S02]  /*8f30*/  IMAD R12, R13.reuse, 0x4, R102 ;  /* 0x000000040d0c7824 */ /* 0x040fe400078e0266 */
[----:B------:R-:W-:Y:S01]  /*8f40*/  IMAD.MOV.U32 R78, RZ, RZ, R13 ;  /* 0x000000ffff4e7224 */ /* 0x000fe200078e000d */
[----:B------:R0:W-:Y:S01]  /*8f50*/  STS [R0], R3 ;  /* 0x0000000300007388 */ /* 0x0001e20000000800 */
[----:B------:R-:W-:Y:S01]  /*8f60*/  IMAD.MOV.U32 R83, RZ, RZ, R82 ;  /* 0x000000ffff537224 */ /* 0x000fe200078e0052 */
[----:B------:R-:W-:Y:S01]  /*8f70*/  BAR.SYNC.DEFER_BLOCKING 0x0 ;  /* 0x0000000000007b1d */ /* 0x000fe20000010000 */
[----:B0-----:R-:W-:-:S05]  /*8f80*/  IMAD R0, R13, 0x4, R10 ;  /* 0x000000040d007824 */ /* 0x001fca00078e020a */
        /* <DEDUP_REMOVED lines=50> */
[----:B------:R-:W-:-:S11]  /*92b0*/  @!P2 ISETP.LT.AND P0, PT, R76, R81, PT ;  /* 0x000000514c00a20c */ /* 0x000fd60003f01270 */
        /* <DEDUP_REMOVED lines=92> */
[CC--:B0-----:R-:W-:Y:S02]  /*9880*/  @!P4 ISETP.LT.AND P5, PT, R65.reuse, R60.reuse, PT ;  /* 0x0000003c4100c20c */ /* 0x0c1fe40003fa1270 */
[----:B------:R-:W-:Y:S02]  /*9890*/  @!P4 ISETP.LT.AND P2, PT, R60, R65, PT ;  /* 0x000000413c00c20c */ /* 0x000fe40003f41270 */
[----:B------:R-:W-:Y:S02]  /*98a0*/  SEL R8, R65, R60, P5 ;  /* 0x0000003c41087207 */ /* 0x000fe40002800000 */
[----:B------:R-:W-:Y:S02]  /*98b0*/  ISETP.GE.AND P4, PT, R3, R30, PT ;  /* 0x0000001e0300720c */ /* 0x000fe40003f86270 */
        /* <DEDUP_REMOVED lines=68> */
[C-C-:B------:R-:W-:Y:S01]  /*9d00*/  @!P1 IMAD R2, R54.reuse, 0x4, R102.reuse ;  /* 0x0000000436029824 */ /* 0x140fe200078e0266 */
[----:B------:R-:W-:Y:S01]  /*9d10*/  SEL R45, RZ, 0x200, !P5 ;  /* 0x00000200ff2d7807 */ /* 0x000fe20006800000 */
[----:B------:R-:W-:Y:S01]  /*9d20*/  @!P4 IMAD R0, R59, 0x4, R102 ;  /* 0x000000043b00c824 */ /* 0x000fe200078e0266 */
[----:B------:R-:W-:Y:S01]  /*9d30*/  ISETP.GE.AND P5, PT, R21, R30, PT ;  /* 0x0000001e1500720c */ /* 0x000fe20003fa6270 */
[C---:B------:R-:W-:Y:S01]  /*9d40*/  @!P1 VIADD R50, R54.reuse, 0x1 ;  /* 0x0000000136329836 */ /* 0x040fe20000000000 */
[----:B------:R-:W-:Y:S01]  /*9d50*/  @!P1 LDS R52, [R2+0x804] ;  /* 0x0008040002349984 */ /* 0x000fe20000000800 */
[----:B------:R-:W-:Y:S01]  /*9d60*/  @!P4 VIADD R55, R59, 0x1 ;  /* 0x000000013b37c836 */ /* 0x000fe20000000000 */
[----:B------:R-:W-:Y:S01]  /*9d70*/  SEL R45, R45, RZ, !P5 ;  /* 0x000000ff2d2d7207 */ /* 0x000fe20006800000 */
[----:B------:R-:W-:Y:S01]  /*9d80*/  IMAD.IADD R21, R54, 0x1, R59 ;  /* 0x0000000136157824 */ /* 0x000fe200078e023b */
        /* <DEDUP_REMOVED lines=60> */
[----:B------:R-:W-:Y:S01]  /*a150*/  @!P5 LDS R53, [R22+0x804] ;  /* 0x000804001635d984 */ /* 0x000fe20000000800 */
[----:B------:R-:W-:Y:S02]  /*a160*/  @!P5 VIADD R21, R51, 0x1 ;  /* 0x000000013315d836 */ /* 0x000fe40000000000 */
[----:B------:R-:W-:Y:S01]  /*a170*/  @!P3 IMAD.MOV.U32 R0, RZ, RZ, R23 ;  /* 0x000000ffff00b224 */ /* 0x000fe200078e0017 */
[----:B------:R0:W1:Y:S01]  /*a180*/  @!P3 LDS R2, [R24+0x804] ;  /* 0x000804001802b984 */ /* 0x0000620000000800 */
[----:B------:R-:W-:Y:S01]  /*a190*/  @!P5 IMAD.MOV.U32 R51, RZ, RZ, R21 ;  /* 0x000000ffff33d224 */ /* 0x000fe200078e0015 */
[----:B------:R-:W-:Y:S01]  /*a1a0*/  PLOP3.LUT P5, PT, P5, P3, PT, 0x28, 0x82 ;  /* 0x000000000082781c */ /* 0x000fe20002fa6570 */
[----:B------:R-:W-:Y:S01]  /*a1b0*/  IMAD.IADD R21, R50, 0x1, R55 ;  /* 0x0000000132157824 */ /* 0x000fe200078e0237 */
[----:B------:R-:W-:Y:S01]  /*a1c0*/  ISETP.GE.AND P2, PT, R0, R29, PT ;  /* 0x0000001d0000720c */ /* 0x000fe20003f46270 */
[----:B------:R-:W-:Y:S01]  /*a1d0*/  IMAD.MOV.U32 R23, RZ, RZ, R0 ;  /* 0x000000ffff177224 */ /* 0x000fe200078e0000 */
[----:B------:R-:W-:-:S02]  /*a1e0*/  SEL R47, RZ, 0x2000, !P5 ;  /* 0x00002000ff2f7807 */ /* 0x000fc40006800000 */
[CC--:B------:R-:W-:Y:S01]  /*a1f0*/  ISETP.GE.OR P4, PT, R51.reuse, R28.reuse, P2 ;  /* 0x0000001c3300720c */ /* 0x0c0fe20001786670 */
[----:B0-----:R-:W-:Y:S01]  /*a200*/  IMAD.MOV.U32 R24, RZ, RZ, R51 ;  /* 0x000000ffff187224 */ /* 0x001fe200078e0033 */
[CC--:B------:R-:W-:Y:S02]  /*a210*/  ISETP.LT.AND P1, PT, R51.reuse, R28.reuse, P2 ;  /* 0x0000001c3300720c */ /* 0x0c0fe40001721270 */
[----:B------:R-:W-:-:S09]  /*a220*/  ISETP.GE.AND P2, PT, R51, R28, PT ;  /* 0x0000001c3300720c */ /* 0x000fd20003f46270 */
[----:B-1----:R-:W-:Y:S01]  /*a230*/  @!P4 ISETP.LT.AND P1, PT, R53, R2, PT ;  /* 0x000000023500c20c */ /* 0x002fe20003f21270 */
[----:B------:R-:W-:Y:S01]  /*a240*/  IMAD.MOV.U32 R22, RZ, RZ, R2 ;  /* 0x000000ffff167224 */ /* 0x000fe200078e0002 */
[----:B------:R-:W-:Y:S02]  /*a250*/  @!P4 ISETP.LT.AND P2, PT, R2, R53, PT ;  /* 0x000000350200c20c */ /* 0x000fe40003f41270 */
[----:B------:R-:W-:Y:S01]  /*a260*/  ISETP.GE.AND P4, PT, R21, R30, PT ;  /* 0x0000001e1500720c */ /* 0x000fe20003f86270 */
[----:B------:R-:W-:-:S03]  /*a270*/  IMAD.MOV.U32 R21, RZ, RZ, R53 ;  /* 0x000000ffff157224 */ /* 0x000fc600078e0035 */
        /* <DEDUP_REMOVED lines=38> */
[----:B------:R-:W-:Y:S01]  /*a4e0*/  ISETP.GE.AND P2, PT, R24, R28, PT ;  /* 0x0000001c1800720c */ /* 0x000fe20003f46270 */
[----:B0-----:R-:W-:-:S08]  /*a4f0*/  IMAD.MOV.U32 R38, RZ, RZ, R21 ;  /* 0x000000ffff267224 */ /* 0x001fd000078e0015 */
[----:B-1----:R-:W-:Y:S01]  /*a500*/  @!P4 ISETP.LT.AND P1, PT, R21, R22, PT ;  /* 0x000000161500c20c */ /* 0x002fe20003f21270 */
[----:B------:R-:W-:Y:S01]  /*a510*/  IMAD.MOV.U32 R41, RZ, RZ, R22 ;  /* 0x000000ffff297224 */ /* 0x000fe200078e0016 */
[----:B------:R-:W-:Y:S02]  /*a520*/  @!P4 ISETP.LT.AND P2, PT, R22, R21, PT ;  /* 0x000000151600c20c */ /* 0x000fe40003f41270 */
[----:B------:R-:W-:-:S04]  /*a530*/  ISETP.GE.AND P4, PT, R27, R30, PT ;  /* 0x0000001e1b00720c */ /* 0x000fc80003f86270 */
[----:B------:R-:W-:-:S05]  /*a540*/  SEL R35, R35, RZ, !P4 ;  /* 0x000000ff23237207 */ /* 0x000fca0006000000 */
[--C-:B------:R-:W-:Y:S01]  /*a550*/  @!P1 IMAD R36, R23, 0x4, R102.reuse ;  /* 0x0000000417249824 */ /* 0x100fe200078e0266 */
[----:B------:R-:W-:Y:S01]  /*a560*/  @P1 LOP3.LUT R97, R97, 0x1, RZ, 0xfc, !PT ;  /* 0x0000000161611812 */ /* 0x000fe200078efcff */
[C---:B------:R-:W-:Y:S02]  /*a570*/  @!P2 IMAD R27, R24.reuse, 0x4, R102 ;  /* 0x00000004181ba824 */ /* 0x040fe400078e0266 */
[----:B------:R-:W-:Y:S01]  /*a580*/  @!P1 VIADD R104, R23, 0x1 ;  /* 0x0000000117689836 */ /* 0x000fe20000000000 */
[----:B------:R0:W-:Y:S01]  /*a590*/  @!P1 LDS R41, [R36+0x804] ;  /* 0x0008040024299984 */ /* 0x0001e20000000800 */
[----:B------:R-:W-:Y:S01]  /*a5a0*/  @!P2 VIADD R49, R24, 0x1 ;  /* 0x000000011831a836 */ /* 0x000fe20000000000 */
[----:B------:R-:W-:Y:S02]  /*a5b0*/  LOP3.LUT P6, RZ, R97, 0x2, RZ, 0xc0, !PT ;  /* 0x0000000261ff7812 */ /* 0x000fe400078cc0ff */
[----:B------:R-:W1:Y:S01]  /*a5c0*/  @!P2 LDS R38, [R27+0x804] ;  /* 0x000804001b26a984 */ /* 0x000e620000000800 */
[----:B------:R-:W-:Y:S01]  /*a5d0*/  ISETP.GE.AND P4, PT, R104, R29, PT ;  /* 0x0000001d6800720c */ /* 0x000fe20003f86270 */
[C---:B------:R-:W-:Y:S01]  /*a5e0*/  IMAD.IADD R101, R49.reuse, 0x1, R104 ;  /* 0x0000000131657824 */ /* 0x040fe200078e0268 */
[----:B------:R-:W-:-:S02]  /*a5f0*/  ISETP.GE.AND P5, PT, R49, R28, PT ;  /* 0x0000001c3100720c */ /* 0x000fc40003fa6270 */
[CC--:B------:R-:W-:Y:S02]  /*a600*/  ISETP.GE.OR P3, PT, R49.reuse, R28.reuse, P4 ;  /* 0x0000001c3100720c */ /* 0x0c0fe40002766670 */
[----:B------:R-:W-:Y:S02]  /*a610*/  ISETP.LT.AND P4, PT, R49, R28, P4 ;  /* 0x0000001c3100720c */ /* 0x000fe40002781270 */
[----:B------:R-:W-:Y:S02]  /*a620*/  PLOP3.LUT P2, PT, P2, P1, PT, 0x28, 0x82 ;  /* 0x000000000082781c */ /* 0x000fe40001742570 */
[----:B------:R-:W-:Y:S02]  /*a630*/  LOP3.LUT P1, RZ, R97, 0x8000, RZ, 0xc0, !PT ;  /* 0x0000800061ff7812 */ /* 0x000fe4000782c0ff */
[----:B0-----:R-:W-:Y:S02]  /*a640*/  SEL R36, RZ, 0x10000, !P2 ;  /* 0x00010000ff247807 */ /* 0x001fe40005000000 */
[----:B------:R-:W-:-:S02]  /*a650*/  P2R R106, PR, RZ, 0x40 ;  /* 0x00000040ff6a7803 */ /* 0x000fc40000000000 */
[----:B------:R-:W-:-:S04]  /*a660*/  LOP3.LUT P6, RZ, R97, 0x2000, RZ, 0xc0, !PT ;  /* 0x0000200061ff7812 */ /* 0x000fc800078cc0ff */
[----:B------:R-:W-:Y:S02]  /*a670*/  PLOP3.LUT P0, PT, P0, P6, PT, 0x28, 0x82 ;  /* 0x000000000082781c */ /* 0x000fe4000070c570 */
[----:B------:R-:W-:Y:S02]  /*a680*/  ISETP.NE.AND P6, PT, R106, RZ, PT ;  /* 0x000000ff6a00720c */ /* 0x000fe40003fc5270 */
[CC--:B-1----:R-:W-:Y:S02]  /*a690*/  @!P3 ISETP.LT.AND P4, PT, R38.reuse, R41.reuse, PT ;  /* 0x000000292600b20c */ /* 0x0c2fe40003f81270 */
[----:B------:R-:W-:Y:S02]  /*a6a0*/  @!P3 ISETP.LT.AND P5, PT, R41, R38, PT ;  /* 0x000000262900b20c */ /* 0x000fe40003fa1270 */
[----:B------:R-:W-:Y:S02]  /*a6b0*/  SEL R27, R38, R41, P4 ;  /* 0x00000029261b7207 */ /* 0x000fe40002000000 */
[----:B------:R-:W-:-:S02]  /*a6c0*/  ISETP.GE.AND P3, PT, R39, R30, PT ;  /* 0x0000001e2700720c */ /* 0x000fc40003f66270 */
[----:B------:R-:W-:Y:S02]  /*a6d0*/  SEL R40, R49, R104, P4 ;  /* 0x0000006831287207 */ /* 0x000fe40002000000 */
[----:B------:R-:W-:-:S03]  /*a6e0*/  SEL R48, R48, RZ, !P3 ;  /* 0x000000ff30307207 */ /* 0x000fc60005800000 */
        /* <DEDUP_REMOVED lines=12> */
[----:B------:R-:W-:Y:S02]  /*a7b0*/  SEL R39, RZ, 0x20000, !P4 ;  /* 0x00020000ff277807 */ /* 0x000fe40006000000 */
[----:B------:R-:W-:Y:S02]  /*a7c0*/  SEL R36, R36, RZ, !P2 ;  /* 0x000000ff24247207 */ /* 0x000fe40005000000 */
[C---:B------:R-:W-:Y:S01]  /*a7d0*/  ISETP.GE.AND P2, PT, R104.reuse, R29, PT ;  /* 0x0000001d6800720c */ /* 0x040fe20003f46270 */
[----:B------:R-:W-:Y:S01]  /*a7e0*/  IMAD.IADD R29, R104, 0x1, R49 ;  /* 0x00000001681d7824 */ /* 0x000fe200078e0231 */
[----:B------:R-:W-:-:S02]  /*a7f0*/  ISETP.GE.AND P3, PT, R49, R28, PT ;  /* 0x0000001c3100720c */ /* 0x000fc40003f66270 */
[CC--:B------:R-:W-:Y:S02]  /*a800*/  ISETP.GE.OR P4, PT, R49.reuse, R28.reuse, P2 ;  /* 0x0000001c3100720c */ /* 0x0c0fe40001786670 */
[----:B------:R-:W-:Y:S02]  /*a810*/  ISETP.LT.AND P2, PT, R49, R28, P2 ;  /* 0x0000001c3100720c */ /* 0x000fe40001741270 */
[----:B------:R-:W-:-:S09]  /*a820*/  LOP3.LUT P5, RZ, R97, 0x200, RZ, 0xc0, !PT ;  /* 0x0000020061ff7812 */ /* 0x000fd200078ac0ff */
[CC--:B0-----:R-:W-:Y:S02]  /*a830*/  @!P4 ISETP.LT.AND P2, PT, R38.reuse, R41.reuse, PT ;  /* 0x000000292600c20c */ /* 0x0c1fe40003f41270 */
[----:B------:R-:W-:Y:S02]  /*a840*/  @!P4 ISETP.LT.AND P3, PT, R41, R38, PT ;  /* 0x000000262900c20c */ /* 0x000fe40003f61270 */
[----:B------:R-:W-:Y:S02]  /*a850*/  SEL R41, R38, R41, P2 ;  /* 0x0000002926297207 */ /* 0x000fe40001000000 */
[----:B------:R-:W-:Y:S02]  /*a860*/  PLOP3.LUT P3, PT, P3, P2, PT, 0x28, 0x82 ;  /* 0x000000000082781c */ /* 0x000fe40001f64570 */
[----:B------:R-:W-:Y:S02]  /*a870*/  SEL R42, R49, R104, P2 ;  /* 0x00000068312a7207 */ /* 0x000fe40001000000 */
[----:B------:R-:W-:-:S02]  /*a880*/  SEL R28, RZ, 0x40000, !P3 ;  /* 0x00040000ff1c7807 */ /* 0x000fc40005800000 */
[-C--:B------:R-:W-:Y:S01]  /*a890*/  ISETP.GE.AND P2, PT, R29, R30.reuse, PT ;  /* 0x0000001e1d00720c */ /* 0x080fe20003f46270 */
[----:B------:R-:W-:Y:S01]  /*a8a0*/  IMAD.IADD R29, R13, 0x1, R82 ;  /* 0x000000010d1d7824 */ /* 0x000fe200078e0252 */
[----:B------:R-:W-:Y:S02]  /*a8b0*/  ISETP.GE.AND P4, PT, R101, R30, PT ;  /* 0x0000001e6500720c */ /* 0x000fe40003f86270 */
[----:B------:R-:W-:Y:S02]  /*a8c0*/  SEL R49, R28, RZ, !P2 ;  /* 0x000000ff1c317207 */ /* 0x000fe40005000000 */
[----:B------:R-:W-:Y:S02]  /*a8d0*/  LOP3.LUT P2, RZ, R97, 0x8, RZ, 0xc0, !PT ;  /* 0x0000000861ff7812 */ /* 0x000fe4000784c0ff */
[----:B------:R-:W-:Y:S01]  /*a8e0*/  SEL R101, R39, RZ, !P4 ;  /* 0x000000ff27657207 */ /* 0x000fe20006000000 */
[----:B------:R-:W-:Y:S01]  /*a8f0*/  IMAD.IADD R39, R74, 0x1, R79 ;  /* 0x000000014a277824 */ /* 0x000fe200078e024f */
[----:B------:R-:W-:-:S02]  /*a900*/  PLOP3.LUT P2, PT, P2, P1, PT, 0x28, 0x82 ;  /* 0x000000000082781c */ /* 0x000fc40001742570 */
[----:B------:R-:W-:Y:S02]  /*a910*/  LOP3.LUT P4, RZ, R97, 0x4000, RZ, 0xc0, !PT ;  /* 0x0000400061ff7812 */ /* 0x000fe4000788c0ff */
[----:B------:R-:W-:Y:S01]  /*a920*/  ISETP.LT.AND P2, PT, R29, R30, P2 ;  /* 0x0000001e1d00720c */ /* 0x000fe20001741270 */
[----:B------:R-:W-:Y:S01]  /*a930*/  IMAD.IADD R29, R70, 0x1, R75 ;  /* 0x00000001461d7824 */ /* 0x000fe200078e024b */
[----:B------:R-:W-:Y:S01]  /*a940*/  ISETP.NE.AND P1, PT, R37, RZ, PT ;  /* 0x000000ff2500720c */ /* 0x000fe20003f25270 */
[----:B------:R-:W-:Y:S01]  /*a950*/  IMAD.IADD R37, R78, 0x1, R83 ;  /* 0x000000014e257824 */ /* 0x000fe200078e0253 */
[C---:B------:R-:W-:Y:S02]  /*a960*/  LOP3.LUT P3, RZ, R97.reuse, 0x4, RZ, 0xc0, !PT ;  /* 0x0000000461ff7812 */ /* 0x040fe4000786c0ff */
[----:B------:R-:W-:Y:S02]  /*a970*/  PLOP3.LUT P4, PT, P1, P4, PT, 0x28, 0x82 ;  /* 0x000000000082781c */ /* 0x000fe40000f88570 */
[----:B------:R-:W-:-:S02]  /*a980*/  LOP3.LUT P1, RZ, R97, 0x400, RZ, 0xc0, !PT ;  /* 0x0000040061ff7812 */ /* 0x000fc4000782c0ff */
[----:B------:R-:W-:Y:S02]  /*a990*/  LOP3.LUT R97, R97, 0xfffff7ff, RZ, 0xc0, !PT ;  /* 0xfffff7ff61617812 */ /* 0x000fe400078ec0ff */
[-C--:B------:R-:W-:Y:S01]  /*a9a0*/  ISETP.LT.AND P4, PT, R37, R30.reuse, P4 ;  /* 0x0000001e2500720c */ /* 0x080fe20002781270 */
[----:B------:R-:W-:Y:S01]  /*a9b0*/  IMAD.IADD R37, R66, 0x1, R71 ;  /* 0x0000000142257824 */ /* 0x000fe200078e0247 */
[----:B------:R-:W-:Y:S02]  /*a9c0*/  ISETP.LT.AND P0, PT, R39, R30, P0 ;  /* 0x0000001e2700720c */ /* 0x000fe40000701270 */
[----:B------:R-:W-:Y:S02]  /*a9d0*/  @P2 LOP3.LUT R97, R97, 0x800, RZ, 0xfc, !PT ;  /* 0x0000080061612812 */ /* 0x000fe400078efcff */
[----:B------:R-:W-:Y:S02]  /*a9e0*/  SEL R39, RZ, 0x1, !P2 ;  /* 0x00000001ff277807 */ /* 0x000fe40005000000 */
[----:B------:R-:W-:-:S02]  /*a9f0*/  PLOP3.LUT P1, PT, P3, P1, PT, 0x28, 0x82 ;  /* 0x000000000082781c */ /* 0x000fc40001f22570 */
[----:B------:R-:W-:Y:S02]  /*aa00*/  PLOP3.LUT P2, PT, P6, P5, PT, 0x28, 0x82 ;  /* 0x000000000082781c */ /* 0x000fe4000374a570 */
[----:B------:R-:W-:Y:S02]  /*aa10*/  SEL R38, RZ, 0x2, !P4 ;  /* 0x00000002ff267807 */ /* 0x000fe40006000000 */
[----:B------:R-:W-:Y:S02]  /*aa20*/  SEL R28, RZ, 0x4, !P0 ;  /* 0x00000004ff1c7807 */ /* 0x000fe40004000000 */
[-C--:B------:R-:W-:Y:S02]  /*aa30*/  ISETP.LT.AND P1, PT, R29, R30.reuse, P1 ;  /* 0x0000001e1d00720c */ /* 0x080fe40000f21270 */
[----:B------:R-:W-:Y:S02]  /*aa40*/  ISETP.LT.AND P2, PT, R37, R30, P2 ;  /* 0x0000001e2500720c */ /* 0x000fe40001741270 */
[----:B------:R-:W-:-:S02]  /*aa50*/  IADD3 R39, PT, PT, R28, R38, R39 ;  /* 0x000000261c277210 */ /* 0x000fc40007ffe027 */
[----:B------:R-:W-:Y:S02]  /*aa60*/  SEL R28, RZ, 0x8, !P1 ;  /* 0x00000008ff1c7807 */ /* 0x000fe40004800000 */
[----:B------:R-:W-:Y:S02]  /*aa70*/  SEL R29, RZ, 0x10, !P2 ;  /* 0x00000010ff1d7807 */ /* 0x000fe40005000000 */
[----:B------:R-:W-:Y:S02]  /*aa80*/  ISETP.NE.AND P3, PT, R100, RZ, PT ;  /* 0x000000ff6400720c */ /* 0x000fe40003f65270 */
[----:B------:R-:W-:-:S04]  /*aa90*/  IADD3 R28, PT, PT, R29, R39, R28 ;  /* 0x000000271d1c7210 */ /* 0x000fc80007ffe01c */
[----:B------:R-:W-:-:S04]  /*aaa0*/  IADD3 R43, PT, PT, R28, R43, R32 ;  /* 0x0000002b1c2b7210 */ /* 0x000fc80007ffe020 */
        /* <DEDUP_REMOVED lines=73> */
[----:B------:R-:W-:Y:S01]  /*af40*/  IADD3 R125, P3, PT, R30, R121, RZ ;  /* 0x000000791e7d7210 */ /* 0x000fe20007f7e0ff */
[----:B------:R-:W-:-:S03]  /*af50*/  IMAD.IADD R30, R108, 0x1, -R103 ;  /* 0x000000016c1e7824 */ /* 0x000fc600078e0a67 */
        /* <DEDUP_REMOVED lines=32> */
[----:B------:R-:W-:-:S04]  /*b160*/  ISETP.GE.U32.AND P3, PT, R19, 0x20, PT ;  /* 0x000000201300780c */ /* 0x000fc80003f66070 */
[----:B------:R-:W-:Y:S02]  /*b170*/  SEL R35, R35, RZ, P3 ;  /* 0x000000ff23237207 */ /* 0x000fe40001800000 */
[----:B------:R-:W-:Y:S02]  /*b180*/  IADD3 R38, P3, PT, R38, R29, RZ ;  /* 0x0000001d26267210 */ /* 0x000fe40007f7e0ff */
[----:B------:R-:W-:Y:S01]  /*b190*/  CS2R R28, SRZ ;  /* 0x00000000001c7805 */ /* 0x000fe2000001ff00 */
[----:B------:R-:W-:Y:S02]  /*b1a0*/  IMAD.IADD R35, R30, 0x1, R35 ;  /* 0x000000011e237824 */ /* 0x000fe400078e0223 */
[----:B------:R-:W-:Y:S01]  /*b1b0*/  IMAD.X R39, R39, 0x1, R31, P3 ;  /* 0x0000000127277824 */ /* 0x000fe200018e061f */
[----:B------:R-:W-:Y:S07]  /*b1c0*/  BRA `(.L_x_125) ;  /* 0x0000001000e47947 */ /* 0x000fee0003800000 */
.L_x_124:
        /* <DEDUP_REMOVED lines=67> */
[----:B------:R-:W-:Y:S01]  /*b600*/  IADD3.X R31, PT, PT, R37, R31, R34, P5, P3 ;  /* 0x0000001f251f7210 */ /* 0x000fe20002fe6422 */
[----:B------:R-:W-:Y:S01]  /*b610*/  IMAD.IADD R37, R110, 0x1, -R103 ;  /* 0x000000016e257824 */ /* 0x000fe200078e0a67 */
        /* <DEDUP_REMOVED lines=30> */
[----:B------:R-:W-:-:S03]  /*b800*/  IADD3 R38, P3, PT, R38, R29, RZ ;  /* 0x0000001d26267210 */ /* 0x000fc60007f7e0ff */
[----:B------:R-:W-:Y:S02]  /*b810*/  IMAD.IADD R35, R30, 0x1, R33 ;  /* 0x000000011e237824 */ /* 0x000fe400078e0221 */
[----:B------:R-:W-:Y:S01]  /*b820*/  IMAD.X R39, R39, 0x1, R31, P3 ;  /* 0x0000000127277824 */ /* 0x000fe200018e061f */
[----:B------:R-:W-:-:S04]  /*b830*/  ISETP.GE.U32.AND P3, PT, R19, 0x20, PT ;  /* 0x000000201300780c */ /* 0x000fc80003f66070 */
[----:B------:R-:W-:Y:S02]  /*b840*/  SEL R37, R37, R35, !P3 ;  /* 0x0000002325257207 */ /* 0x000fe40005800000 */
[----:B------:R-:W-:-:S13]  /*b850*/  ISETP.GT.U32.AND P3, PT, R19, 0x1f, PT ;  /* 0x0000001f1300780c */ /* 0x000fda0003f64070 */
[----:B------:R-:W-:Y:S05]  /*b860*/  @P3 BRA `(.L_x_126) ;  /* 0x0000000c00103947 */ /* 0x000fea0003800000 */
[----:B------:R-:W1:Y:S01]  /*b870*/  LDC.64 R104, c[0x0][0x3d8] ;  /* 0x0000f600ff687b82 */ /* 0x000e620000000a00 */
[----:B------:R-:W-:Y:S02]  /*b880*/  ISETP.NE.AND P3, PT, R19, RZ, PT ;  /* 0x000000ff1300720c */ /* 0x000fe40003f65270 */
[----:B------:R-:W-:-:S11]  /*b890*/  ISETP.GT.U32.AND P5, PT, R99, 0x1f3, PT ;  /* 0x000001f36300780c */ /* 0x000fd60003fa4070 */
        /* <DEDUP_REMOVED lines=10> */
.L_x_127:
[----:B------:R-:W-:Y:S05]  /*b940*/  NANOSLEEP 0x1c2 ;  /* 0x000001c20000795d */ /* 0x000fea0003800000 */
[----:B------:R-:W-:Y:S01]  /*b950*/  NOP ;  /* 0x0000000000007918 */ /* 0x000fe20000000000 */
.L_x_128:
[----:B--2---:R-:W-:-:S03]  /*b960*/  IMAD.WIDE.U32 R28, R19, 0x10, RZ ;  /* 0x00000010131c7825 */ /* 0x004fc600078e00ff */
[----:B------:R-:W-:Y:S02]  /*b970*/  LOP3.LUT R35, R28, 0xfffffff0, RZ, 0x3c, !PT ;  /* 0xfffffff01c237812 */ /* 0x000fe400078e3cff */
[----:B------:R-:W-:Y:S02]  /*b980*/  LOP3.LUT R29, RZ, R29, RZ, 0x33, !PT ;  /* 0x0000001dff1d7212 */ /* 0x000fe400078e33ff */
[----:B------:R-:W-:-:S05]  /*b990*/  IADD3 R34, P3, PT, R104, R35, RZ ;  /* 0x0000002368227210 */ /* 0x000fca0007f7e0ff */
[----:B------:R-:W-:-:S05]  /*b9a0*/  IMAD.X R35, R105, 0x1, R29, P3 ;  /* 0x0000000169237824 */ /* 0x000fca00018e061d */
[----:B------:R-:W2:Y:S01]  /*b9b0*/  LD.E.128.STRONG.GPU R28, desc[UR6][R34.64+0x200] ;  /* 0x00020006221c7980 */ /* 0x000ea2000c10fd00 */
[----:B------:R-:W-:Y:S01]  /*b9c0*/  UMOV UR4, 0xffffffff ;  /* 0xffffffff00047882 */ /* 0x000fe20000000000 */
[----:B--2---:R-:W-:-:S04]  /*b9d0*/  ISETP.NE.U32.AND P3, PT, R28, 0x63, PT ;  /* 0x000000631c00780c */ /* 0x004fc80003f65070 */
[----:B------:R-:W-:Y:S01]  /*b9e0*/  ISETP.NE.AND.EX P3, PT, R29, RZ, PT, P3 ;  /* 0x000000ff1d00720c */ /* 0x000fe20003f65330 */
[----:B------:R-:W-:-:S12]  /*b9f0*/  BRA.DIV UR4, `(.L_x_129) ;  /* 0x0000004a04a07947 */ /* 0x000fd8000b800000 */
[----:B------:R-:W-:-:S13]  /*ba00*/  VOTE.ANY P3, !P3 ;  /* 0x0000000000ff7806 */ /* 0x000fda0005860100 */
.L_x_247:
[----:B------:R-:W-:Y:S05]  /*ba10*/  @!P3 BRA `(.L_x_130) ;  /* 0x000000000034b947 */ /* 0x000fea0003800000 */
.L_x_134:
[----:B------:R-:W-:Y:S05]  /*ba20*/  YIELD ;  /* 0x0000000000007946 */ /* 0x000fea0003800000 */
[----:B------:R-:W-:Y:S05]  /*ba30*/  @P5 BRA `(.L_x_131) ;  /* 0x0000000000085947 */ /* 0x000fea0003800000 */
[----:B------:R1:W-:Y:S06]  /*ba40*/  MEMBAR.SC.CTA ;  /* 0x0000000000007992 */ /* 0x0003ec0000000000 */
[----:B-1----:R-:W-:Y:S05]  /*ba50*/  BRA `(.L_x_132) ;  /* 0x0000000000087947 */ /* 0x002fea0003800000 */
.L_x_131:
[----:B------:R-:W-:Y:S05]  /*ba60*/  NANOSLEEP 0x15e ;  /* 0x0000015e0000795d */ /* 0x000fea0003800000 */
[----:B------:R-:W-:Y:S01]  /*ba70*/  NOP ;  /* 0x0000000000007918 */ /* 0x000fe20000000000 */
.L_x_132:
[----:B------:R-:W2:Y:S01]  /*ba80*/  LD.E.128.STRONG.GPU R28, desc[UR6][R34.64+0x200] ;  /* 0x00020006221c7980 */ /* 0x000ea2000c10fd00 */
[----:B------:R-:W-:Y:S01]  /*ba90*/  UMOV UR4, 0xffffffff ;  /* 0xffffffff00047882 */ /* 0x000fe20000000000 */
[----:B--2---:R-:W-:-:S04]  /*baa0*/  ISETP.NE.U32.AND P3, PT, R28, 0x63, PT ;  /* 0x000000631c00780c */ /* 0x004fc80003f65070 */
[----:B------:R-:W-:Y:S01]  /*bab0*/  ISETP.NE.AND.EX P3, PT, R29, RZ, PT, P3 ;  /* 0x000000ff1d00720c */ /* 0x000fe20003f65330 */
[----:B------:R-:W-:-:S12]  /*bac0*/  BRA.DIV UR4, `(.L_x_133) ;  /* 0x0000004a048c7947 */ /* 0x000fd8000b800000 */
[----:B------:R-:W-:-:S13]  /*bad0*/  VOTE.ANY P3, !P3 ;  /* 0x0000000000ff7806 */ /* 0x000fda0005860100 */
.L_x_250:
[----:B------:R-:W-:Y:S05]  /*bae0*/  @P3 BRA `(.L_x_134) ;  /* 0xfffffffc00cc3947 */ /* 0x000fea000383ffff */
.L_x_130:
[----:B------:R-:W-:Y:S01]  /*baf0*/  UMOV UR4, 0xffffffff ;  /* 0xffffffff00047882 */ /* 0x000fe20000000000 */
[----:B------:R-:W-:-:S04]  /*bb00*/  ISETP.NE.U32.AND P3, PT, R28, 0x65, PT ;  /* 0x000000651c00780c */ /* 0x000fc80003f65070 */
[----:B------:R-:W-:Y:S01]  /*bb10*/  ISETP.NE.AND.EX P3, PT, R29, RZ, PT, P3 ;  /* 0x000000ff1d00720c */ /* 0x000fe20003f65330 */
[----:B------:R-:W-:-:S12]  /*bb20*/  BRA.DIV UR4, `(.L_x_135) ;  /* 0x0000004a04947947 */ /* 0x000fd8000b800000 */
[----:B------:R-:W1:Y:S01]  /*bb30*/  S2R R102, SR_GEMASK ;  /* 0x0000000000667919 */ /* 0x000e620000003c00 */
[----:B------:R-:W-:Y:S01]  /*bb40*/  VOTE.ANY R32, PT, !P3 ;  /* 0x0000000000207806 */ /* 0x000fe200058e0100 */
[C---:B------:R-:W-:Y:S02]  /*bb50*/  VIADD R106, R101.reuse, 0x2 ;  /* 0x00000002656a7836 */ /* 0x040fe40000000000 */
[----:B------:R-:W-:Y:S01]  /*bb60*/  VIADD R110, R101, 0x10 ;  /* 0x00000010656e7836 */ /* 0x000fe20000000000 */
[----:B-1----:R-:W-:-:S05]  /*bb70*/  LOP3.LUT R32, R32, 0x80000000, R102, 0xec, !PT ;  /* 0x8000000020207812 */ /* 0x002fca00078eec66 */
[----:B------:R-:W-:-:S05]  /*bb80*/  VIADD R33, R32, 0xffffffff ;  /* 0xffffffff20217836 */ /* 0x000fca0000000000 */
[----:B------:R-:W-:Y:S01]  /*bb90*/  LOP3.LUT R33, R32, R33, RZ, 0xc, !PT ;  /* 0x0000002120217212 */ /* 0x000fe200078e0cff */
[----:B------:R-:W-:-:S05]  /*bba0*/  VIADD R32, R101, 0x8 ;  /* 0x0000000865207836 */ /* 0x000fca0000000000 */
        /* <DEDUP_REMOVED lines=14> */
[----:B------:R-:W-:-:S04]  /*bc90*/  VIADD R103, R101, 0x4 ;  /* 0x0000000465677836 */ /* 0x000fc80000000000 */
        /* <DEDUP_REMOVED lines=13> */
[----:B------:R-:W-:Y:S02]  /*bd70*/  IADD3 R111, P3, PT, R30, R108, RZ ;  /* 0x0000006c1e6f7210 */ /* 0x000fe40007f7e0ff */
        /* <DEDUP_REMOVED lines=12> */
[----:B------:R-:W-:Y:S02]  /*be40*/  ISETP.NE.AND.EX P3, PT, R29, RZ, PT, P3 ;  /* 0x000000ff1d00720c */ /* 0x000fe40003f65330 */
[----:B------:R-:W-:-:S05]  /*be50*/  LOP3.LUT R29, RZ, R19, RZ, 0x33, !PT ;  /* 0x00000013ff1d7212 */ /* 0x000fca00078e33ff */
[----:B------:R-:W-:-:S06]  /*be60*/  IMAD.IADD R111, R29, 0x1, R100 ;  /* 0x000000011d6f7824 */ /* 0x000fcc00078e0264 */
[----:B------:R-:W-:-:S13]  /*be70*/  VOTE.ALL P3, P3 ;  /* 0x0000000000ff7806 */ /* 0x000fda0001860000 */
.L_x_264:
[----:B------:R-:W-:Y:S05]  /*be80*/  @!P3 BRA `(.L_x_136) ;  /* 0x00000004002cb947 */ /* 0x000fea0003800000 */
.L_x_144:
        /* <DEDUP_REMOVED lines=10> */
.L_x_267:
[----:B------:R-:W-:Y:S05]  /*bf30*/  @!P3 BRA `(.L_x_138) ;  /* 0x000000000038b947 */ /* 0x000fea0003800000 */
[----:B------:R-:W-:-:S13]  /*bf40*/  ISETP.GT.U32.AND P5, PT, R99, 0x1f3, PT ;  /* 0x000001f36300780c */ /* 0x000fda0003fa4070 */
.L_x_142:
[----:B------:R-:W-:Y:S05]  /*bf50*/  YIELD ;  /* 0x0000000000007946 */ /* 0x000fea0003800000 */
[----:B------:R-:W-:Y:S05]  /*bf60*/  @P5 BRA `(.L_x_139) ;  /* 0x0000000000085947 */ /* 0x000fea0003800000 */
[----:B------:R1:W-:Y:S06]  /*bf70*/  MEMBAR.SC.CTA ;  /* 0x0000000000007992 */ /* 0x0003ec0000000000 */
[----:B-1----:R-:W-:Y:S05]  /*bf80*/  BRA `(.L_x_140) ;  /* 0x0000000000087947 */ /* 0x002fea0003800000 */
.L_x_139:
[----:B------:R-:W-:Y:S05]  /*bf90*/  NANOSLEEP 0x15e ;  /* 0x0000015e0000795d */ /* 0x000fea0003800000 */
[----:B------:R-:W-:Y:S01]  /*bfa0*/  NOP ;  /* 0x0000000000007918 */ /* 0x000fe20000000000 */
.L_x_140:
[----:B------:R-:W2:Y:S01]  /*bfb0*/  LD.E.128.STRONG.GPU R28, desc[UR6][R34.64+-0x200] ;  /* 0xfffe0006221c7980 */ /* 0x000ea2000c10fd00 */
[----:B------:R-:W-:Y:S01]  /*bfc0*/  UMOV UR4, 0xffffffff ;  /* 0xffffffff00047882 */ /* 0x000fe20000000000 */
[----:B--2---:R-:W-:-:S04]  /*bfd0*/  ISETP.NE.U32.AND P3, PT, R28, 0x63, PT ;  /* 0x000000631c00780c */ /* 0x004fc80003f65070 */
[----:B------:R-:W-:Y:S01]  /*bfe0*/  ISETP.NE.AND.EX P3, PT, R29, RZ, PT, P3 ;  /* 0x000000ff1d00720c */ /* 0x000fe20003f65330 */
[----:B------:R-:W-:-:S12]  /*bff0*/  BRA.DIV UR4, `(.L_x_141) ;  /* 0x0000004e041c7947 */ /* 0x000fd8000b800000 */
[----:B------:R-:W-:-:S13]  /*c000*/  VOTE.ANY P3, !P3 ;  /* 0x0000000000ff7806 */ /* 0x000fda0005860100 */
.L_x_270:
[----:B------:R-:W-:Y:S05]  /*c010*/  @P3 BRA `(.L_x_142) ;  /* 0xfffffffc00cc3947 */ /* 0x000fea000383ffff */
.L_x_138:
        /* <DEDUP_REMOVED lines=39> */
[----:B------:R-:W-:Y:S01]  /*c290*/  ISETP.GT.AND P3, PT, R110, R33, PT ;  /* 0x000000216e00720c */ /* 0x000fe20003f64270 */
[----:B------:R-:W1:Y:S04]  /*c2a0*/  SHFL.DOWN PT, R30, R100, 0x10, R33 ;  /* 0x0a000000641e7989 */ /* 0x000e6800000e0021 */
        /* <DEDUP_REMOVED lines=8> */
.L_x_284:
[----:B------:R-:W-:Y:S05]  /*c330*/  @P3 BRA `(.L_x_144) ;  /* 0xfffffff800d43947 */ /* 0x000fea000383ffff */
.L_x_136:
        /* <DEDUP_REMOVED lines=15> */
.L_x_146:
[----:B------:R-:W-:Y:S05]  /*c430*/  BSYNC.RECONVERGENT B0 ;  /* 0x0000000000007941 */ /* 0x000fea0003800200 */
.L_x_145:
[----:B------:R-:W-:Y:S01]  /*c440*/  ISETP.NE.AND P3, PT, R101, RZ, PT ;  /* 0x000000ff6500720c */ /* 0x000fe20003f65270 */
[----:B------:R-:W-:-:S12]  /*c450*/  IMAD.MOV.U32 R35, RZ, RZ, R37 ;  /* 0x000000ffff237224 */ /* 0x000fd800078e0025 */
[----:B--2---:R-:W1:Y:S01]  /*c460*/  @!P3 S2R R29, SR_CgaCtaId ;  /* 0x00000000001db919 */ /* 0x004e620000008800 */
[----:B------:R-:W-:Y:S01]  /*c470*/  @!P3 MOV R28, 0x400 ;  /* 0x00000400001cb802 */ /* 0x000fe20000000f00 */
[----:B------:R-:W-:-:S03]  /*c480*/  @!P3 IMAD.MOV.U32 R35, RZ, RZ, R32 ;  /* 0x000000ffff23b224 */ /* 0x000fc600078e0020 */
[----:B-1----:R-:W-:-:S05]  /*c490*/  @!P3 LEA R29, R29, R28, 0x18 ;  /* 0x0000001c1d1db211 */ /* 0x002fca00078ec0ff */
[----:B------:R1:W-:Y:S02]  /*c4a0*/  @!P3 STS.64 [R29+0x90], R32 ;  /* 0x000090201d00b388 */ /* 0x0003e40000000a00 */
.L_x_126:
        /* <DEDUP_REMOVED lines=8> */
[----:B------:R3:W4:Y:S01]  /*c530*/  LDS.64 R38, [R102+0xb8] ;  /* 0x0000b80066267984 */ /* 0x0007220000000a00 */
[----:B--2---:R-:W-:-:S03]  /*c540*/  @P3 IMAD.IADD R35, R28, 0x1, R35 ;  /* 0x000000011c233824 */ /* 0x004fc600078e0223 */
[----:B-1----:R3:W1:Y:S04]  /*c550*/  LDS.64 R28, [R102+0xa8] ;  /* 0x0000a800661c7984 */ /* 0x0026680000000a00 */
.L_x_125:
[----:B------:R-:W-:Y:S01]  /*c560*/  BAR.SYNC.DEFER_BLOCKING 0x0 ;  /* 0x0000000000007b1d */ /* 0x000fe20000010000 */
[----:B------:R-:W-:Y:S01]  /*c570*/  LOP3.LUT P3, RZ, R97, 0x800, RZ, 0xc0, !PT ;  /* 0x0000080061ff7812 */ /* 0x000fe2000786c0ff */
[----:B-1----:R-:W-:Y:S01]  /*c580*/  IMAD.IADD R35, R35, 0x1, -R28 ;  /* 0x0000000123237824 */ /* 0x002fe200078e0a1c */
[----:B------:R-:W-:Y:S02]  /*c590*/  P2R R36, PR, RZ, 0x4 ;  /* 0x00000004ff247803 */ /* 0x000fe40000000000 */
[----:B------:R-:W-:Y:S01]  /*c5a0*/  LOP3.LUT P2, RZ, R97, 0x2000, RZ, 0xc0, !PT ;  /* 0x0000200061ff7812 */ /* 0x000fe2000784c0ff */
[----:B------:R-:W-:Y:S01]  /*c5b0*/  IMAD.MOV.U32 R31, RZ, RZ, R35 ;  /* 0x000000ffff1f7224 */ /* 0x000fe200078e0023 */
[----:B------:R-:W-:Y:S01]  /*c5c0*/  P2R R33, PR, RZ, 0x2 ;  /* 0x00000002ff217803 */ /* 0x000fe20000000000 */
[----:B------:R-:W-:Y:S01]  /*c5d0*/  IMAD R30, R35, 0x4, R102 ;  /* 0x00000004231e7824 */ /* 0x000fe200078e0266 */
[----:B------:R-:W-:Y:S01]  /*c5e0*/  LOP3.LUT P1, RZ, R97, 0x8000, RZ, 0xc0, !PT ;  /* 0x0000800061ff7812 */ /* 0x000fe2000782c0ff */
[----:B------:R-:W-:Y:S01]  /*c5f0*/  BSSY.RECONVERGENT B0, `(.L_x_147) ;  /* 0x00000f3000007945 */ /* 0x000fe20003800200 */
[----:B------:R-:W-:-:S02]  /*c600*/  P2R R34, PR, RZ, 0x4 ;  /* 0x00000004ff227803 */ /* 0x000fc40000000000 */
[----:B------:R-:W-:Y:S01]  /*c610*/  LOP3.LUT P2, RZ, R97, 0x4000, RZ, 0xc0, !PT ;  /* 0x0000400061ff7812 */ /* 0x000fe2000784c0ff */
[----:B------:R-:W-:Y:S01]  /*c620*/  @P3 VIADD R35, R31, 0x1 ;  /* 0x000000011f233836 */ /* 0x000fe20000000000 */
[----:B------:R-:W-:Y:S02]  /*c630*/  @P3 SEL R11, R11, R12, P1 ;  /* 0x0000000c0b0b3207 */ /* 0x000fe40000800000 */
[----:B------:R-:W-:Y:S01]  /*c640*/  ISETP.NE.AND P1, PT, R33, RZ, PT ;  /* 0x000000ff2100720c */ /* 0x000fe20003f25270 */
[----:B------:R-:W-:Y:S01]  /*c650*/  @P4 VIADD R37, R35, 0x1 ;  /* 0x0000000123254836 */ /* 0x000fe20000000000 */
[----:B------:R-:W-:Y:S01]  /*c660*/  @P4 SEL R33, R85, R80, P2 ;  /* 0x0000005055214207 */ /* 0x000fe20001000000 */
[--C-:B------:R-:W-:Y:S01]  /*c670*/  @P4 IMAD R32, R35, 0x4, R102.reuse ;  /* 0x0000000423204824 */ /* 0x100fe200078e0266 */
[----:B------:R-:W-:Y:S01]  /*c680*/  ISETP.NE.AND P2, PT, R34, RZ, PT ;  /* 0x000000ff2200720c */ /* 0x000fe20003f45270 */
[----:B------:R-:W-:Y:S01]  /*c690*/  @P4 IMAD.MOV.U32 R35, RZ, RZ, R37 ;  /* 0x000000ffff234224 */ /* 0x000fe200078e0025 */
[----:B------:R-:W-:Y:S01]  /*c6a0*/  LOP3.LUT P5, RZ, R97, 0x200, RZ, 0xc0, !PT ;  /* 0x0000020061ff7812 */ /* 0x000fe200078ac0ff */
[----:B------:R1:W-:Y:S01]  /*c6b0*/  @P3 STS [R30+0x800], R11 ;  /* 0x0008000b1e003388 */ /* 0x0003e20000000800 */
[----:B------:R-:W-:Y:S01]  /*c6c0*/  @P0 SEL R34, R81, R76, P2 ;  /* 0x0000004c51220207 */ /* 0x000fe20001000000 */
[C---:B------:R-:W-:Y:S01]  /*c6d0*/  @P0 VIADD R37, R35.reuse, 0x1 ;  /* 0x0000000123250836 */ /* 0x040fe20000000000 */
[----:B------:R-:W-:Y:S01]  /*c6e0*/  ISETP.NE.AND P2, PT, R36, RZ, PT ;  /* 0x000000ff2400720c */ /* 0x000fe20003f45270 */
[--C-:B------:R-:W-:Y:S01]  /*c6f0*/  @P0 IMAD R99, R35, 0x4, R102.reuse ;  /* 0x0000000423630824 */ /* 0x100fe200078e0266 */
[----:B------:R-:W-:Y:S01]  /*c700*/  LOP3.LUT P6, RZ, R97, 0x400, RZ, 0xc0, !PT ;  /* 0x0000040061ff7812 */ /* 0x000fe200078cc0ff */
[----:B------:R-:W-:Y:S01]  /*c710*/  @P0 IMAD.MOV.U32 R35, RZ, RZ, R37 ;  /* 0x000000ffff230224 */ /* 0x000fe200078e0025 */
[----:B------:R2:W-:Y:S02]  /*c720*/  @P4 STS [R32+0x800], R33 ;  /* 0x0008002120004388 */ /* 0x0005e40000000800 */
[----:B------:R-:W-:Y:S01]  /*c730*/  @P1 SEL R36, R77, R72, P6 ;  /* 0x000000484d241207 */ /* 0x000fe20003000000 */
[C---:B------:R-:W-:Y:S01]  /*c740*/  @P1 VIADD R12, R35.reuse, 0x1 ;  /* 0x00000001230c1836 */ /* 0x040fe20000000000 */
[----:B------:R-:W-:Y:S01]  /*c750*/  @P0 STS [R99+0x800], R34 ;  /* 0x0008002263000388 */ /* 0x000fe20000000800 */
[----:B------:R-:W-:Y:S01]  /*c760*/  @P1 IMAD R81, R35, 0x4, R102 ;  /* 0x0000000423511824 */ /* 0x000fe200078e0266 */
[----:B------:R-:W-:Y:S01]  /*c770*/  LOP3.LUT P6, RZ, R97, 0x100, RZ, 0xc0, !PT ;  /* 0x0000010061ff7812 */ /* 0x000fe200078cc0ff */
[----:B------:R-:W-:-:S02]  /*c780*/  @P1 IMAD.MOV.U32 R35, RZ, RZ, R12 ;  /* 0x000000ffff231224 */ /* 0x000fc400078e000c */
[----:B------:R-:W-:Y:S01]  /*c790*/  @P2 SEL R37, R73, R68, P5 ;  /* 0x0000004449252207 */ /* 0x000fe20002800000 */
[----:B------:R-:W-:Y:S01]  /*c7a0*/  @P1 STS [R81+0x800], R36 ;  /* 0x0008002451001388 */ /* 0x000fe20000000800 */
[----:B------:R-:W-:Y:S01]  /*c7b0*/  @P2 VIADD R12, R35, 0x1 ;  /* 0x00000001230c2836 */ /* 0x000fe20000000000 */
[----:B------:R-:W-:Y:S01]  /*c7c0*/  LOP3.LUT P5, RZ, R97, 0x80, RZ, 0xc0, !PT ;  /* 0x0000008061ff7812 */ /* 0x000fe200078ac0ff */
[----:B------:R-:W-:Y:S02]  /*c7d0*/  @P2 IMAD R68, R35, 0x4, R102 ;  /* 0x0000000423442824 */ /* 0x000fe400078e0266 */
[----:B------:R-:W-:Y:S01]  /*c7e0*/  @P2 IMAD.MOV.U32 R35, RZ, RZ, R12 ;  /* 0x000000ffff232224 */ /* 0x000fe200078e000c */
[----:B------:R-:W-:Y:S02]  /*c7f0*/  LOP3.LUT P3, R12, R43, 0x20, RZ, 0xc0, !PT ;  /* 0x000000202b0c7812 */ /* 0x000fe4000786c0ff */
[----:B------:R-:W-:Y:S11]  /*c800*/  @P2 STS [R68+0x800], R37 ;  /* 0x0008002544002388 */ /* 0x000ff60000000800 */
[----:B------:R-:W-:-:S02]  /*c810*/  @P3 IMAD R73, R35, 0x4, R102 ;  /* 0x0000000423493824 */ /* 0x000fc400078e0266 */
[----:B------:R-:W-:-:S03]  /*c820*/  @P3 VIADD R72, R35, 0x1 ;  /* 0x0000000123483836 */ /* 0x000fc60000000000 */
[----:B------:R5:W-:Y:S01]  /*c830*/  @P3 STS [R73+0x800], R10 ;  /* 0x0008000a49003388 */ /* 0x000be20000000800 */
[----:B------:R-:W-:Y:S01]  /*c840*/  @P3 IMAD.MOV.U32 R35, RZ, RZ, R72 ;  /* 0x000000ffff233224 */ /* 0x000fe200078e0048 */
[----:B------:R-:W-:-:S13]  /*c850*/  LOP3.LUT P3, R43, R43, 0x40, RZ, 0xc0, !PT ;  /* 0x000000402b2b7812 */ /* 0x000fda000786c0ff */
[----:B-1----:R-:W-:Y:S01]  /*c860*/  @P3 SEL R11, R69, R64, P6 ;  /* 0x00000040450b3207 */ /* 0x002fe20003000000 */
[----:B------:R-:W-:Y:S01]  /*c870*/  @P3 IMAD R64, R35, 0x4, R102 ;  /* 0x0000000423403824 */ /* 0x000fe200078e0266 */
[----:B------:R-:W-:Y:S01]  /*c880*/  LOP3.LUT P6, RZ, R97, 0x40, RZ, 0xc0, !PT ;  /* 0x0000004061ff7812 */ /* 0x000fe200078cc0ff */
[----:B--2---:R-:W-:-:S03]  /*c890*/  @P3 VIADD R32, R35, 0x1 ;  /* 0x0000000123203836 */ /* 0x004fc60000000000 */
[----:B------:R1:W-:Y:S01]  /*c8a0*/  @P3 STS [R64+0x800], R11 ;  /* 0x0008000b40003388 */ /* 0x0003e20000000800 */
[----:B------:R-:W-:Y:S01]  /*c8b0*/  @P3 IMAD.MOV.U32 R35, RZ, RZ, R32 ;  /* 0x000000ffff233224 */ /* 0x000fe200078e0020 */
[----:B------:R-:W-:-:S13]  /*c8c0*/  LOP3.LUT P3, R32, R44, 0x80, RZ, 0xc0, !PT ;  /* 0x000000802c207812 */ /* 0x000fda000786c0ff */
[C---:B------:R-:W-:Y:S02]  /*c8d0*/  @P3 IMAD R69, R35.reuse, 0x4, R102 ;  /* 0x0000000423453824 */ /* 0x040fe400078e0266 */
[----:B------:R-:W-:-:S03]  /*c8e0*/  @P3 VIADD R33, R35, 0x1 ;  /* 0x0000000123213836 */ /* 0x000fc60000000000 */
[----:B------:R2:W-:Y:S01]  /*c8f0*/  @P3 STS [R69+0x800], R8 ;  /* 0x0008000845003388 */ /* 0x0005e20000000800 */
[----:B------:R-:W-:Y:S01]  /*c900*/  @P3 IMAD.MOV.U32 R35, RZ, RZ, R33 ;  /* 0x000000ffff233224 */ /* 0x000fe200078e0021 */
[----:B------:R-:W-:-:S13]  /*c910*/  LOP3.LUT P3, R44, R44, 0x100, RZ, 0xc0, !PT ;  /* 0x000001002c2c7812 */ /* 0x000fda000786c0ff */
[----:B-----5:R-:W-:Y:S01]  /*c920*/  @P3 SEL R10, R65, R60, P5 ;  /* 0x0000003c410a3207 */ /* 0x020fe20002800000 */
        /* <DEDUP_REMOVED lines=18> */
[C---:B-----5:R-:W-:Y:S02]  /*ca50*/  @P3 IMAD R37, R35.reuse, 0x4, R102 ;  /* 0x0000000423253824 */ /* 0x060fe400078e0266 */
[----:B------:R-:W-:-:S03]  /*ca60*/  @P3 VIADD R10, R35, 0x1 ;  /* 0x00000001230a3836 */ /* 0x000fc60000000000 */
[----:B------:R5:W-:Y:S01]  /*ca70*/  @P3 STS [R37+0x800], R4 ;  /* 0x0008000425003388 */ /* 0x000be20000000800 */
[----:B------:R-:W-:Y:S01]  /*ca80*/  @P3 IMAD.MOV.U32 R35, RZ, RZ, R10 ;  /* 0x000000ffff233224 */ /* 0x000fe200078e000a */
[----:B------:R-:W-:-:S13]  /*ca90*/  LOP3.LUT P3, R46, R46, 0x1000, RZ, 0xc0, !PT ;  /* 0x000010002e2e7812 */ /* 0x000fda000786c0ff */
[----:B------:R-:W-:Y:S01]  /*caa0*/  @P3 SEL R10, R57, R52, P5 ;  /* 0x00000034390a3207 */ /* 0x000fe20002800000 */
[----:B------:R-:W-:Y:S01]  /*cab0*/  @P3 IMAD R57, R35, 0x4, R102 ;  /* 0x0000000423393824 */ /* 0x000fe200078e0266 */
[----:B------:R-:W-:Y:S01]  /*cac0*/  LOP3.LUT P5, RZ, R97, 0x1, RZ, 0xc0, !PT ;  /* 0x0000000161ff7812 */ /* 0x000fe200078ac0ff */
[----:B-1----:R-:W-:Y:S01]  /*cad0*/  @P3 VIADD R6, R35, 0x1 ;  /* 0x0000000123063836 */ /* 0x002fe20000000000 */
[----:B------:R-:W-:Y:S02]  /*cae0*/  LOP3.LUT R97, R97, 0xffffefff, RZ, 0xc0, !PT ;  /* 0xffffefff61617812 */ /* 0x000fe400078ec0ff */
        /* <DEDUP_REMOVED lines=8> */
[----:B-----5:R-:W-:Y:S01]  /*cb70*/  @P3 SEL R4, R53, R2, P6 ;  /* 0x0000000235043207 */ /* 0x020fe20003000000 */
[C---:B------:R-:W-:Y:S02]  /*cb80*/  @P3 IMAD R11, R35.reuse, 0x4, R102 ;  /* 0x00000004230b3824 */ /* 0x040fe400078e0266 */
        /* <DEDUP_REMOVED lines=10> */
[----:B--2---:R-:W-:Y:S01]  /*cc30*/  @P3 IMAD R18, R35, 0x4, R102 ;  /* 0x0000000423123824 */ /* 0x004fe200078e0266 */
[----:B----4-:R-:W-:Y:S01]  /*cc40*/  ISETP.GE.AND P5, PT, R19, R38, PT ;  /* 0x000000261300720c */ /* 0x010fe20003fa6270 */
[----:B------:R-:W-:-:S03]  /*cc50*/  @P3 VIADD R10, R35, 0x1 ;  /* 0x00000001230a3836 */ /* 0x000fc60000000000 */
[----:B------:R1:W-:Y:S01]  /*cc60*/  @P3 STS [R18+0x800], R21 ;  /* 0x0008001512003388 */ /* 0x0003e20000000800 */
[----:B------:R-:W-:Y:S01]  /*cc70*/  @P3 IMAD.MOV.U32 R35, RZ, RZ, R10 ;  /* 0x000000ffff233224 */ /* 0x000fe200078e000a */
[----:B-----5:R-:W-:-:S07]  /*cc80*/  LOP3.LUT P3, R4, R49, 0x20000, RZ, 0xc0, !PT ;  /* 0x0002000031047812 */ /* 0x020fce000786c0ff */
[----:B------:R-:W-:-:S06]  /*cc90*/  @P5 LOP3.LUT R97, R97, 0x1000, RZ, 0xfc, !PT ;  /* 0x0000100061615812 */ /* 0x000fcc00078efcff */
[C---:B------:R-:W-:Y:S02]  /*cca0*/  @P3 IMAD R22, R35.reuse, 0x4, R102 ;  /* 0x0000000423163824 */ /* 0x040fe400078e0266 */
[----:B------:R-:W-:-:S03]  /*ccb0*/  @P3 VIADD R10, R35, 0x1 ;  /* 0x00000001230a3836 */ /* 0x000fc60000000000 */
[----:B------:R1:W-:Y:S01]  /*ccc0*/  @P3 STS [R22+0x800], R27 ;  /* 0x0008001b16003388 */ /* 0x0003e20000000800 */
[----:B------:R-:W-:Y:S01]  /*ccd0*/  @P3 IMAD.MOV.U32 R35, RZ, RZ, R10 ;  /* 0x000000ffff233224 */ /* 0x000fe200078e000a */
[----:B0-----:R-:W-:-:S13]  /*cce0*/  LOP3.LUT P3, R49, R49, 0x40000, RZ, 0xc0, !PT ;  /* 0x0004000031317812 */ /* 0x001fda000786c0ff */
[----:B------:R-:W-:-:S05]  /*ccf0*/  @P3 IMAD R10, R35, 0x4, R102 ;  /* 0x00000004230a3824 */ /* 0x000fca00078e0266 */
[----:B------:R1:W-:Y:S01]  /*cd00*/  @P3 STS [R10+0x800], R41 ;  /* 0x000800290a003388 */ /* 0x0003e20000000800 */
[----:B------:R-:W-:Y:S06]  /*cd10*/  BAR.SYNC.DEFER_BLOCKING 0x0 ;  /* 0x0000000000007b1d */ /* 0x000fec0000010000 */
[----:B------:R-:W-:Y:S05]  /*cd20*/  @P5 BRA `(.L_x_148) ;  /* 0x0000000400fc5947 */ /* 0x000fea0003800000 */
[----:B------:R-:W-:Y:S01]  /*cd30*/  LOP3.LUT R11, RZ, R19, RZ, 0x33, !PT ;  /* 0x00000013ff0b7212 */ /* 0x000fe200078e33ff */
[----:B------:R-:W-:Y:S01]  /*cd40*/  BSSY.RECONVERGENT B1, `(.L_x_149) ;  /* 0x000001d000017945 */ /* 0x000fe20003800200 */
[----:B-1----:R-:W-:-:S03]  /*cd50*/  IMAD.MOV.U32 R21, RZ, RZ, R19 ;  /* 0x000000ffff157224 */ /* 0x002fc600078e0013 */
[----:B------:R-:W-:-:S05]  /*cd60*/  IMAD.IADD R36, R11, 0x1, R38 ;  /* 0x000000010b247824 */ /* 0x000fca00078e0226 */
[----:B------:R-:W-:-:S04]  /*cd70*/  LOP3.LUT R10, R36, 0x600, RZ, 0xc0, !PT ;  /* 0x00000600240a7812 */ /* 0x000fc800078ec0ff */
[----:B------:R-:W-:-:S13]  /*cd80*/  ISETP.NE.AND P3, PT, R10, 0x600, PT ;  /* 0x000006000a00780c */ /* 0x000fda0003f65270 */
[----:B------:R-:W-:Y:S05]  /*cd90*/  @!P3 BRA `(.L_x_150) ;  /* 0x00000000005cb947 */ /* 0x000fea0003800000 */
[----:B------:R-:W0:Y:S01]  /*cda0*/  LDCU.64 UR4, c[0x0][0x3b0] ;  /* 0x00007600ff0477ac */ /* 0x000e220008000a00 */
[C---:B------:R-:W-:Y:S01]  /*cdb0*/  IADD3 R35, P3, PT, R19.reuse, R28, RZ ;  /* 0x0000001c13237210 */ /* 0x040fe20007f7e0ff */
        /* <DEDUP_REMOVED lines=11> */
.L_x_151:
        /* <DEDUP_REMOVED lines=10> */
.L_x_150:
[----:B------:R-:W-:Y:S05]  /*cf10*/  BSYNC.RECONVERGENT B1 ;  /* 0x0000000000017941 */ /* 0x000fea0003800200 */
.L_x_149:
        /* <DEDUP_REMOVED lines=18> */
.L_x_154:
[----:B------:R-:W0:Y:S01]  /*d040*/  LDS R25, [R18+-0x1800] ;  /* 0xffe8000012197984 */ /* 0x000e220000000800 */
[----:B------:R-:W-:Y:S01]  /*d050*/  IADD3 R22, P5, PT, R10, 0x8000, RZ ;  /* 0x000080000a167810 */ /* 0x000fe20007fbe0ff */
[----:B------:R-:W-:Y:S02]  /*d060*/  VIADD R21, R21, 0x2000 ;  /* 0x0000200015157836 */ /* 0x000fe40000000000 */
[----:B------:R-:W1:Y:S02]  /*d070*/  LDS R27, [R18+-0x1000] ;  /* 0xfff00000121b7984 */ /* 0x000e640000000800 */
[----:B------:R-:W-:Y:S01]  /*d080*/  IMAD.X R103, RZ, RZ, R11, P5 ;  /* 0x000000ffff677224 */ /* 0x000fe200028e060b */
[----:B------:R-:W-:Y:S01]  /*d090*/  ISETP.GE.AND P5, PT, R21, R34, PT ;  /* 0x000000221500720c */ /* 0x000fe20003fa6270 */
[----:B------:R-:W2:Y:S04]  /*d0a0*/  LDS R35, [R18+-0x800] ;  /* 0xfff8000012237984 */ /* 0x000ea80000000800 */
[----:B------:R-:W4:Y:S04]  /*d0b0*/  LDS R37, [R18] ;  /* 0x0000000012257984 */ /* 0x000f280000000800 */
[----:B------:R-:W5:Y:S04]  /*d0c0*/  LDS R41, [R18+0x800] ;  /* 0x0008000012297984 */ /* 0x000f680000000800 */
[----:B------:R-:W3:Y:S04]  /*d0d0*/  LDS R53, [R18+0x1000] ;  /* 0x0010000012357984 */ /* 0x000ee80000000800 */
        /* <DEDUP_REMOVED lines=9> */
[----:B------:R2:W3:Y:S04]  /*d170*/  LDS R101, [R18+0x6000] ;  /* 0x0060000012657984 */ /* 0x0004e80000000800 */
[----:B0-----:R-:W-:Y:S04]  /*d180*/  STG.E desc[UR6][R10.64+-0x1000], R25 ;  /* 0xfff000190a007986 */ /* 0x001fe8000c101906 */
[----:B-1----:R-:W-:Y:S01]  /*d190*/  STG.E desc[UR6][R10.64+-0x800], R27 ;  /* 0xfff8001b0a007986 */ /* 0x002fe2000c101906 */
[----:B--2---:R-:W-:-:S03]  /*d1a0*/  VIADD R18, R18, 0x8000 ;  /* 0x0000800012127836 */ /* 0x004fc60000000000 */
[----:B------:R-:W-:Y:S04]  /*d1b0*/  STG.E desc[UR6][R10.64], R35 ;  /* 0x000000230a007986 */ /* 0x000fe8000c101906 */
[----:B----4-:R-:W-:Y:S04]  /*d1c0*/  STG.E desc[UR6][R10.64+0x800], R37 ;  /* 0x000800250a007986 */ /* 0x010fe8000c101906 */
[----:B-----5:R-:W-:Y:S04]  /*d1d0*/  STG.E desc[UR6][R10.64+0x1000], R41 ;  /* 0x001000290a007986 */ /* 0x020fe8000c101906 */
[----:B---3--:R-:W-:Y:S04]  /*d1e0*/  STG.E desc[UR6][R10.64+0x1800], R53 ;  /* 0x001800350a007986 */ /* 0x008fe8000c101906 */
        /* <DEDUP_REMOVED lines=13> */
.L_x_153:
[----:B------:R-:W-:Y:S05]  /*d2c0*/  BSYNC.RECONVERGENT B1 ;  /* 0x0000000000017941 */ /* 0x000fea0003800200 */
.L_x_152:
        /* <DEDUP_REMOVED lines=11> */
[----:B------:R-:W4:Y:S04]  /*d380*/  LDS R37, [R18] ;  /* 0x0000000012257984 */ /* 0x000f280000000800 */
[----:B------:R-:W5:Y:S04]  /*d390*/  LDS R41, [R18+0x800] ;  /* 0x0008000012297984 */ /* 0x000f680000000800 */
[----:B------:R-:W3:Y:S04]  /*d3a0*/  LDS R53, [R18+0x1000] ;  /* 0x0010000012357984 */ /* 0x000ee80000000800 */
[----:B------:R-:W3:Y:S04]  /*d3b0*/  LDS R57, [R18+0x1800] ;  /* 0x0018000012397984 */ /* 0x000ee80000000800 */
[----:B------:R0:W3:Y:S02]  /*d3c0*/  LDS R61, [R18+0x2000] ;  /* 0x00200000123d7984 */ /* 0x0000e40000000800 */
[----:B0-----:R-:W-:-:S02]  /*d3d0*/  VIADD R18, R18, 0x4000 ;  /* 0x0000400012127836 */ /* 0x001fc40000000000 */
[----:B------:R-:W-:Y:S04]  /*d3e0*/  STG.E desc[UR6][R10.64+-0x1000], R25 ;  /* 0xfff000190a007986 */ /* 0x000fe8000c101906 */
[----:B-1----:R-:W-:Y:S04]  /*d3f0*/  STG.E desc[UR6][R10.64+-0x800], R27 ;  /* 0xfff8001b0a007986 */ /* 0x002fe8000c101906 */
[----:B--2---:R-:W-:Y:S04]  /*d400*/  STG.E desc[UR6][R10.64], R35 ;  /* 0x000000230a007986 */ /* 0x004fe8000c101906 */
[----:B----4-:R-:W-:Y:S04]  /*d410*/  STG.E desc[UR6][R10.64+0x800], R37 ;  /* 0x000800250a007986 */ /* 0x010fe8000c101906 */
[----:B-----5:R-:W-:Y:S04]  /*d420*/  STG.E desc[UR6][R10.64+0x1000], R41 ;  /* 0x001000290a007986 */ /* 0x020fe8000c101906 */
[----:B---3--:R-:W-:Y:S04]  /*d430*/  STG.E desc[UR6][R10.64+0x1800], R53 ;  /* 0x001800350a007986 */ /* 0x008fe8000c101906 */
[----:B------:R-:W-:Y:S04]  /*d440*/  STG.E desc[UR6][R10.64+0x2000], R57 ;  /* 0x002000390a007986 */ /* 0x000fe8000c101906 */
[----:B------:R0:W-:Y:S02]  /*d450*/  STG.E desc[UR6][R10.64+0x2800], R61 ;  /* 0x0028003d0a007986 */ /* 0x0001e4000c101906 */
[----:B0-----:R-:W-:-:S02]  /*d460*/  IMAD.MOV.U32 R10, RZ, RZ, R22 ;  /* 0x000000ffff0a7224 */ /* 0x001fc400078e0016 */
[----:B------:R-:W-:-:S07]  /*d470*/  IMAD.MOV.U32 R11, RZ, RZ, R65 ;  /* 0x000000ffff0b7224 */ /* 0x000fce00078e0041 */
.L_x_156:
[----:B------:R-:W-:Y:S05]  /*d480*/  BSYNC.RECONVERGENT B1 ;  /* 0x0000000000017941 */ /* 0x000fea0003800200 */
.L_x_155:
[----:B------:R-:W-:-:S13]  /*d490*/  ISETP.LT.OR P3, PT, R21, R38, P3 ;  /* 0x000000261500720c */ /* 0x000fda0001f61670 */
[----:B------:R-:W0:Y:S04]  /*d4a0*/  @P3 LDS R21, [R18+-0x1800] ;  /* 0xffe8000012153984 */ /* 0x000e280000000800 */
[----:B------:R-:W1:Y:S04]  /*d4b0*/  @P3 LDS R25, [R18+-0x1000] ;  /* 0xfff0000012193984 */ /* 0x000e680000000800 */
[----:B------:R-:W2:Y:S04]  /*d4c0*/  @P3 LDS R27, [R18+-0x800] ;  /* 0xfff80000121b3984 */ /* 0x000ea80000000800 */
[----:B------:R-:W4:Y:S04]  /*d4d0*/  @P3 LDS R35, [R18] ;  /* 0x0000000012233984 */ /* 0x000f280000000800 */
[----:B0-----:R0:W-:Y:S04]  /*d4e0*/  @P3 STG.E desc[UR6][R10.64+-0x1000], R21 ;  /* 0xfff000150a003986 */ /* 0x0011e8000c101906 */
[----:B-1----:R0:W-:Y:S04]  /*d4f0*/  @P3 STG.E desc[UR6][R10.64+-0x800], R25 ;  /* 0xfff800190a003986 */ /* 0x0021e8000c101906 */
[----:B--2---:R0:W-:Y:S04]  /*d500*/  @P3 STG.E desc[UR6][R10.64], R27 ;  /* 0x0000001b0a003986 */ /* 0x0041e8000c101906 */
[----:B----4-:R0:W-:Y:S02]  /*d510*/  @P3 STG.E desc[UR6][R10.64+0x800], R35 ;  /* 0x000800230a003986 */ /* 0x0101e4000c101906 */
.L_x_148:
[----:B------:R-:W-:Y:S05]  /*d520*/  BSYNC.RECONVERGENT B0 ;  /* 0x0000000000007941 */ /* 0x000fea0003800200 */
.L_x_147:
[----:B01----:R-:W-:Y:S01]  /*d530*/  P2R R10, PR, RZ, 0x10 ;  /* 0x00000010ff0a7803 */ /* 0x003fe20000000000 */
[----:B------:R-:W0:Y:S01]  /*d540*/  LDCU.128 UR8, c[0x0][0x390] ;  /* 0x00007200ff0877ac */ /* 0x000e220008000c00 */
[C---:B------:R-:W-:Y:S01]  /*d550*/  LOP3.LUT P4, RZ, R97.reuse, 0x800, RZ, 0xc0, !PT ;  /* 0x0000080061ff7812 */ /* 0x040fe2000788c0ff */
[----:B------:R-:W-:Y:S01]  /*d560*/  BSSY.RECONVERGENT B0, `(.L_x_157) ;  /* 0x000003f000007945 */ /* 0x000fe20003800200 */
[----:B------:R-:W-:Y:S02]  /*d570*/  P2R R11, PR, RZ, 0x1 ;  /* 0x00000001ff0b7803 */ /* 0x000fe40000000000 */
[C---:B------:R-:W-:Y:S02]  /*d580*/  LOP3.LUT P0, RZ, R97.reuse, 0x8000, RZ, 0xc0, !PT ;  /* 0x0000800061ff7812 */ /* 0x040fe4000780c0ff */
[----:B------:R-:W-:Y:S02]  /*d590*/  P2R R18, PR, RZ, 0x2 ;  /* 0x00000002ff127803 */ /* 0x000fe40000000000 */
[----:B------:R-:W-:-:S02]  /*d5a0*/  LOP3.LUT P1, RZ, R97, 0x4000, RZ, 0xc0, !PT ;  /* 0x0000400061ff7812 */ /* 0x000fc4000782c0ff */
[----:B------:R-:W-:Y:S02]  /*d5b0*/  LOP3.LUT P5, RZ, R97, 0x20, RZ, 0xc0, !PT ;  /* 0x0000002061ff7812 */ /* 0x000fe400078ac0ff */
[----:B------:R-:W-:Y:S02]  /*d5c0*/  P2R R21, PR, RZ, 0x4 ;  /* 0x00000004ff157803 */ /* 0x000fe40000000000 */
[----:B------:R-:W-:Y:S02]  /*d5d0*/  @P4 SEL R65, R82, R13, P0 ;  /* 0x0000000d52414207 */ /* 0x000fe40000000000 */
[----:B------:R-:W-:Y:S02]  /*d5e0*/  ISETP.NE.AND P4, PT, R10, RZ, PT ;  /* 0x000000ff0a00720c */ /* 0x000fe40003f85270 */
[----:B------:R-:W-:Y:S02]  /*d5f0*/  P2R R27, PR, RZ, 0x20 ;  /* 0x00000020ff1b7803 */ /* 0x000fe40000000000 */
[----:B------:R-:W-:Y:S01]  /*d600*/  ISETP.NE.AND P0, PT, R11, RZ, PT ;  /* 0x000000ff0b00720c */ /* 0x000fe20003f05270 */
[----:B------:R-:W-:Y:S01]  /*d610*/  VIADD R11, R19, 0x200 ;  /* 0x00000200130b7836 */ /* 0x000fe20000000000 */
[----:B------:R-:W-:-:S02]  /*d620*/  LOP3.LUT P5, RZ, R97, 0x80, RZ, 0xc0, !PT ;  /* 0x0000008061ff7812 */ /* 0x000fc400078ac0ff */
[C---:B------:R-:W-:Y:S02]  /*d630*/  LOP3.LUT P2, RZ, R97.reuse, 0x2000, RZ, 0xc0, !PT ;  /* 0x0000200061ff7812 */ /* 0x040fe4000784c0ff */
[----:B------:R-:W-:Y:S02]  /*d640*/  P2R R22, PR, RZ, 0x20 ;  /* 0x00000020ff167803 */ /* 0x000fe40000000000 */
[----:B------:R-:W-:Y:S02]  /*d650*/  LOP3.LUT P5, RZ, R97, 0x400, RZ, 0xc0, !PT ;  /* 0x0000040061ff7812 */ /* 0x000fe400078ac0ff */
[----:B------:R-:W-:Y:S02]  /*d660*/  @P4 SEL R69, R83, R78, P1 ;  /* 0x0000004e53454207 */ /* 0x000fe40000800000 */
[----:B------:R-:W-:Y:S02]  /*d670*/  ISETP.NE.AND P1, PT, R18, RZ, PT ;  /* 0x000000ff1200720c */ /* 0x000fe40003f25270 */
[----:B------:R-:W-:-:S02]  /*d680*/  LOP3.LUT P3, RZ, R97, 0x10, RZ, 0xc0, !PT ;  /* 0x0000001061ff7812 */ /* 0x000fc4000786c0ff */
[----:B------:R-:W-:Y:S02]  /*d690*/  @P0 SEL R73, R79, R74, P2 ;  /* 0x0000004a4f490207 */ /* 0x000fe40001000000 */
[----:B------:R-:W-:Y:S02]  /*d6a0*/  P2R R34, PR, RZ, 0x8 ;  /* 0x00000008ff227803 */ /* 0x000fe40000000000 */
[----:B------:R-:W-:Y:S02]  /*d6b0*/  ISETP.NE.AND P2, PT, R21, RZ, PT ;  /* 0x000000ff1500720c */ /* 0x000fe40003f45270 */
[C---:B------:R-:W-:Y:S02]  /*d6c0*/  LOP3.LUT P3, RZ, R97.reuse, 0x40, RZ, 0xc0, !PT ;  /* 0x0000004061ff7812 */ /* 0x040fe4000786c0ff */
[----:B------:R-:W-:Y:S02]  /*d6d0*/  LOP3.LUT P6, RZ, R97, 0x200, RZ, 0xc0, !PT ;  /* 0x0000020061ff7812 */ /* 0x000fe400078cc0ff */
[----:B------:R-:W-:-:S02]  /*d6e0*/  @P1 SEL R75, R75, R70, P5 ;  /* 0x000000464b4b1207 */ /* 0x000fc40002800000 */
[----:B------:R-:W-:Y:S02]  /*d6f0*/  ISETP.NE.AND P5, PT, R43, RZ, PT ;  /* 0x000000ff2b00720c */ /* 0x000fe40003fa5270 */
[----:B------:R-:W-:Y:S02]  /*d700*/  P2R R25, PR, RZ, 0x8 ;  /* 0x00000008ff197803 */ /* 0x000fe40000000000 */
[----:B------:R-:W-:Y:S02]  /*d710*/  LOP3.LUT P3, RZ, R97, 0x100, RZ, 0xc0, !PT ;  /* 0x0000010061ff7812 */ /* 0x000fe4000786c0ff */
[----:B------:R-:W-:Y:S02]  /*d720*/  @P2 SEL R71, R71, R66, P6 ;  /* 0x0000004247472207 */ /* 0x000fe40003000000 */
[C---:B------:R-:W-:Y:S02]  /*d730*/  LOP3.LUT P6, RZ, R97.reuse, 0x1, RZ, 0xc0, !PT ;  /* 0x0000000161ff7812 */ /* 0x040fe400078cc0ff */
[----:B------:R-:W-:-:S02]  /*d740*/  LOP3.LUT R97, R97, 0xfffffbff, RZ, 0xc0, !PT ;  /* 0xfffffbff61617812 */ /* 0x000fc400078ec0ff */
[----:B------:R-:W-:Y:S02]  /*d750*/  LOP3.LUT R13, R19, 0x400, RZ, 0xfc, !PT ;  /* 0x00000400130d7812 */ /* 0x000fe400078efcff */
[----:B------:R-:W-:Y:S02]  /*d760*/  @P5 SEL R67, R67, R62, P3 ;  /* 0x0000003e43435207 */ /* 0x000fe40001800000 */
[----:B------:R-:W-:Y:S02]  /*d770*/  ISETP.NE.AND P3, PT, R44, RZ, PT ;  /* 0x000000ff2c00720c */ /* 0x000fe40003f65270 */
[----:B------:R-:W-:Y:S02]  /*d780*/  @P5 LOP3.LUT R97, R97, 0x400, RZ, 0xfc, !PT ;  /* 0x0000040061615812 */ /* 0x000fe400078efcff */
[----:B------:R-:W-:Y:S02]  /*d790*/  ISETP.NE.AND P5, PT, R22, RZ, PT ;  /* 0x000000ff1600720c */ /* 0x000fe40003fa5270 */
[----:B------:R-:W-:-:S07]  /*d7a0*/  LOP3.LUT R97, R97, 0xfffffdff, RZ, 0xc0, !PT ;  /* 0xfffffdff61617812 */ /* 0x000fce00078ec0ff */
        /* <DEDUP_REMOVED lines=13> */
[----:B------:R-:W-:-:S09]  /*d880*/  ISETP.NE.AND P3, PT, R34, RZ, PT ;  /* 0x000000ff2200720c */ /* 0x000fd20003f65270 */
[----:B------:R-:W-:Y:S02]  /*d890*/  @P5 SEL R83, R51, R0, P3 ;  /* 0x0000000033535207 */ /* 0x000fe40001800000 */
[----:B0-----:R-:W-:-:S04]  /*d8a0*/  IADD3 R16, P3, PT, R16, UR8, RZ ;  /* 0x0000000810107c10 */ /* 0x001fc8000ff7e0ff */
[----:B------:R-:W-:Y:S02]  /*d8b0*/  IADD3.X R17, PT, PT, R17, UR9, RZ, P3, !PT ;  /* 0x0000000911117c10 */ /* 0x000fe40009ffe4ff */
[----:B------:R-:W-:-:S04]  /*d8c0*/  IADD3 R14, P3, PT, R14, UR10, RZ ;  /* 0x0000000a0e0e7c10 */ /* 0x000fc8000ff7e0ff */
[----:B------:R-:W-:Y:S02]  /*d8d0*/  IADD3.X R15, PT, PT, R15, UR11, RZ, P3, !PT ;  /* 0x0000000b0f0f7c10 */ /* 0x000fe40009ffe4ff */
[----:B------:R-:W-:-:S13]  /*d8e0*/  ISETP.NE.AND P3, PT, R48, RZ, PT ;  /* 0x000000ff3000720c */ /* 0x000fda0003f65270 */
[----:B------:R-:W-:Y:S02]  /*d8f0*/  @P3 SEL R85, R24, R23, P6 ;  /* 0x0000001718553207 */ /* 0x000fe40003000000 */
[----:B------:R-:W-:-:S13]  /*d900*/  ISETP.GE.AND P6, PT, R19, R96, PT ;  /* 0x000000601300720c */ /* 0x000fda0003fc6270 */
[----:B------:R-:W-:Y:S05]  /*d910*/  @P6 BRA `(.L_x_158) ;  /* 0x00000000000c6947 */ /* 0x000fea0003800000 */
[----:B------:R-:W-:-:S13]  /*d920*/  ISETP.GE.AND P6, PT, R19, R98, PT ;  /* 0x000000621300720c */ /* 0x000fda0003fc6270 */
[----:B------:R0:W5:Y:S04]  /*d930*/  @!P6 LDG.E R27, desc[UR6][R16.64] ;  /* 0x00000006101be981 */ /* 0x000168000c1e1900 */
[----:B------:R0:W5:Y:S02]  /*d940*/  @P6 LDG.E R27, desc[UR6][R14.64] ;  /* 0x000000060e1b6981 */ /* 0x000164000c1e1900 */
.L_x_158:
[----:B------:R-:W-:Y:S05]  /*d950*/  BSYNC.RECONVERGENT B0 ;  /* 0x0000000000007941 */ /* 0x000fea0003800200 */
.L_x_157:
[----:B------:R-:W-:Y:S01]  /*d960*/  ISETP.GE.AND P6, PT, R11, R96, PT ;  /* 0x000000600b00720c */ /* 0x000fe20003fc6270 */
[----:B------:R-:W-:-:S12]  /*d970*/  BSSY.RECONVERGENT B0, `(.L_x_159) ;  /* 0x0000005000007945 */ /* 0x000fd80003800200 */
[----:B------:R-:W-:Y:S05]  /*d980*/  @P6 BRA `(.L_x_160) ;  /* 0x00000000000c6947 */ /* 0x000fea0003800000 */
[----:B------:R-:W-:-:S13]  /*d990*/  ISETP.GE.AND P6, PT, R11, R98, PT ;  /* 0x000000620b00720c */ /* 0x000fda0003fc6270 */
[----:B------:R1:W5:Y:S04]  /*d9a0*/  @P6 LDG.E R35, desc[UR6][R14.64+0x800] ;  /* 0x000800060e236981 */ /* 0x000368000c1e1900 */
[----:B------:R1:W5:Y:S02]  /*d9b0*/  @!P6 LDG.E R35, desc[UR6][R16.64+0x800] ;  /* 0x000800061023e981 */ /* 0x000364000c1e1900 */
.L_x_160:
[----:B------:R-:W-:Y:S05]  /*d9c0*/  BSYNC.RECONVERGENT B0 ;  /* 0x0000000000007941 */ /* 0x000fea0003800200 */
.L_x_159:
[----:B------:R-:W-:Y:S01]  /*d9d0*/  ISETP.GE.AND P6, PT, R13, R96, PT ;  /* 0x000000600d00720c */ /* 0x000fe20003fc6270 */
[----:B------:R-:W-:Y:S01]  /*d9e0*/  BSSY.RECONVERGENT B0, `(.L_x_161) ;  /* 0x0000006000007945 */ /* 0x000fe20003800200 */
[----:B------:R-:W-:-:S11]  /*d9f0*/  VIADD R11, R19, 0x600 ;  /* 0x00000600130b7836 */ /* 0x000fd60000000000 */
[----:B------:R-:W-:Y:S05]  /*da00*/  @P6 BRA `(.L_x_162) ;  /* 0x00000000000c6947 */ /* 0x000fea0003800000 */
[----:B------:R-:W-:-:S13]  /*da10*/  ISETP.GE.AND P6, PT, R13, R98, PT ;  /* 0x000000620d00720c */ /* 0x000fda0003fc6270 */
[----:B------:R2:W5:Y:S04]  /*da20*/  @P6 LDG.E R37, desc[UR6][R14.64+0x1000] ;  /* 0x001000060e256981 */ /* 0x000568000c1e1900 */
[----:B------:R2:W5:Y:S02]  /*da30*/  @!P6 LDG.E R37, desc[UR6][R16.64+0x1000] ;  /* 0x001000061025e981 */ /* 0x000564000c1e1900 */
.L_x_162:
[----:B------:R-:W-:Y:S05]  /*da40*/  BSYNC.RECONVERGENT B0 ;  /* 0x0000000000007941 */ /* 0x000fea0003800200 */
.L_x_161:
[----:B------:R-:W-:Y:S01]  /*da50*/  ISETP.GE.AND P6, PT, R11, R96, PT ;  /* 0x000000600b00720c */ /* 0x000fe20003fc6270 */
[----:B------:R-:W-:Y:S01]  /*da60*/  BSSY.RECONVERGENT B0, `(.L_x_163) ;  /* 0x0000006000007945 */ /* 0x000fe20003800200 */
[----:B------:R-:W-:-:S11]  /*da70*/  LOP3.LUT R13, R19, 0x800, RZ, 0xfc, !PT ;  /* 0x00000800130d7812 */ /* 0x000fd600078efcff */
[----:B------:R-:W-:Y:S05]  /*da80*/  @P6 BRA `(.L_x_164) ;  /* 0x00000000000c6947 */ /* 0x000fea0003800000 */
[----:B------:R-:W-:-:S13]  /*da90*/  ISETP.GE.AND P6, PT, R11, R98, PT ;  /* 0x000000620b00720c */ /* 0x000fda0003fc6270 */
[----:B------:R4:W5:Y:S04]  /*daa0*/  @P6 LDG.E R41, desc[UR6][R14.64+0x1800] ;  /* 0x001800060e296981 */ /* 0x000968000c1e1900 */
[----:B------:R4:W5:Y:S02]  /*dab0*/  @!P6 LDG.E R41, desc[UR6][R16.64+0x1800] ;  /* 0x001800061029e981 */ /* 0x000964000c1e1900 */
.L_x_164:
[----:B------:R-:W-:Y:S05]  /*dac0*/  BSYNC.RECONVERGENT B0 ;  /* 0x0000000000007941 */ /* 0x000fea0003800200 */
.L_x_163:
[----:B------:R-:W-:Y:S01]  /*dad0*/  ISETP.GE.AND P6, PT, R13, R96, PT ;  /* 0x000000600d00720c */ /* 0x000fe20003fc6270 */
[----:B------:R-:W-:Y:S01]  /*dae0*/  BSSY.RECONVERGENT B0, `(.L_x_165) ;  /* 0x0000006000007945 */ /* 0x000fe20003800200 */
[----:B------:R-:W-:-:S11]  /*daf0*/  VIADD R11, R19, 0xa00 ;  /* 0x00000a00130b7836 */ /* 0x000fd60000000000 */
[----:B------:R-:W-:Y:S05]  /*db00*/  @P6 BRA `(.L_x_166) ;  /* 0x00000000000c6947 */ /* 0x000fea0003800000 */
[----:B------:R-:W-:-:S13]  /*db10*/  ISETP.GE.AND P6, PT, R13, R98, PT ;  /* 0x000000620d00720c */ /* 0x000fda0003fc6270 */
[----:B------:R0:W5:Y:S04]  /*db20*/  @P6 LDG.E R43, desc[UR6][R14.64+0x2000] ;  /* 0x002000060e2b6981 */ /* 0x000168000c1e1900 */
[----:B------:R0:W5:Y:S02]  /*db30*/  @!P6 LDG.E R43, desc[UR6][R16.64+0x2000] ;  /* 0x00200006102be981 */ /* 0x000164000c1e1900 */
.L_x_166:
[----:B------:R-:W-:Y:S05]  /*db40*/  BSYNC.RECONVERGENT B0 ;  /* 0x0000000000007941 */ /* 0x000fea0003800200 */
.L_x_165:
[----:B------:R-:W-:Y:S01]  /*db50*/  ISETP.GE.AND P6, PT, R11, R96, PT ;  /* 0x000000600b00720c */ /* 0x000fe20003fc6270 */
[----:B------:R-:W-:Y:S01]  /*db60*/  BSSY.RECONVERGENT B0, `(.L_x_167) ;  /* 0x0000006000007945 */ /* 0x000fe20003800200 */
[----:B------:R-:W-:-:S11]  /*db70*/  LOP3.LUT R13, R19, 0xc00, RZ, 0xfc, !PT ;  /* 0x00000c00130d7812 */ /* 0x000fd600078efcff */
[----:B------:R-:W-:Y:S05]  /*db80*/  @P6 BRA `(.L_x_168) ;  /* 0x00000000000c6947 */ /* 0x000fea0003800000 */
[----:B------:R-:W-:-:S13]  /*db90*/  ISETP.GE.AND P6, PT, R11, R98, PT ;  /* 0x000000620b00720c */ /* 0x000fda0003fc6270 */
[----:B------:R0:W5:Y:S04]  /*dba0*/  @P6 LDG.E R45, desc[UR6][R14.64+0x2800] ;  /* 0x002800060e2d6981 */ /* 0x000168000c1e1900 */
[----:B------:R0:W5:Y:S02]  /*dbb0*/  @!P6 LDG.E R45, desc[UR6][R16.64+0x2800] ;  /* 0x00280006102de981 */ /* 0x000164000c1e1900 */
.L_x_168:
[----:B------:R-:W-:Y:S05]  /*dbc0*/  BSYNC.RECONVERGENT B0 ;  /* 0x0000000000007941 */ /* 0x000fea0003800200 */
.L_x_167:
[----:B------:R-:W-:Y:S01]  /*dbd0*/  ISETP.GE.AND P6, PT, R13, R96, PT ;  /* 0x000000600d00720c */ /* 0x000fe20003fc6270 */
[----:B------:R-:W-:Y:S01]  /*dbe0*/  BSSY.RECONVERGENT B0, `(.L_x_169) ;  /* 0x0000006000007945 */ /* 0x000fe20003800200 */
[----:B------:R-:W-:-:S11]  /*dbf0*/  VIADD R11, R19, 0xe00 ;  /* 0x00000e00130b7836 */ /* 0x000fd60000000000 */
[----:B------:R-:W-:Y:S05]  /*dc00*/  @P6 BRA `(.L_x_170) ;  /* 0x00000000000c6947 */ /* 0x000fea0003800000 */
[----:B------:R-:W-:-:S13]  /*dc10*/  ISETP.GE.AND P6, PT, R13, R98, PT ;  /* 0x000000620d00720c */ /* 0x000fda0003fc6270 */
[----:B------:R0:W5:Y:S04]  /*dc20*/  @P6 LDG.E R47, desc[UR6][R14.64+0x3000] ;  /* 0x003000060e2f6981 */ /* 0x000168000c1e1900 */
[----:B------:R0:W5:Y:S02]  /*dc30*/  @!P6 LDG.E R47, desc[UR6][R16.64+0x3000] ;  /* 0x00300006102fe981 */ /* 0x000164000c1e1900 */
.L_x_170:
[----:B------:R-:W-:Y:S05]  /*dc40*/  BSYNC.RECONVERGENT B0 ;  /* 0x0000000000007941 */ /* 0x000fea0003800200 */
.L_x_169:
[----:B------:R-:W-:Y:S01]  /*dc50*/  ISETP.GE.AND P6, PT, R11, R96, PT ;  /* 0x000000600b00720c */ /* 0x000fe20003fc6270 */
[----:B------:R-:W-:Y:S01]  /*dc60*/  BSSY.RECONVERGENT B0, `(.L_x_171) ;  /* 0x0000006000007945 */ /* 0x000fe20003800200 */
[----:B------:R-:W-:-:S11]  /*dc70*/  LOP3.LUT R13, R19, 0x1000, RZ, 0xfc, !PT ;  /* 0x00001000130d7812 */ /* 0x000fd600078efcff */
[----:B------:R-:W-:Y:S05]  /*dc80*/  @P6 BRA `(.L_x_172) ;  /* 0x00000000000c6947 */ /* 0x000fea0003800000 */
[----:B------:R-:W-:-:S13]  /*dc90*/  ISETP.GE.AND P6, PT, R11, R98, PT ;  /* 0x000000620b00720c */ /* 0x000fda0003fc6270 */
[----:B------:R0:W5:Y:S04]  /*dca0*/  @P6 LDG.E R51, desc[UR6][R14.64+0x3800] ;  /* 0x003800060e336981 */ /* 0x000168000c1e1900 */
[----:B------:R0:W5:Y:S02]  /*dcb0*/  @!P6 LDG.E R51, desc[UR6][R16.64+0x3800] ;  /* 0x003800061033e981 */ /* 0x000164000c1e1900 */
.L_x_172:
[----:B------:R-:W-:Y:S05]  /*dcc0*/  BSYNC.RECONVERGENT B0 ;  /* 0x0000000000007941 */ /* 0x000fea0003800200 */
.L_x_171:
[----:B------:R-:W-:Y:S01]  /*dcd0*/  ISETP.GE.AND P6, PT, R13, R96, PT ;  /* 0x000000600d00720c */ /* 0x000fe20003fc6270 */
[----:B------:R-:W-:-:S12]  /*dce0*/  BSSY.RECONVERGENT B0, `(.L_x_173) ;  /* 0x0000005000007945 */ /* 0x000fd80003800200 */
[----:B------:R-:W-:Y:S05]  /*dcf0*/  @P6 BRA `(.L_x_174) ;  /* 0x00000000000c6947 */ /* 0x000fea0003800000 */
[----:B------:R-:W-:-:S13]  /*dd00*/  ISETP.GE.AND P6, PT, R13, R98, PT ;  /* 0x000000620d00720c */ /* 0x000fda0003fc6270 */
[----:B------:R0:W5:Y:S04]  /*dd10*/  @P6 LDG.E R53, desc[UR6][R14.64+0x4000] ;  /* 0x004000060e356981 */ /* 0x000168000c1e1900 */
[----:B------:R0:W5:Y:S02]  /*dd20*/  @!P6 LDG.E R53, desc[UR6][R16.64+0x4000] ;  /* 0x004000061035e981 */ /* 0x000164000c1e1900 */
.L_x_174:
[----:B------:R-:W-:Y:S05]  /*dd30*/  BSYNC.RECONVERGENT B0 ;  /* 0x0000000000007941 */ /* 0x000fea0003800200 */
.L_x_173:
[----:B------:R-:W-:Y:S01]  /*dd40*/  ISETP.GE.AND P6, PT, R95, R96, PT ;  /* 0x000000605f00720c */ /* 0x000fe20003fc6270 */
[----:B------:R-:W-:-:S12]  /*dd50*/  BSSY.RECONVERGENT B0, `(.L_x_175) ;  /* 0x0000005000007945 */ /* 0x000fd80003800200 */
[----:B------:R-:W-:Y:S05]  /*dd60*/  @P6 BRA `(.L_x_176) ;  /* 0x00000000000c6947 */ /* 0x000fea0003800000 */
[----:B------:R-:W-:-:S13]  /*dd70*/  ISETP.GE.AND P6, PT, R95, R98, PT ;  /* 0x000000625f00720c */ /* 0x000fda0003fc6270 */
[----:B------:R0:W5:Y:S04]  /*dd80*/  @P6 LDG.E R55, desc[UR6][R14.64+0x4800] ;  /* 0x004800060e376981 */ /* 0x000168000c1e1900 */
[----:B------:R0:W5:Y:S02]  /*dd90*/  @!P6 LDG.E R55, desc[UR6][R16.64+0x4800] ;  /* 0x004800061037e981 */ /* 0x000164000c1e1900 */
.L_x_176:
[----:B------:R-:W-:Y:S05]  /*dda0*/  BSYNC.RECONVERGENT B0 ;  /* 0x0000000000007941 */ /* 0x000fea0003800200 */
.L_x_175:
[----:B------:R-:W-:Y:S01]  /*ddb0*/  ISETP.GE.AND P6, PT, R94, R96, PT ;  /* 0x000000605e00720c */ /* 0x000fe20003fc6270 */
[----:B------:R-:W-:-:S12]  /*ddc0*/  BSSY.RECONVERGENT B0, `(.L_x_177) ;  /* 0x0000005000007945 */ /* 0x000fd80003800200 */
[----:B------:R-:W-:Y:S05]  /*ddd0*/  @P6 BRA `(.L_x_178) ;  /* 0x00000000000c6947 */ /* 0x000fea0003800000 */
[----:B------:R-:W-:-:S13]  /*dde0*/  ISETP.GE.AND P6, PT, R94, R98, PT ;  /* 0x000000625e00720c */ /* 0x000fda0003fc6270 */
[----:B------:R0:W5:Y:S04]  /*ddf0*/  @P6 LDG.E R57, desc[UR6][R14.64+0x5000] ;  /* 0x005000060e396981 */ /* 0x000168000c1e1900 */
[----:B------:R0:W5:Y:S02]  /*de00*/  @!P6 LDG.E R57, desc[UR6][R16.64+0x5000] ;  /* 0x005000061039e981 */ /* 0x000164000c1e1900 */
.L_x_178:
[----:B------:R-:W-:Y:S05]  /*de10*/  BSYNC.RECONVERGENT B0 ;  /* 0x0000000000007941 */ /* 0x000fea0003800200 */
.L_x_177:
[----:B------:R-:W-:Y:S01]  /*de20*/  ISETP.GE.AND P6, PT, R93, R96, PT ;  /* 0x000000605d00720c */ /* 0x000fe20003fc6270 */
[----:B------:R-:W-:-:S12]  /*de30*/  BSSY.RECONVERGENT B0, `(.L_x_179) ;  /* 0x0000005000007945 */ /* 0x000fd80003800200 */
[----:B------:R-:W-:Y:S05]  /*de40*/  @P6 BRA `(.L_x_180) ;  /* 0x00000000000c6947 */ /* 0x000fea0003800000 */
[----:B------:R-:W-:-:S13]  /*de50*/  ISETP.GE.AND P6, PT, R93, R98, PT ;  /* 0x000000625d00720c */ /* 0x000fda0003fc6270 */
[----:B------:R0:W5:Y:S04]  /*de60*/  @P6 LDG.E R59, desc[UR6][R14.64+0x5800] ;  /* 0x005800060e3b6981 */ /* 0x000168000c1e1900 */
[----:B------:R0:W5:Y:S02]  /*de70*/  @!P6 LDG.E R59, desc[UR6][R16.64+0x5800] ;  /* 0x00580006103be981 */ /* 0x000164000c1e1900 */
.L_x_180:
[----:B------:R-:W-:Y:S05]  /*de80*/  BSYNC.RECONVERGENT B0 ;  /* 0x0000000000007941 */ /* 0x000fea0003800200 */
.L_x_179:
[----:B------:R-:W-:Y:S01]  /*de90*/  ISETP.GE.AND P6, PT, R92, R96, PT ;  /* 0x000000605c00720c */ /* 0x000fe20003fc6270 */
[----:B------:R-:W-:-:S12]  /*dea0*/  BSSY.RECONVERGENT B0, `(.L_x_181) ;  /* 0x0000005000007945 */ /* 0x000fd80003800200 */
[----:B------:R-:W-:Y:S05]  /*deb0*/  @P6 BRA `(.L_x_182) ;  /* 0x00000000000c6947 */ /* 0x000fea0003800000 */
[----:B------:R-:W-:-:S13]  /*dec0*/  ISETP.GE.AND P6, PT, R92, R98, PT ;  /* 0x000000625c00720c */ /* 0x000fda0003fc6270 */
[----:B------:R0:W5:Y:S04]  /*ded0*/  @P6 LDG.E R61, desc[UR6][R14.64+0x6000] ;  /* 0x006000060e3d6981 */ /* 0x000168000c1e1900 */
[----:B------:R0:W5:Y:S02]  /*dee0*/  @!P6 LDG.E R61, desc[UR6][R16.64+0x6000] ;  /* 0x00600006103de981 */ /* 0x000164000c1e1900 */
.L_x_182:
[----:B------:R-:W-:Y:S05]  /*def0*/  BSYNC.RECONVERGENT B0 ;  /* 0x0000000000007941 */ /* 0x000fea0003800200 */
.L_x_181:
[----:B------:R-:W-:Y:S01]  /*df00*/  ISETP.GE.AND P6, PT, R91, R96, PT ;  /* 0x000000605b00720c */ /* 0x000fe20003fc6270 */
[----:B------:R-:W-:-:S12]  /*df10*/  BSSY.RECONVERGENT B0, `(.L_x_183) ;  /* 0x0000005000007945 */ /* 0x000fd80003800200 */
[----:B------:R-:W-:Y:S05]  /*df20*/  @P6 BRA `(.L_x_184) ;  /* 0x00000000000c6947 */ /* 0x000fea0003800000 */
[----:B------:R-:W-:-:S13]  /*df30*/  ISETP.GE.AND P6, PT, R91, R98, PT ;  /* 0x000000625b00720c */ /* 0x000fda0003fc6270 */
[----:B------:R0:W5:Y:S04]  /*df40*/  @P6 LDG.E R11, desc[UR6][R14.64+0x6800] ;  /* 0x006800060e0b6981 */ /* 0x000168000c1e1900 */
[----:B------:R0:W5:Y:S02]  /*df50*/  @!P6 LDG.E R11, desc[UR6][R16.64+0x6800] ;  /* 0x00680006100be981 */ /* 0x000164000c1e1900 */
.L_x_184:
[----:B------:R-:W-:Y:S05]  /*df60*/  BSYNC.RECONVERGENT B0 ;  /* 0x0000000000007941 */ /* 0x000fea0003800200 */
.L_x_183:
[----:B------:R-:W-:Y:S01]  /*df70*/  ISETP.GE.AND P6, PT, R90, R96, PT ;  /* 0x000000605a00720c */ /* 0x000fe20003fc6270 */
[----:B------:R-:W-:-:S12]  /*df80*/  BSSY.RECONVERGENT B0, `(.L_x_185) ;  /* 0x0000005000007945 */ /* 0x000fd80003800200 */
[----:B------:R-:W-:Y:S05]  /*df90*/  @P6 BRA `(.L_x_186) ;  /* 0x00000000000c6947 */ /* 0x000fea0003800000 */
[----:B------:R-:W-:-:S13]  /*dfa0*/  ISETP.GE.AND P6, PT, R90, R98, PT ;  /* 0x000000625a00720c */ /* 0x000fda0003fc6270 */
[----:B------:R0:W5:Y:S04]  /*dfb0*/  @P6 LDG.E R13, desc[UR6][R14.64+0x7000] ;  /* 0x007000060e0d6981 */ /* 0x000168000c1e1900 */
[----:B------:R0:W5:Y:S02]  /*dfc0*/  @!P6 LDG.E R13, desc[UR6][R16.64+0x7000] ;  /* 0x00700006100de981 */ /* 0x000164000c1e1900 */
.L_x_186:
[----:B------:R-:W-:Y:S05]  /*dfd0*/  BSYNC.RECONVERGENT B0 ;  /* 0x0000000000007941 */ /* 0x000fea0003800200 */
.L_x_185:
[----:B------:R-:W-:Y:S01]  /*dfe0*/  ISETP.GE.AND P6, PT, R89, R96, PT ;  /* 0x000000605900720c */ /* 0x000fe20003fc6270 */
[----:B------:R-:W-:-:S12]  /*dff0*/  BSSY.RECONVERGENT B0, `(.L_x_187) ;  /* 0x0000005000007945 */ /* 0x000fd80003800200 */
[----:B------:R-:W-:Y:S05]  /*e000*/  @P6 BRA `(.L_x_188) ;  /* 0x00000000000c6947 */ /* 0x000fea0003800000 */
[----:B------:R-:W-:-:S13]  /*e010*/  ISETP.GE.AND P6, PT, R89, R98, PT ;  /* 0x000000625900720c */ /* 0x000fda0003fc6270 */
[----:B------:R0:W5:Y:S04]  /*e020*/  @P6 LDG.E R21, desc[UR6][R14.64+0x7800] ;  /* 0x007800060e156981 */ /* 0x000168000c1e1900 */
[----:B------:R0:W5:Y:S02]  /*e030*/  @!P6 LDG.E R21, desc[UR6][R16.64+0x7800] ;  /* 0x007800061015e981 */ /* 0x000164000c1e1900 */
.L_x_188:
[----:B------:R-:W-:Y:S05]  /*e040*/  BSYNC.RECONVERGENT B0 ;  /* 0x0000000000007941 */ /* 0x000fea0003800200 */
.L_x_187:
[----:B------:R-:W-:Y:S01]  /*e050*/  ISETP.GE.AND P6, PT, R88, R96, PT ;  /* 0x000000605800720c */ /* 0x000fe20003fc6270 */
[----:B------:R-:W-:-:S12]  /*e060*/  BSSY.RECONVERGENT B0, `(.L_x_189) ;  /* 0x0000005000007945 */ /* 0x000fd80003800200 */
[----:B------:R-:W-:Y:S05]  /*e070*/  @P6 BRA `(.L_x_190) ;  /* 0x00000000000c6947 */ /* 0x000fea0003800000 */
[----:B------:R-:W-:-:S13]  /*e080*/  ISETP.GE.AND P6, PT, R88, R98, PT ;  /* 0x000000625800720c */ /* 0x000fda0003fc6270 */
[----:B------:R0:W5:Y:S04]  /*e090*/  @P6 LDG.E R23, desc[UR6][R14.64+0x8000] ;  /* 0x008000060e176981 */ /* 0x000168000c1e1900 */
[----:B------:R0:W5:Y:S02]  /*e0a0*/  @!P6 LDG.E R23, desc[UR6][R16.64+0x8000] ;  /* 0x008000061017e981 */ /* 0x000164000c1e1900 */
.L_x_190:
[----:B------:R-:W-:Y:S05]  /*e0b0*/  BSYNC.RECONVERGENT B0 ;  /* 0x0000000000007941 */ /* 0x000fea0003800200 */
.L_x_189:
[----:B------:R-:W-:Y:S01]  /*e0c0*/  ISETP.GE.AND P6, PT, R87, R96, PT ;  /* 0x000000605700720c */ /* 0x000fe20003fc6270 */
[----:B------:R-:W-:-:S12]  /*e0d0*/  BSSY.RECONVERGENT B0, `(.L_x_191) ;  /* 0x0000005000007945 */ /* 0x000fd80003800200 */
[----:B------:R-:W-:Y:S05]  /*e0e0*/  @P6 BRA `(.L_x_192) ;  /* 0x00000000000c6947 */ /* 0x000fea0003800000 */
[----:B------:R-:W-:-:S13]  /*e0f0*/  ISETP.GE.AND P6, PT, R87, R98, PT ;  /* 0x000000625700720c */ /* 0x000fda0003fc6270 */
[----:B------:R0:W5:Y:S04]  /*e100*/  @P6 LDG.E R25, desc[UR6][R14.64+0x8800] ;  /* 0x008800060e196981 */ /* 0x000168000c1e1900 */
[----:B------:R0:W5:Y:S02]  /*e110*/  @!P6 LDG.E R25, desc[UR6][R16.64+0x8800] ;  /* 0x008800061019e981 */ /* 0x000164000c1e1900 */
.L_x_192:
[----:B------:R-:W-:Y:S05]  /*e120*/  BSYNC.RECONVERGENT B0 ;  /* 0x0000000000007941 */ /* 0x000fea0003800200 */
.L_x_191:
[----:B------:R-:W-:Y:S01]  /*e130*/  ISETP.GE.AND P6, PT, R86, R96, PT ;  /* 0x000000605600720c */ /* 0x000fe20003fc6270 */
[----:B------:R-:W-:-:S12]  /*e140*/  BSSY.RECONVERGENT B0, `(.L_x_193) ;  /* 0x0000005000007945 */ /* 0x000fd80003800200 */
[----:B------:R-:W-:Y:S05]  /*e150*/  @P6 BRA `(.L_x_194) ;  /* 0x00000000000c6947 */ /* 0x000fea0003800000 */
[----:B------:R-:W-:-:S13]  /*e160*/  ISETP.GE.AND P6, PT, R86, R98, PT ;  /* 0x000000625600720c */ /* 0x000fda0003fc6270 */
[----:B------:R0:W5:Y:S04]  /*e170*/  @P6 LDG.E R63, desc[UR6][R14.64+0x9000] ;  /* 0x009000060e3f6981 */ /* 0x000168000c1e1900 */
[----:B------:R0:W5:Y:S02]  /*e180*/  @!P6 LDG.E R63, desc[UR6][R16.64+0x9000] ;  /* 0x00900006103fe981 */ /* 0x000164000c1e1900 */
.L_x_194:
[----:B------:R-:W-:Y:S05]  /*e190*/  BSYNC.RECONVERGENT B0 ;  /* 0x0000000000007941 */ /* 0x000fea0003800200 */
.L_x_193:
[----:B------:R-:W-:Y:S01]  /*e1a0*/  BAR.SYNC.DEFER_BLOCKING 0x0 ;  /* 0x0000000000007b1d */ /* 0x000fe20000010000 */
[----:B012-4-:R-:W-:Y:S01]  /*e1b0*/  P2R R14, PR, RZ, 0x20 ;  /* 0x00000020ff0e7803 */ /* 0x017fe20000000000 */
[--C-:B------:R-:W-:Y:S01]  /*e1c0*/  @P0 IMAD R73, R73, 0x4, R102.reuse ;  /* 0x0000000449490824 */ /* 0x100fe200078e0266 */
[----:B------:R-:W-:Y:S01]  /*e1d0*/  LOP3.LUT P5, RZ, R97, 0x800, RZ, 0xc0, !PT ;  /* 0x0000080061ff7812 */ /* 0x000fe200078ac0ff */
[--C-:B------:R-:W-:Y:S01]  /*e1e0*/  @P4 IMAD R69, R69, 0x4, R102.reuse ;  /* 0x0000000445454824 */ /* 0x100fe200078e0266 */
[----:B------:R-:W-:Y:S01]  /*e1f0*/  LOP3.LUT P6, RZ, R97, 0x80, RZ, 0xc0, !PT ;  /* 0x0000008061ff7812 */ /* 0x000fe200078cc0ff */
[--C-:B------:R-:W-:Y:S01]  /*e200*/  @P1 IMAD R75, R75, 0x4, R102.reuse ;  /* 0x000000044b4b1824 */ /* 0x100fe200078e0266 */
[----:B------:R-:W-:Y:S01]  /*e210*/  P2R R15, PR, RZ, 0x8 ;  /* 0x00000008ff0f7803 */ /* 0x000fe20000000000 */
[----:B------:R-:W-:Y:S01]  /*e220*/  @P2 IMAD R71, R71, 0x4, R102 ;  /* 0x0000000447472824 */ /* 0x000fe200078e0266 */
[----:B------:R-:W-:Y:S01]  /*e230*/  P2R R0, PR, RZ, 0x40 ;  /* 0x00000040ff007803 */ /* 0x000fe20000000000 */
[----:B------:R-:W-:Y:S01]  /*e240*/  BSSY.RECONVERGENT B0, `(.L_x_195) ;  /* 0x0000138000007945 */ /* 0x000fe20003800200 */
[----:B------:R-:W-:-:S02]  /*e250*/  ISETP.NE.AND P6, PT, R12, RZ, PT ;  /* 0x000000ff0c00720c */ /* 0x000fc40003fc5270 */
[----:B------:R-:W-:Y:S02]  /*e260*/  LOP3.LUT P3, RZ, R97, 0x100, RZ, 0xc0, !PT ;  /* 0x0000010061ff7812 */ /* 0x000fe4000786c0ff */
[----:B------:R-:W-:Y:S01]  /*e270*/  P2R R17, PR, RZ, 0x1 ;  /* 0x00000001ff117803 */ /* 0x000fe20000000000 */
[--C-:B------:R-:W-:Y:S01]  /*e280*/  @P5 IMAD R65, R65, 0x4, R102.reuse ;  /* 0x0000000441415824 */ /* 0x100fe200078e0266 */
[----:B------:R-:W-:Y:S02]  /*e290*/  P2R R10, PR, RZ, 0x8 ;  /* 0x00000008ff0a7803 */ /* 0x000fe40000000000 */
[----:B------:R-:W-:Y:S02]  /*e2a0*/  LOP3.LUT P3, RZ, R97, 0x400, RZ, 0xc0, !PT ;  /* 0x0000040061ff7812 */ /* 0x000fe4000786c0ff */
[----:B------:R-:W-:Y:S01]  /*e2b0*/  P2R R16, PR, RZ, 0x10 ;  /* 0x00000010ff107803 */ /* 0x000fe20000000000 */
[----:B-----5:R-:W-:Y:S02]  /*e2c0*/  STS [R84], R27 ;  /* 0x0000001b54007388 */ /* 0x020fe40000000800 */
[----:B------:R-:W-:-:S02]  /*e2d0*/  @P6 IMAD R9, R9, 0x4, R102 ;  /* 0x0000000409096824 */ /* 0x000fc400078e0266 */
[----:B------:R-:W-:Y:S04]  /*e2e0*/  STS [R84+0x800], R35 ;  /* 0x0008002354007388 */ /* 0x000fe80000000800 */
[----:B------:R-:W-:Y:S02]  /*e2f0*/  STS [R84+0x1000], R37 ;  /* 0x0010002554007388 */ /* 0x000fe40000000800 */
[----:B------:R-:W-:Y:S02]  /*e300*/  @P3 IMAD R67, R67, 0x4, R102 ;  /* 0x0000000443433824 */ /* 0x000fe400078e0266 */
        /* <DEDUP_REMOVED lines=15> */
[----:B------:R-:W-:Y:S01]  /*e400*/  STS [R84+0x9000], R63 ;  /* 0x0090003f54007388 */ /* 0x000fe20000000800 */
[----:B------:R-:W-:Y:S06]  /*e410*/  BAR.SYNC.DEFER_BLOCKING 0x0 ;  /* 0x0000000000007b1d */ /* 0x000fec0000010000 */
[----:B------:R-:W0:Y:S01]  /*e420*/  @P5 LDS R27, [R65+0x800] ;  /* 0x00080000411b5984 */ /* 0x000e220000000800 */
[----:B------:R-:W-:-:S03]  /*e430*/  ISETP.NE.AND P5, PT, R32, RZ, PT ;  /* 0x000000ff2000720c */ /* 0x000fc60003fa5270 */
[----:B------:R-:W-:Y:S01]  /*e440*/  @P0 LDS R37, [R73+0x800] ;  /* 0x0008000049250984 */ /* 0x000fe20000000800 */
[C---:B------:R-:W-:Y:S02]  /*e450*/  LOP3.LUT P0, RZ, R97.reuse, 0x200, RZ, 0xc0, !PT ;  /* 0x0000020061ff7812 */ /* 0x040fe4000780c0ff */
[----:B------:R-:W-:Y:S01]  /*e460*/  LOP3.LUT R97, R97, 0xffffffdf, RZ, 0xc0, !PT ;  /* 0xffffffdf61617812 */ /* 0x000fe200078ec0ff */
[----:B------:R-:W1:Y:S01]  /*e470*/  @P4 LDS R35, [R69+0x800] ;  /* 0x0008000045234984 */ /* 0x000e620000000800 */
[----:B------:R-:W-:Y:S02]  /*e480*/  ISETP.NE.AND P4, PT, R33, RZ, PT ;  /* 0x000000ff2100720c */ /* 0x000fe40003f85270 */
        /* <DEDUP_REMOVED lines=22> */
[----:B--2---:R-:W-:Y:S01]  /*e5f0*/  P2R R9, PR, RZ, 0x20 ;  /* 0x00000020ff097803 */ /* 0x004fe20000000000 */
[--C-:B------:R-:W-:Y:S01]  /*e600*/  @P5 IMAD R83, R83, 0x4, R102.reuse ;  /* 0x0000000453535824 */ /* 0x100fe200078e0266 */
[----:B------:R-:W-:Y:S01]  /*e610*/  ISETP.NE.AND P6, PT, R4, RZ, PT ;  /* 0x000000ff0400720c */ /* 0x000fe20003fc5270 */
[----:B------:R-:W-:Y:S01]  /*e620*/  @P3 LDS R57, [R79+0x800] ;  /* 0x000800004f393984 */ /* 0x000fe20000000800 */
[----:B------:R-:W-:Y:S01]  /*e630*/  ISETP.NE.AND P3, PT, R15, RZ, PT ;  /* 0x000000ff0f00720c */ /* 0x000fe20003f65270 */
[--C-:B------:R-:W-:Y:S01]  /*e640*/  @P0 IMAD R20, R20, 0x4, R102.reuse ;  /* 0x0000000414140824 */ /* 0x100fe200078e0266 */
[----:B----4-:R-:W-:Y:S01]  /*e650*/  P2R R5, PR, RZ, 0x40 ;  /* 0x00000040ff057803 */ /* 0x010fe20000000000 */
[----:B------:R-:W-:Y:S01]  /*e660*/  @P5 LDS R13, [R83+0x800] ;  /* 0x00080000530d5984 */ /* 0x000fe20000000800 */
[----:B------:R-:W-:Y:S01]  /*e670*/  P2R R7, PR, RZ, 0x8 ;  /* 0x00000008ff077803 */ /* 0x000fe20000000000 */
[--C-:B------:R-:W-:Y:S01]  /*e680*/  @P4 IMAD R3, R3, 0x4, R102.reuse ;  /* 0x0000000403034824 */ /* 0x100fe200078e0266 */
[----:B------:R-:W-:Y:S01]  /*e690*/  @P4 LOP3.LUT R97, R97, 0x4, RZ, 0xfc, !PT ;  /* 0x0000000461614812 */ /* 0x000fe200078efcff */
[----:B------:R-:W-:Y:S03]  /*e6a0*/  @P0 LDS R11, [R20+0x800] ;  /* 0x00080000140b0984 */ /* 0x000fe60000000800 */
[----:B------:R-:W-:Y:S01]  /*e6b0*/  LOP3.LUT R97, R97, 0xfffffffd, RZ, 0xc0, !PT ;  /* 0xfffffffd61617812 */ /* 0x000fe200078ec0ff */
[----:B------:R2:W-:Y:S01]  /*e6c0*/  @P4 LDS R59, [R3+0x800] ;  /* 0x00080000033b4984 */ /* 0x0005e20000000800 */
[----:B------:R-:W-:Y:S01]  /*e6d0*/  ISETP.NE.AND P4, PT, R2, RZ, PT ;  /* 0x000000ff0200720c */ /* 0x000fe20003f85270 */
[--C-:B------:R-:W-:Y:S01]  /*e6e0*/  @P6 IMAD R40, R40, 0x4, R102.reuse ;  /* 0x0000000428286824 */ /* 0x100fe200078e0266 */
[----:B------:R-:W-:Y:S01]  /*e6f0*/  @P0 LOP3.LUT R97, R97, 0x2, RZ, 0xfc, !PT ;  /* 0x0000000261610812 */ /* 0x000fe200078efcff */
[----:B------:R-:W4:Y:S01]  /*e700*/  @P1 LDS R41, [R75+0x800] ;  /* 0x000800004b291984 */ /* 0x000f220000000800 */
[----:B------:R-:W-:Y:S01]  /*e710*/  ISETP.NE.AND P0, PT, R49, RZ, PT ;  /* 0x000000ff3100720c */ /* 0x000fe20003f05270 */
[----:B------:R-:W-:Y:S01]  /*e720*/  @P3 IMAD R85, R85, 0x4, R102 ;  /* 0x0000000455553824 */ /* 0x000fe200078e0266 */
[C---:B------:R-:W-:Y:S01]  /*e730*/  LOP3.LUT P5, RZ, R97.reuse, 0x800, RZ, 0xc0, !PT ;  /* 0x0000080061ff7812 */ /* 0x040fe200078ac0ff */
[----:B------:R-:W3:Y:S01]  /*e740*/  @P2 LDS R43, [R71+0x800] ;  /* 0x00080000472b2984 */ /* 0x000ee20000000800 */
[----:B------:R-:W-:-:S03]  /*e750*/  LOP3.LUT R97, R97, 0xfffffffe, RZ, 0xc0, !PT ;  /* 0xfffffffe61617812 */ /* 0x000fc600078ec0ff */
[----:B------:R-:W-:Y:S02]  /*e760*/  @P3 LDS R23, [R85+0x800] ;  /* 0x0008000055173984 */ /* 0x000fe40000000800 */
[--C-:B------:R-:W-:Y:S01]  /*e770*/  @P4 IMAD R26, R26, 0x4, R102.reuse ;  /* 0x000000041a1a4824 */ /* 0x100fe200078e0266 */
[----:B------:R-:W-:Y:S01]  /*e780*/  @P4 LOP3.LUT R97, R97, 0x1, RZ, 0xfc, !PT ;  /* 0x0000000161614812 */ /* 0x000fe200078efcff */
[----:B------:R-:W-:Y:S02]  /*e790*/  @P6 LDS R25, [R40+0x800] ;  /* 0x0008000028196984 */ /* 0x000fe40000000800 */
[----:B------:R-:W-:Y:S01]  /*e7a0*/  @P0 IMAD R42, R42, 0x4, R102 ;  /* 0x000000042a2a0824 */ /* 0x000fe200078e0266 */
[----:B------:R-:W-:Y:S01]  /*e7b0*/  LOP3.LUT R97, R97, 0xffffffbf, RZ, 0xc0, !PT ;  /* 0xffffffbf61617812 */ /* 0x000fe200078ec0ff */
[----:B------:R-:W3:Y:S01]  /*e7c0*/  @P4 LDS R21, [R26+0x800] ;  /* 0x000800001a154984 */ /* 0x000ee20000000800 */
[----:B------:R-:W-:Y:S01]  /*e7d0*/  ISETP.NE.AND P4, PT, R16, RZ, PT ;  /* 0x000000ff1000720c */ /* 0x000fe20003f85270 */
[----:B------:R-:W-:Y:S01]  /*e7e0*/  @P5 VIADD R31, R31, 0x1 ;  /* 0x000000011f1f5836 */ /* 0x000fe20000000000 */
[----:B------:R-:W-:Y:S01]  /*e7f0*/  @P0 LOP3.LUT R97, R97, 0x40, RZ, 0xfc, !PT ;  /* 0x0000004061610812 */ /* 0x000fe200078efcff */
[----:B------:R-:W3:Y:S01]  /*e800*/  @P0 LDS R63, [R42+0x800] ;  /* 0x000800002a3f0984 */ /* 0x000ee20000000800 */
[----:B------:R-:W-:Y:S01]  /*e810*/  BAR.SYNC.DEFER_BLOCKING 0x0 ;  /* 0x0000000000007b1d */ /* 0x000fe20000010000 */
[----:B------:R-:W-:-:S02]  /*e820*/  ISETP.NE.AND P0, PT, R17, RZ, PT ;  /* 0x000000ff1100720c */ /* 0x000fc40003f05270 */
[C---:B------:R-:W-:Y:S02]  /*e830*/  LOP3.LUT P6, RZ, R97.reuse, 0x8, RZ, 0xc0, !PT ;  /* 0x0000000861ff7812 */ /* 0x040fe400078cc0ff */
[----:B------:R-:W-:-:S04]  /*e840*/  LOP3.LUT P3, RZ, R97, 0x100, RZ, 0xc0, !PT ;  /* 0x0000010061ff7812 */ /* 0x000fc8000786c0ff */
[C---:B------:R-:W-:Y:S01]  /*e850*/  @P4 VIADD R2, R31.reuse, 0x1 ;  /* 0x000000011f024836 */ /* 0x040fe20000000000 */
[----:B--2---:R-:W-:Y:S01]  /*e860*/  P2R R3, PR, RZ, 0x40 ;  /* 0x00000040ff037803 */ /* 0x004fe20000000000 */
[----:B------:R-:W-:Y:S01]  /*e870*/  @P4 IMAD R0, R31, 0x4, R102 ;  /* 0x000000041f004824 */ /* 0x000fe200078e0266 */
[----:B------:R-:W-:Y:S01]  /*e880*/  LOP3.LUT P6, RZ, R97, 0x10, RZ, 0xc0, !PT ;  /* 0x0000001061ff7812 */ /* 0x000fe200078cc0ff */
[----:B------:R-:W-:-:S04]  /*e890*/  @P4 IMAD.MOV.U32 R31, RZ, RZ, R2 ;  /* 0x000000ffff1f4224 */ /* 0x000fc800078e0002 */
[C---:B------:R-:W-:Y:S02]  /*e8a0*/  @P0 VIADD R2, R31.reuse, 0x1 ;  /* 0x000000011f020836 */ /* 0x040fe40000000000 */
[----:B------:R-:W-:Y:S02]  /*e8b0*/  @P0 IMAD R4, R31, 0x4, R102 ;  /* 0x000000041f040824 */ /* 0x000fe400078e0266 */
[----:B------:R-:W-:-:S04]  /*e8c0*/  @P0 IMAD.MOV.U32 R31, RZ, RZ, R2 ;  /* 0x000000ffff1f0224 */ /* 0x000fc800078e0002 */
[C---:B------:R-:W-:Y:S02]  /*e8d0*/  @P1 VIADD R2, R31.reuse, 0x1 ;  /* 0x000000011f021836 */ /* 0x040fe40000000000 */
[----:B------:R-:W-:Y:S01]  /*e8e0*/  @P1 IMAD R6, R31, 0x4, R102 ;  /* 0x000000041f061824 */ /* 0x000fe200078e0266 */
[----:B0-----:R-:W-:Y:S01]  /*e8f0*/  @P5 STS [R30+0x800], R27 ;  /* 0x0008001b1e005388 */ /* 0x001fe20000000800 */
[----:B------:R-:W-:Y:S01]  /*e900*/  @P1 IMAD.MOV.U32 R31, RZ, RZ, R2 ;  /* 0x000000ffff1f1224 */ /* 0x000fe200078e0002 */
[----:B------:R-:W-:Y:S02]  /*e910*/  LOP3.LUT P5, RZ, R97, 0x4, RZ, 0xc0, !PT ;  /* 0x0000000461ff7812 */ /* 0x000fe400078ac0ff */
[----:B-1----:R0:W-:Y:S01]  /*e920*/  @P4 STS [R0+0x800], R35 ;  /* 0x0008002300004388 */ /* 0x0021e20000000800 */
[----:B------:R-:W-:Y:S01]  /*e930*/  @P2 IMAD R8, R31, 0x4, R102 ;  /* 0x000000041f082824 */ /* 0x000fe200078e0266 */
[----:B------:R-:W-:Y:S01]  /*e940*/  LOP3.LUT P4, RZ, R97, 0x200, RZ, 0xc0, !PT ;  /* 0x0000020061ff7812 */ /* 0x000fe2000788c0ff */
[----:B------:R-:W-:Y:S01]  /*e950*/  @P2 VIADD R2, R31, 0x1 ;  /* 0x000000011f022836 */ /* 0x000fe20000000000 */
[----:B------:R1:W-:Y:S01]  /*e960*/  @P0 STS [R4+0x800], R37 ;  /* 0x0008002504000388 */ /* 0x0003e20000000800 */
[----:B------:R-:W-:-:S02]  /*e970*/  LOP3.LUT P0, RZ, R97, 0x80, RZ, 0xc0, !PT ;  /* 0x0000008061ff7812 */ /* 0x000fc4000780c0ff */
[----:B------:R-:W-:Y:S01]  /*e980*/  @P2 IMAD.MOV.U32 R31, RZ, RZ, R2 ;  /* 0x000000ffff1f2224 */ /* 0x000fe200078e0002 */
[----:B----4-:R2:W-:Y:S01]  /*e990*/  @P1 STS [R6+0x800], R41 ;  /* 0x0008002906001388 */ /* 0x0105e20000000800 */
[----:B------:R-:W-:-:S03]  /*e9a0*/  LOP3.LUT P1, RZ, R97, 0x400, RZ, 0xc0, !PT ;  /* 0x0000040061ff7812 */ /* 0x000fc6000782c0ff */
[----:B---3--:R3:W-:Y:S01]  /*e9b0*/  @P2 STS [R8+0x800], R43 ;  /* 0x0008002b08002388 */ /* 0x0087e20000000800 */
[----:B------:R-:W-:-:S13]  /*e9c0*/  LOP3.LUT P2, RZ, R97, 0x20, RZ, 0xc0, !PT ;  /* 0x0000002061ff7812 */ /* 0x000fda000784c0ff */
[C---:B0-----:R-:W-:Y:S02]  /*e9d0*/  @P2 VIADD R0, R31.reuse, 0x1 ;  /* 0x000000011f002836 */ /* 0x041fe40000000000 */
[----:B------:R-:W-:Y:S02]  /*e9e0*/  @P2 IMAD R2, R31, 0x4, R102 ;  /* 0x000000041f022824 */ /* 0x000fe400078e0266 */
[----:B------:R-:W-:-:S03]  /*e9f0*/  @P2 IMAD.MOV.U32 R31, RZ, RZ, R0 ;  /* 0x000000ffff1f2224 */ /* 0x000fc600078e0000 */
[----:B------:R0:W-:Y:S01]  /*ea00*/  @P2 STS [R2+0x800], R45 ;  /* 0x0008002d02002388 */ /* 0x0001e20000000800 */
[----:B------:R-:W-:Y:S01]  /*ea10*/  @P1 VIADD R0, R31, 0x1 ;  /* 0x000000011f001836 */ /* 0x000fe20000000000 */
[----:B------:R-:W-:Y:S01]  /*ea20*/  LOP3.LUT P2, RZ, R97, 0x2, RZ, 0xc0, !PT ;  /* 0x0000000261ff7812 */ /* 0x000fe2000784c0ff */
[----:B-1----:R-:W-:Y:S02]  /*ea30*/  @P1 IMAD R4, R31, 0x4, R102 ;  /* 0x000000041f041824 */ /* 0x002fe400078e0266 */
[----:B------:R-:W-:-:S03]  /*ea40*/  @P1 IMAD.MOV.U32 R31, RZ, RZ, R0 ;  /* 0x000000ffff1f1224 */ /* 0x000fc600078e0000 */
[----:B------:R1:W-:Y:S01]  /*ea50*/  @P1 STS [R4+0x800], R47 ;  /* 0x0008002f04001388 */ /* 0x0003e20000000800 */
[----:B--2---:R-:W-:Y:S01]  /*ea60*/  @P6 IMAD R6, R31, 0x4, R102 ;  /* 0x000000041f066824 */ /* 0x004fe200078e0266 */
[----:B------:R-:W-:Y:S01]  /*ea70*/  LOP3.LUT P1, RZ, R97, 0x1, RZ, 0xc0, !PT ;  /* 0x0000000161ff7812 */ /* 0x000fe2000782c0ff */
[----:B------:R-:W-:-:S03]  /*ea80*/  @P6 VIADD R0, R31, 0x1 ;  /* 0x000000011f006836 */ /* 0x000fc60000000000 */
[----:B------:R2:W-:Y:S01]  /*ea90*/  @P6 STS [R6+0x800], R51 ;  /* 0x0008003306006388 */ /* 0x0005e20000000800 */
[----:B------:R-:W-:Y:S01]  /*eaa0*/  @P6 IMAD.MOV.U32 R31, RZ, RZ, R0 ;  /* 0x000000ffff1f6224 */ /* 0x000fe200078e0000 */
[----:B------:R-:W-:-:S03]  /*eab0*/  ISETP.NE.AND P6, PT, R3, RZ, PT ;  /* 0x000000ff0300720c */ /* 0x000fc60003fc5270 */
[C---:B------:R-:W-:Y:S02]  /*eac0*/  @P4 VIADD R0, R31.reuse, 0x1 ;  /* 0x000000011f004836 */ /* 0x040fe40000000000 */
[----:B---3--:R-:W-:Y:S02]  /*ead0*/  @P4 IMAD R8, R31, 0x4, R102 ;  /* 0x000000041f084824 */ /* 0x008fe400078e0266 */
[----:B------:R-:W-:-:S03]  /*eae0*/  @P4 IMAD.MOV.U32 R31, RZ, RZ, R0 ;  /* 0x000000ffff1f4224 */ /* 0x000fc600078e0000 */
[----:B------:R3:W-:Y:S01]  /*eaf0*/  @P4 STS [R8+0x800], R53 ;  /* 0x0008003508004388 */ /* 0x0007e20000000800 */
[----:B------:R-:W-:Y:S02]  /*eb00*/  LOP3.LUT P4, RZ, R97, 0x40, RZ, 0xc0, !PT ;  /* 0x0000004061ff7812 */ /* 0x000fe4000788c0ff */
[C---:B------:R-:W-:Y:S02]  /*eb10*/  @P6 VIADD R0, R31.reuse, 0x1 ;  /* 0x000000011f006836 */ /* 0x040fe40000000000 */
        /* <DEDUP_REMOVED lines=14> */
[----:B------:R-:W-:Y:S01]  /*ec00*/  ISETP.NE.AND P5, PT, R9, RZ, PT ;  /* 0x000000ff0900720c */ /* 0x000fe20003fa5270 */
[----:B---3--:R-:W-:Y:S02]  /*ec10*/  @P0 IMAD R8, R31, 0x4, R102 ;  /* 0x000000041f080824 */ /* 0x008fe400078e0266 */
[----:B------:R-:W-:-:S03]  /*ec20*/  @P0 IMAD.MOV.U32 R31, RZ, RZ, R0 ;  /* 0x000000ffff1f0224 */ /* 0x000fc600078e0000 */
[----:B------:R3:W-:Y:S01]  /*ec30*/  @P0 STS [R8+0x800], R61 ;  /* 0x0008003d08000388 */ /* 0x0007e20000000800 */
[----:B------:R-:W-:Y:S01]  /*ec40*/  @P2 VIADD R0, R31, 0x1 ;  /* 0x000000011f002836 */ /* 0x000fe20000000000 */
[----:B------:R-:W-:Y:S01]  /*ec50*/  LOP3.LUT P0, RZ, R97, 0x1000, RZ, 0xc0, !PT ;  /* 0x0000100061ff7812 */ /* 0x000fe2000780c0ff */
[----:B0-----:R-:W-:Y:S02]  /*ec60*/  @P2 IMAD R2, R31, 0x4, R102 ;  /* 0x000000041f022824 */ /* 0x001fe400078e0266 */
[----:B------:R-:W-:-:S03]  /*ec70*/  @P2 IMAD.MOV.U32 R31, RZ, RZ, R0 ;  /* 0x000000ffff1f2224 */ /* 0x000fc600078e0000 */
[----:B------:R0:W-:Y:S01]  /*ec80*/  @P2 STS [R2+0x800], R11 ;  /* 0x0008000b02002388 */ /* 0x0001e20000000800 */
[C---:B------:R-:W-:Y:S02]  /*ec90*/  @P5 VIADD R0, R31.reuse, 0x1 ;  /* 0x000000011f005836 */ /* 0x040fe40000000000 */
[----:B-1----:R-:W-:Y:S02]  /*eca0*/  @P5 IMAD R4, R31, 0x4, R102 ;  /* 0x000000041f045824 */ /* 0x002fe400078e0266 */
[----:B------:R-:W-:-:S03]  /*ecb0*/  @P5 IMAD.MOV.U32 R31, RZ, RZ, R0 ;  /* 0x000000ffff1f5224 */ /* 0x000fc600078e0000 */
[----:B------:R0:W-:Y:S01]  /*ecc0*/  @P5 STS [R4+0x800], R13 ;  /* 0x0008000d04005388 */ /* 0x0001e20000000800 */
[C---:B------:R-:W-:Y:S02]  /*ecd0*/  @P1 VIADD R0, R31.reuse, 0x1 ;  /* 0x000000011f001836 */ /* 0x040fe40000000000 */
[----:B--2---:R-:W-:Y:S02]  /*ece0*/  @P1 IMAD R6, R31, 0x4, R102 ;  /* 0x000000041f061824 */ /* 0x004fe400078e0266 */
[----:B------:R-:W-:-:S03]  /*ecf0*/  @P1 IMAD.MOV.U32 R31, RZ, RZ, R0 ;  /* 0x000000ffff1f1224 */ /* 0x000fc600078e0000 */
[----:B------:R0:W-:Y:S01]  /*ed00*/  @P1 STS [R6+0x800], R21 ;  /* 0x0008001506001388 */ /* 0x0001e20000000800 */
[C---:B------:R-:W-:Y:S02]  /*ed10*/  @P3 VIADD R0, R31.reuse, 0x1 ;  /* 0x000000011f003836 */ /* 0x040fe40000000000 */
[----:B---3--:R-:W-:Y:S02]  /*ed20*/  @P3 IMAD R8, R31, 0x4, R102 ;  /* 0x000000041f083824 */ /* 0x008fe400078e0266 */
        /* <DEDUP_REMOVED lines=9> */
[----:B------:R-:W-:Y:S05]  /*edc0*/  @P0 BRA `(.L_x_196) ;  /* 0x0000000400fc0947 */ /* 0x000fea0003800000 */
[----:B------:R-:W-:Y:S01]  /*edd0*/  LOP3.LUT R3, RZ, R19, RZ, 0x33, !PT ;  /* 0x00000013ff037212 */ /* 0x000fe200078e33ff */
[----:B------:R-:W-:Y:S01]  /*ede0*/  BSSY.RECONVERGENT B1, `(.L_x_197) ;  /* 0x000001e000017945 */ /* 0x000fe20003800200 */
[----:B------:R-:W-:-:S03]  /*edf0*/  IMAD.MOV.U32 R5, RZ, RZ, R19 ;  /* 0x000000ffff057224 */ /* 0x000fc600078e0013 */
[----:B------:R-:W-:-:S05]  /*ee00*/  IMAD.IADD R3, R3, 0x1, R38 ;  /* 0x0000000103037824 */ /* 0x000fca00078e0226 */
[C---:B0-----:R-:W-:Y:S02]  /*ee10*/  LOP3.LUT R0, R3.reuse, 0x600, RZ, 0xc0, !PT ;  /* 0x0000060003007812 */ /* 0x041fe400078ec0ff */
[----:B------:R-:W-:Y:S02]  /*ee20*/  ISETP.GE.U32.AND P1, PT, R3, 0x600, PT ;  /* 0x000006000300780c */ /* 0x000fe40003f26070 */
[----:B------:R-:W-:-:S13]  /*ee30*/  ISETP.NE.AND P0, PT, R0, 0x600, PT ;  /* 0x000006000000780c */ /* 0x000fda0003f05270 */
[----:B------:R-:W-:Y:S05]  /*ee40*/  @!P0 BRA `(.L_x_198) ;  /* 0x00000000005c8947 */ /* 0x000fea0003800000 */
[----:B------:R-:W0:Y:S01]  /*ee50*/  LDCU.64 UR4, c[0x0][0x3b8] ;  /* 0x00007700ff0477ac */ /* 0x000e220008000a00 */
[----:B------:R-:W-:Y:S01]  /*ee60*/  LEA.HI R0, R3, 0x1, RZ, 0x17 ;  /* 0x0000000103007811 */ /* 0x000fe200078fb8ff */
[C---:B------:R-:W-:Y:S01]  /*ee70*/  IMAD R4, R19.reuse, 0x4, R102 ;  /* 0x0000000413047824 */ /* 0x040fe200078e0266 */
        /* <DEDUP_REMOVED lines=10> */
.L_x_199:
        /* <DEDUP_REMOVED lines=10> */
.L_x_198:
[----:B------:R-:W-:Y:S05]  /*efc0*/  BSYNC.RECONVERGENT B1 ;  /* 0x0000000000017941 */ /* 0x000fea0003800200 */
.L_x_197:
[----:B------:R-:W-:Y:S05]  /*efd0*/  @!P1 BRA `(.L_x_196) ;  /* 0x0000000400789947 */ /* 0x000fea0003800000 */
[----:B------:R-:W1:Y:S01]  /*efe0*/  LDCU.64 UR4, c[0x0][0x3b8] ;  /* 0x00007700ff0477ac */ /* 0x000e620008000a00 */
[----:B------:R-:W-:Y:S01]  /*eff0*/  IMAD.IADD R4, R38, 0x1, -R5 ;  /* 0x0000000126047824 */ /* 0x000fe200078e0a05 */
[C---:B------:R-:W-:Y:S01]  /*f000*/  IADD3 R0, P0, PT, R5.reuse, R28, RZ ;  /* 0x0000001c05007210 */ /* 0x040fe20007f1e0ff */
[----:B------:R-:W-:Y:S01]  /*f010*/  IMAD R102, R5, 0x4, R102 ;  /* 0x0000000405667824 */ /* 0x000fe200078e0266 */
[----:B------:R-:W-:Y:S02]  /*f020*/  BSSY.RECONVERGENT B1, `(.L_x_200) ;  /* 0x0000034000017945 */ /* 0x000fe40003800200 */
[----:B------:R-:W-:Y:S01]  /*f030*/  ISETP.GT.AND P1, PT, R4, 0x1800, PT ;  /* 0x000018000400780c */ /* 0x000fe20003f24270 */
[----:B0-----:R-:W-:Y:S02]  /*f040*/  IMAD.X R3, RZ, RZ, R29, P0 ;  /* 0x000000ffff037224 */ /* 0x001fe400000e061d */
[----:B------:R-:W-:Y:S01]  /*f050*/  VIADD R102, R102, 0x2000 ;  /* 0x0000200066667836 */ /* 0x000fe20000000000 */
[----:B-1----:R-:W-:-:S04]  /*f060*/  LEA R2, P0, R0, UR4, 0x2 ;  /* 0x0000000400027c11 */ /* 0x002fc8000f8010ff */
[----:B------:R-:W-:Y:S02]  /*f070*/  LEA.HI.X R0, R0, UR5, R3, 0x2, P0 ;  /* 0x0000000500007c11 */ /* 0x000fe400080f1403 */
[----:B------:R-:W-:-:S05]  /*f080*/  IADD3 R2, P0, PT, R2, 0x1000, RZ ;  /* 0x0000100002027810 */ /* 0x000fca0007f1e0ff */
[----:B------:R-:W-:Y:S01]  /*f090*/  IMAD.X R3, RZ, RZ, R0, P0 ;  /* 0x000000ffff037224 */ /* 0x000fe200000e0600 */
[----:B------:R-:W-:Y:S01]  /*f0a0*/  PLOP3.LUT P0, PT, PT, PT, PT, 0x80, 0x8 ;  /* 0x000000000008781c */ /* 0x000fe20003f0f070 */
[----:B------:R-:W-:-:S12]  /*f0b0*/  @!P1 BRA `(.L_x_201) ;  /* 0x0000000000a89947 */ /* 0x000fd80003800000 */
[----:B------:R-:W-:Y:S01]  /*f0c0*/  PLOP3.LUT P0, PT, PT, PT, PT, 0x8, 0x80 ;  /* 0x000000000080781c */ /* 0x000fe20003f0e170 */
[----:B------:R-:W-:-:S12]  /*f0d0*/  VIADD R4, R38, 0xffffe800 ;  /* 0xffffe80026047836 */ /* 0x000fd80000000000 */
.L_x_202:
        /* <DEDUP_REMOVED lines=40> */
.L_x_201:
[----:B------:R-:W-:Y:S05]  /*f360*/  BSYNC.RECONVERGENT B1 ;  /* 0x0000000000017941 */ /* 0x000fea0003800200 */
.L_x_200:
        /* <DEDUP_REMOVED lines=27> */
.L_x_204:
[----:B------:R-:W-:Y:S05]  /*f520*/  BSYNC.RECONVERGENT B1 ;  /* 0x0000000000017941 */ /* 0x000fea0003800200 */
.L_x_203:
        /* <DEDUP_REMOVED lines=9> */
.L_x_196:
[----:B------:R-:W-:Y:S05]  /*f5c0*/  BSYNC.RECONVERGENT B0 ;  /* 0x0000000000007941 */ /* 0x000fea0003800200 */
.L_x_195:
[----:B------:R-:W-:-:S13]  /*f5d0*/  ISETP.NE.AND P0, PT, R19, RZ, PT ;  /* 0x000000ff1300720c */ /* 0x000fda0003f05270 */
[----:B------:R-:W-:Y:S05]  /*f5e0*/  @P0 EXIT ;  /* 0x000000000000094d */ /* 0x000fea0003800000 */
[----:B0---4-:R-:W0:Y:S01]  /*f5f0*/  LDC.64 R2, c[0x0][0x3d0] ;  /* 0x0000f400ff027b82 */ /* 0x011e220000000a00 */
[----:B------:R-:W-:-:S05]  /*f600*/  IADD3 R38, P0, PT, R38, R28, RZ ;  /* 0x0000001c26267210 */ /* 0x000fca0007f1e0ff */
[----:B------:R-:W-:-:S05]  /*f610*/  IMAD.X R39, R39, 0x1, R29, P0 ;  /* 0x0000000127277824 */ /* 0x000fca00000e061d */
[----:B0-----:R-:W-:Y:S01]  /*f620*/  STG.E.64 desc[UR6][R2.64], R38 ;  /* 0x0000002602007986 */ /* 0x001fe2000c101b06 */
[----:B------:R-:W-:Y:S05]  /*f630*/  EXIT ;  /* 0x000000000000794d */ /* 0x000fea0003800000 */
.L_x_30:
[----:B------:R-:W-:Y:S01]  /*f640*/  BSSY B1, `(.L_x_205) ;  /* 0x0000006000017945 */ /* 0x000fe20003800000 */
[----:B------:R-:W-:Y:S01]  /*f650*/  PLOP3.LUT P3, PT, P3, PT, PT, 0x8, 0x80 ;  /* 0x000000000080781c */ /* 0x000fe20001f6e170 */
[----:B------:R-:W-:-:S12]  /*f660*/  IMAD.MOV.U32 R32, RZ, RZ, -0x1 ;  /* 0xffffffffff207424 */ /* 0x000fd800078e00ff */
[----:B0-----:R-:W-:Y:S05]  /*f670*/  WARPSYNC.COLLECTIVE R32, `(.L_x_206) ;  /* 0x0000000020087348 */ /* 0x001fea0003c00000 */
[----:B------:R-:W-:Y:S01]  /*f680*/  VOTE.ANY P3, P3 ;  /* 0x0000000000ff7806 */ /* 0x000fe20001860100 */
[----:B0-----:R-:W-:-:S12]  /*f690*/  ENDCOLLECTIVE ;  /* 0x000000000000791b */ /* 0x001fd80003800000 */
.L_x_206:
[----:B------:R-:W-:Y:S05]  /*f6a0*/  BSYNC B1 ;  /* 0x0000000000017941 */ /* 0x000fea0003800000 */
.L_x_205:
[----:B------:R-:W-:Y:S05]  /*f6b0*/  BRA `(.L_x_207) ;  /* 0xffffff48002c7947 */ /* 0x000fea000383ffff */
.L_x_34:
[----:B------:R-:W-:Y:S01]  /*f6c0*/  BSSY B1, `(.L_x_208) ;  /* 0x0000006000017945 */ /* 0x000fe20003800000 */
[----:B------:R-:W-:Y:S01]  /*f6d0*/  PLOP3.LUT P3, PT, P3, PT, PT, 0x8, 0x80 ;  /* 0x000000000080781c */ /* 0x000fe20001f6e170 */
[----:B------:R-:W-:-:S12]  /*f6e0*/  IMAD.MOV.U32 R32, RZ, RZ, -0x1 ;  /* 0xffffffffff207424 */ /* 0x000fd800078e00ff */
[----:B0-----:R-:W-:Y:S05]  /*f6f0*/  WARPSYNC.COLLECTIVE R32, `(.L_x_209) ;  /* 0x0000000020087348 */ /* 0x001fea0003c00000 */
[----:B------:R-:W-:Y:S01]  /*f700*/  VOTE.ANY P3, P3 ;  /* 0x0000000000ff7806 */ /* 0x000fe20001860100 */
[----:B0-----:R-:W-:-:S12]  /*f710*/  ENDCOLLECTIVE ;  /* 0x000000000000791b */ /* 0x001fd80003800000 */
.L_x_209:
[----:B------:R-:W-:Y:S05]  /*f720*/  BSYNC B1 ;  /* 0x0000000000017941 */ /* 0x000fea0003800000 */
.L_x_208:
[----:B------:R-:W-:Y:S05]  /*f730*/  BRA `(.L_x_210) ;  /* 0xffffff4800407947 */ /* 0x000fea000383ffff */
.L_x_36:
[----:B------:R-:W-:Y:S01]  /*f740*/  BSSY B1, `(.L_x_211) ;  /* 0x0000006000017945 */ /* 0x000fe20003800000 */
[----:B------:R-:W-:Y:S01]  /*f750*/  PLOP3.LUT P3, PT, P3, PT, PT, 0x8, 0x80 ;  /* 0x000000000080781c */ /* 0x000fe20001f6e170 */
[----:B------:R-:W-:-:S12]  /*f760*/  IMAD.MOV.U32 R32, RZ, RZ, -0x1 ;  /* 0xffffffffff207424 */ /* 0x000fd800078e00ff */
[----:B0-----:R-:W-:Y:S05]  /*f770*/  WARPSYNC.COLLECTIVE R32, `(.L_x_212) ;  /* 0x0000000020087348 */ /* 0x001fea0003c00000 */
[----:B------:R-:W-:Y:S01]  /*f780*/  VOTE.ANY R32, PT, P3 ;  /* 0x0000000000207806 */ /* 0x000fe200018e0100 */
[----:B0-----:R-:W-:Y:S06]  /*f790*/  ENDCOLLECTIVE ;  /* 0x000000000000791b */ /* 0x001fec0003800000 */
.L_x_212:
[----:B------:R-:W-:Y:S05]  /*f7a0*/  BSYNC B1 ;  /* 0x0000000000017941 */ /* 0x000fea0003800000 */
.L_x_211:
[----:B------:R-:W0:Y:S01]  /*f7b0*/  S2R R92, SR_GEMASK ;  /* 0x00000000005c7919 */ /* 0x000e220000003c00 */
[----:B------:R-:W-:Y:S02]  /*f7c0*/  IMAD.MOV.U32 R35, RZ, RZ, R26 ;  /* 0x000000ffff237224 */ /* 0x000fe400078e001a */
[----:B------:R-:W-:Y:S02]  /*f7d0*/  IMAD.MOV.U32 R34, RZ, RZ, 0x1 ;  /* 0x00000001ff227424 */ /* 0x000fe400078e00ff */
[----:B------:R-:W-:Y:S01]  /*f7e0*/  IMAD.IADD R101, R101, 0x1, R100 ;  /* 0x0000000165657824 */ /* 0x000fe200078e0264 */
[----:B0-----:R-:W-:-:S05]  /*f7f0*/  LOP3.LUT R32, R32, 0x80000000, R92, 0xec, !PT ;  /* 0x8000000020207812 */ /* 0x001fca00078eec5c */
[----:B------:R-:W-:-:S05]  /*f800*/  VIADD R33, R32, 0xffffffff ;  /* 0xffffffff20217836 */ /* 0x000fca0000000000 */
[----:B------:R-:W-:Y:S01]  /*f810*/  LOP3.LUT R98, R32, R33, RZ, 0xc, !PT ;  /* 0x0000002120627212 */ /* 0x000fe200078e0cff */
[----:B------:R-:W-:-:S03]  /*f820*/  IMAD.MOV.U32 R32, RZ, RZ, -0x1 ;  /* 0xffffffffff207424 */ /* 0x000fc600078e00ff */
[----:B------:R0:W1:Y:S04]  /*f830*/  POPC R33, R98 ;  /* 0x0000006200217309 */ /* 0x0000680000000000 */
[----:B01----:R-:W-:Y:S05]  /*f840*/  WARPSYNC.COLLECTIVE R32, `(.L_x_213) ;  /* 0x0000000020087348 */ /* 0x003fea0003c00000 */
[----:B-1----:R1:W2:Y:S02]  /*f850*/  SHFL.DOWN P3, R36, R35, R34, R33 ;  /* 0x0800002223247389 */ /* 0x0022a40000060021 */
[----:B012---:R-:W-:Y:S05]  /*f860*/  ENDCOLLECTIVE ;  /* 0x000000000000791b */ /* 0x007fea0003800000 */
.L_x_213:
[----:B------:R-:W-:Y:S02]  /*f870*/  IMAD.MOV.U32 R35, RZ, RZ, R27 ;  /* 0x000000ffff237224 */ /* 0x000fe400078e001b */
[----:B------:R-:W-:-:S07]  /*f880*/  IMAD.MOV.U32 R96, RZ, RZ, R36 ;  /* 0x000000ffff607224 */ /* 0x000fce00078e0024 */
[----:B------:R-:W-:Y:S05]  /*f890*/  WARPSYNC.COLLECTIVE R32, `(.L_x_214) ;  /* 0x0000000020087348 */ /* 0x000fea0003c00000 */
[----:B------:R0:W1:Y:S02]  /*f8a0*/  SHFL.DOWN P3, R36, R35, R34, R33 ;  /* 0x0800002223247389 */ /* 0x0000640000060021 */
[----:B01----:R-:W-:Y:S05]  /*f8b0*/  ENDCOLLECTIVE ;  /* 0x000000000000791b */ /* 0x003fea0003800000 */
.L_x_214:
[----:B------:R-:W-:Y:S01]  /*f8c0*/  IMAD.MOV.U32 R34, RZ, RZ, 0x2 ;  /* 0x00000002ff227424 */ /* 0x000fe200078e00ff */
[----:B------:R-:W-:-:S04]  /*f8d0*/  ISETP.GE.AND P3, PT, R93, R33, PT ;  /* 0x000000215d00720c */ /* 0x000fc80003f66270 */
[----:B------:R-:W-:Y:S01]  /*f8e0*/  SEL R103, R96, RZ, !P3 ;  /* 0x000000ff60677207 */ /* 0x000fe20005800000 */
[----:B------:R-:W-:Y:S01]  /*f8f0*/  VIADD R96, R93, 0x2 ;  /* 0x000000025d607836 */ /* 0x000fe20000000000 */
[----:B------:R-:W-:Y:S02]  /*f900*/  SEL R105, R36, RZ, !P3 ;  /* 0x000000ff24697207 */ /* 0x000fe40005800000 */
[----:B------:R-:W-:-:S05]  /*f910*/  IADD3 R102, P3, PT, R26, R103, RZ ;  /* 0x000000671a667210 */ /* 0x000fca0007f7e0ff */
[----:B------:R-:W-:Y:S02]  /*f920*/  IMAD.MOV.U32 R35, RZ, RZ, R102 ;  /* 0x000000ffff237224 */ /* 0x000fe400078e0066 */
[----:B------:R-:W-:-:S07]  /*f930*/  IMAD.X R104, R27, 0x1, R105, P3 ;  /* 0x000000011b687824 */ /* 0x000fce00018e0669 */
[----:B------:R-:W-:Y:S05]  /*f940*/  WARPSYNC.COLLECTIVE R32, `(.L_x_215) ;  /* 0x0000000020087348 */ /* 0x000fea0003c00000 */
[----:B------:R0:W1:Y:S02]  /*f950*/  SHFL.DOWN P3, R36, R35, R34, R33 ;  /* 0x0800002223247389 */ /* 0x0000640000060021 */
[----:B01----:R-:W-:Y:S05]  /*f960*/  ENDCOLLECTIVE ;  /* 0x000000000000791b */ /* 0x003fea0003800000 */
.L_x_215:
[----:B------:R-:W-:Y:S02]  /*f970*/  IMAD.MOV.U32 R35, RZ, RZ, R104 ;  /* 0x000000ffff237224 */ /* 0x000fe400078e0068 */
[----:B------:R-:W-:-:S07]  /*f980*/  IMAD.MOV.U32 R98, RZ, RZ, R36 ;  /* 0x000000ffff627224 */ /* 0x000fce00078e0024 */
[----:B------:R-:W-:Y:S05]  /*f990*/  WARPSYNC.COLLECTIVE R32, `(.L_x_216) ;  /* 0x0000000020087348 */ /* 0x000fea0003c00000 */
[----:B------:R0:W1:Y:S02]  /*f9a0*/  SHFL.DOWN P3, R36, R35, R34, R33 ;  /* 0x0800002223247389 */ /* 0x0000640000060021 */
[----:B01----:R-:W-:Y:S05]  /*f9b0*/  ENDCOLLECTIVE ;  /* 0x000000000000791b */ /* 0x003fea0003800000 */
.L_x_216:
[----:B------:R-:W-:Y:S01]  /*f9c0*/  IMAD.MOV.U32 R34, RZ, RZ, 0x4 ;  /* 0x00000004ff227424 */ /* 0x000fe200078e00ff */
[----:B------:R-:W-:-:S04]  /*f9d0*/  ISETP.GT.AND P3, PT, R96, R33, PT ;  /* 0x000000216000720c */ /* 0x000fc80003f64270 */
[----:B------:R-:W-:Y:S01]  /*f9e0*/  SEL R27, R98, RZ, !P3 ;  /* 0x000000ff621b7207 */ /* 0x000fe20005800000 */
[----:B------:R-:W-:Y:S01]  /*f9f0*/  VIADD R98, R93, 0x4 ;  /* 0x000000045d627836 */ /* 0x000fe20000000000 */
[----:B------:R-:W-:Y:S02]  /*fa00*/  SEL R103, R36, RZ, !P3 ;  /* 0x000000ff24677207 */ /* 0x000fe40005800000 */
[----:B------:R-:W-:Y:S01]  /*fa10*/  IADD3 R27, P3, PT, R27, R102, RZ ;  /* 0x000000661b1b7210 */ /* 0x000fe20007f7e0ff */
[----:B------:R-:W-:-:S04]  /*fa20*/  VIADD R102, R93, 0x8 ;  /* 0x000000085d667836 */ /* 0x000fc80000000000 */
[----:B------:R-:W-:Y:S02]  /*fa30*/  IMAD.MOV.U32 R35, RZ, RZ, R27 ;  /* 0x000000ffff237224 */ /* 0x000fe400078e001b */
[----:B------:R-:W-:-:S07]  /*fa40*/  IMAD.X R103, R103, 0x1, R104, P3 ;  /* 0x0000000167677824 */ /* 0x000fce00018e0668 */
[----:B------:R-:W-:Y:S05]  /*fa50*/  WARPSYNC.COLLECTIVE R32, `(.L_x_217) ;  /* 0x0000000020087348 */ /* 0x000fea0003c00000 */
[----:B------:R0:W1:Y:S02]  /*fa60*/  SHFL.DOWN P3, R36, R35, R34, R33 ;  /* 0x0800002223247389 */ /* 0x0000640000060021 */
[----:B01----:R-:W-:Y:S05]  /*fa70*/  ENDCOLLECTIVE ;  /* 0x000000000000791b */ /* 0x003fea0003800000 */
.L_x_217:
[----:B------:R-:W-:Y:S02]  /*fa80*/  IMAD.MOV.U32 R35, RZ, RZ, R103 ;  /* 0x000000ffff237224 */ /* 0x000fe400078e0067 */
[----:B------:R-:W-:-:S07]  /*fa90*/  IMAD.MOV.U32 R26, RZ, RZ, R36 ;  /* 0x000000ffff1a7224 */ /* 0x000fce00078e0024 */
[----:B------:R-:W-:Y:S05]  /*faa0*/  WARPSYNC.COLLECTIVE R32, `(.L_x_218) ;  /* 0x0000000020087348 */ /* 0x000fea0003c00000 */
[----:B------:R0:W1:Y:S02]  /*fab0*/  SHFL.DOWN P3, R36, R35, R34, R33 ;  /* 0x0800002223247389 */ /* 0x0000640000060021 */
[----:B01----:R-:W-:Y:S05]  /*fac0*/  ENDCOLLECTIVE ;  /* 0x000000000000791b */ /* 0x003fea0003800000 */
.L_x_218:
[----:B------:R-:W-:Y:S01]  /*fad0*/  IMAD.MOV.U32 R34, RZ, RZ, 0x8 ;  /* 0x00000008ff227424 */ /* 0x000fe200078e00ff */
[----:B------:R-:W-:-:S04]  /*fae0*/  ISETP.GT.AND P3, PT, R98, R33, PT ;  /* 0x000000216200720c */ /* 0x000fc80003f64270 */
[----:B------:R-:W-:Y:S02]  /*faf0*/  SEL R26, R26, RZ, !P3 ;  /* 0x000000ff1a1a7207 */ /* 0x000fe40005800000 */
[----:B------:R-:W-:Y:S02]  /*fb00*/  SEL R36, R36, RZ, !P3 ;  /* 0x000000ff24247207 */ /* 0x000fe40005800000 */
[----:B------:R-:W-:-:S05]  /*fb10*/  IADD3 R104, P3, PT, R26, R27, RZ ;  /* 0x0000001b1a687210 */ /* 0x000fca0007f7e0ff */
[----:B------:R-:W-:Y:S02]  /*fb20*/  IMAD.MOV.U32 R35, RZ, RZ, R104 ;  /* 0x000000ffff237224 */ /* 0x000fe400078e0068 */
[----:B------:R-:W-:-:S07]  /*fb30*/  IMAD.X R105, R36, 0x1, R103, P3 ;  /* 0x0000000124697824 */ /* 0x000fce00018e0667 */
[----:B------:R-:W-:Y:S05]  /*fb40*/  WARPSYNC.COLLECTIVE R32, `(.L_x_219) ;  /* 0x0000000020087348 */ /* 0x000fea0003c00000 */
[----:B------:R0:W1:Y:S02]  /*fb50*/  SHFL.DOWN P3, R36, R35, R34, R33 ;  /* 0x0800002223247389 */ /* 0x0000640000060021 */
[----:B01----:R-:W-:Y:S05]  /*fb60*/  ENDCOLLECTIVE ;  /* 0x000000000000791b */ /* 0x003fea0003800000 */
.L_x_219:
[----:B------:R-:W-:Y:S02]  /*fb70*/  IMAD.MOV.U32 R35, RZ, RZ, R105 ;  /* 0x000000ffff237224 */ /* 0x000fe400078e0069 */
[----:B------:R-:W-:-:S07]  /*fb80*/  IMAD.MOV.U32 R26, RZ, RZ, R36 ;  /* 0x000000ffff1a7224 */ /* 0x000fce00078e0024 */
[----:B------:R-:W-:Y:S05]  /*fb90*/  WARPSYNC.COLLECTIVE R32, `(.L_x_220) ;  /* 0x0000000020087348 */ /* 0x000fea0003c00000 */
[----:B------:R0:W1:Y:S02]  /*fba0*/  SHFL.DOWN P3, R36, R35, R34, R33 ;  /* 0x0800002223247389 */ /* 0x0000640000060021 */
[----:B01----:R-:W-:Y:S05]  /*fbb0*/  ENDCOLLECTIVE ;  /* 0x000000000000791b */ /* 0x003fea0003800000 */
.L_x_220:
[----:B------:R-:W-:Y:S01]  /*fbc0*/  IMAD.MOV.U32 R34, RZ, RZ, 0x10 ;  /* 0x00000010ff227424 */ /* 0x000fe200078e00ff */
[----:B------:R-:W-:-:S04]  /*fbd0*/  ISETP.GT.AND P3, PT, R102, R33, PT ;  /* 0x000000216600720c */ /* 0x000fc80003f64270 */
[----:B------:R-:W-:Y:S02]  /*fbe0*/  SEL R107, R26, RZ, !P3 ;  /* 0x000000ff1a6b7207 */ /* 0x000fe40005800000 */
        /* <DEDUP_REMOVED lines=8> */
.L_x_221:
[----:B------:R-:W-:Y:S02]  /*fc70*/  IMAD.MOV.U32 R35, RZ, RZ, R109 ;  /* 0x000000ffff237224 */ /* 0x000fe400078e006d */
[----:B------:R-:W-:-:S07]  /*fc80*/  IMAD.MOV.U32 R26, RZ, RZ, R36 ;  /* 0x000000ffff1a7224 */ /* 0x000fce00078e0024 */
[----:B------:R-:W-:Y:S05]  /*fc90*/  WARPSYNC.COLLECTIVE R32, `(.L_x_222) ;  /* 0x0000000020087348 */ /* 0x000fea0003c00000 */
[----:B------:R0:W1:Y:S02]  /*fca0*/  SHFL.DOWN P3, R36, R35, R34, R33 ;  /* 0x0800002223247389 */ /* 0x0000640000060021 */
[----:B01----:R-:W-:Y:S05]  /*fcb0*/  ENDCOLLECTIVE ;  /* 0x000000000000791b */ /* 0x003fea0003800000 */
.L_x_222:
[----:B------:R-:W-:-:S04]  /*fcc0*/  ISETP.GT.AND P3, PT, R104, R33, PT ;  /* 0x000000216800720c */ /* 0x000fc80003f64270 */
[----:B------:R-:W-:Y:S02]  /*fcd0*/  SEL R26, R26, RZ, !P3 ;  /* 0x000000ff1a1a7207 */ /* 0x000fe40005800000 */
[----:B------:R-:W-:Y:S02]  /*fce0*/  SEL R36, R36, RZ, !P3 ;  /* 0x000000ff24247207 */ /* 0x000fe40005800000 */
[----:B------:R-:W-:Y:S02]  /*fcf0*/  IADD3 R108, P3, PT, R26, R107, RZ ;  /* 0x0000006b1a6c7210 */ /* 0x000fe40007f7e0ff */
[----:B------:R-:W0:Y:S03]  /*fd00*/  LDC.64 R26, c[0x0][0x3d8] ;  /* 0x0000f600ff1a7b82 */ /* 0x000e260000000a00 */
[----:B------:R-:W-:Y:S01]  /*fd10*/  IMAD.X R105, R36, 0x1, R109, P3 ;  /* 0x0000000124697824 */ /* 0x000fe200018e066d */
[----:B0-----:R-:W-:-:S05]  /*fd20*/  IADD3 R103, P3, PT, R26, 0x200, RZ ;  /* 0x000002001a677810 */ /* 0x001fca0007f7e0ff */
[----:B------:R-:W-:Y:S01]  /*fd30*/  IMAD.X R106, RZ, RZ, R27, P3 ;  /* 0x000000ffff6a7224 */ /* 0x000fe200018e061b */
[----:B------:R-:W-:-:S04]  /*fd40*/  ISETP.NE.U32.AND P3, PT, R24, 0x65, PT ;  /* 0x000000651800780c */ /* 0x000fc80003f65070 */
[----:B------:R-:W-:-:S13]  /*fd50*/  ISETP.NE.AND.EX P3, PT, R25, RZ, PT, P3 ;  /* 0x000000ff1900720c */ /* 0x000fda0003f65330 */
[----:B------:R-:W-:Y:S05]  /*fd60*/  WARPSYNC.COLLECTIVE R32, `(.L_x_223) ;  /* 0x0000000020087348 */ /* 0x000fea0003c00000 */
[----:B------:R-:W-:Y:S01]  /*fd70*/  VOTE.ALL P3, P3 ;  /* 0x0000000000ff7806 */ /* 0x000fe20001860000 */
[----:B------:R-:W-:-:S12]  /*fd80*/  ENDCOLLECTIVE ;  /* 0x000000000000791b */ /* 0x000fd80003800000 */
.L_x_223:
[----:B------:R-:W-:Y:S05]  /*fd90*/  BRA `(.L_x_224) ;  /* 0xffffff44008c7947 */ /* 0x000fea000383ffff */
.L_x_38:
[----:B------:R-:W-:Y:S01]  /*fda0*/  BSSY B1, `(.L_x_225) ;  /* 0x0000006000017945 */ /* 0x000fe20003800000 */
[----:B------:R-:W-:Y:S01]  /*fdb0*/  PLOP3.LUT P3, PT, P3, PT, PT, 0x8, 0x80 ;  /* 0x000000000080781c */ /* 0x000fe20001f6e170 */
[----:B------:R-:W-:-:S12]  /*fdc0*/  IMAD.MOV.U32 R32, RZ, RZ, -0x1 ;  /* 0xffffffffff207424 */ /* 0x000fd800078e00ff */
[----:B0-----:R-:W-:Y:S05]  /*fdd0*/  WARPSYNC.COLLECTIVE R32, `(.L_x_226) ;  /* 0x0000000020087348 */ /* 0x001fea0003c00000 */
[----:B------:R-:W-:Y:S01]  /*fde0*/  VOTE.ANY P3, P3 ;  /* 0x0000000000ff7806 */ /* 0x000fe20001860100 */
[----:B0-----:R-:W-:-:S12]  /*fdf0*/  ENDCOLLECTIVE ;  /* 0x000000000000791b */ /* 0x001fd80003800000 */
.L_x_226:
[----:B------:R-:W-:Y:S05]  /*fe00*/  BSYNC B1 ;  /* 0x0000000000017941 */ /* 0x000fea0003800000 */
.L_x_225:
[----:B------:R-:W-:Y:S05]  /*fe10*/  BRA `(.L_x_227) ;  /* 0xffffff4400987947 */ /* 0x000fea000383ffff */
.L_x_42:
[----:B------:R-:W-:Y:S01]  /*fe20*/  BSSY B1, `(.L_x_228) ;  /* 0x0000006000017945 */ /* 0x000fe20003800000 */
[----:B------:R-:W-:Y:S01]  /*fe30*/  PLOP3.LUT P3, PT, P3, PT, PT, 0x8, 0x80 ;  /* 0x000000000080781c */ /* 0x000fe20001f6e170 */
[----:B------:R-:W-:-:S12]  /*fe40*/  IMAD.MOV.U32 R32, RZ, RZ, -0x1 ;  /* 0xffffffffff207424 */ /* 0x000fd800078e00ff */
[----:B0-----:R-:W-:Y:S05]  /*fe50*/  WARPSYNC.COLLECTIVE R32, `(.L_x_229) ;  /* 0x0000000020087348 */ /* 0x001fea0003c00000 */
[----:B------:R-:W-:Y:S01]  /*fe60*/  VOTE.ANY P3, P3 ;  /* 0x0000000000ff7806 */ /* 0x000fe20001860100 */
[----:B0-----:R-:W-:-:S12]  /*fe70*/  ENDCOLLECTIVE ;  /* 0x000000000000791b */ /* 0x001fd80003800000 */
.L_x_229:
[----:B------:R-:W-:Y:S05]  /*fe80*/  BSYNC B1 ;  /* 0x0000000000017941 */ /* 0x000fea0003800000 */
.L_x_228:
[----:B------:R-:W-:Y:S05]  /*fe90*/  BRA `(.L_x_230) ;  /* 0xffffff4400b07947 */ /* 0x000fea000383ffff */
.L_x_44:
[----:B------:R-:W-:Y:S01]  /*fea0*/  BSSY B1, `(.L_x_231) ;  /* 0x0000006000017945 */ /* 0x000fe20003800000 */
[----:B------:R-:W-:Y:S01]  /*feb0*/  PLOP3.LUT P3, PT, P3, PT, PT, 0x8, 0x80 ;  /* 0x000000000080781c */ /* 0x000fe20001f6e170 */
[----:B------:R-:W-:-:S12]  /*fec0*/  IMAD.MOV.U32 R32, RZ, RZ, -0x1 ;  /* 0xffffffffff207424 */ /* 0x000fd800078e00ff */
[----:B0-----:R-:W-:Y:S05]  /*fed0*/  WARPSYNC.COLLECTIVE R32, `(.L_x_232) ;  /* 0x0000000020087348 */ /* 0x001fea0003c00000 */
[----:B------:R-:W-:Y:S01]  /*fee0*/  VOTE.ANY R32, PT, P3 ;  /* 0x0000000000207806 */ /* 0x000fe200018e0100 */
[----:B0-----:R-:W-:Y:S06]  /*fef0*/  ENDCOLLECTIVE ;  /* 0x000000000000791b */ /* 0x001fec0003800000 */
.L_x_232:
[----:B------:R-:W-:Y:S05]  /*ff00*/  BSYNC B1 ;  /* 0x0000000000017941 */ /* 0x000fea0003800000 */
.L_x_231:
[----:B------:R-:W-:Y:S01]  /*ff10*/  LOP3.LUT R32, R32, 0x80000000, R92, 0xec, !PT ;  /* 0x8000000020207812 */ /* 0x000fe200078eec5c */
[----:B------:R-:W-:Y:S02]  /*ff20*/  IMAD.MOV.U32 R35, RZ, RZ, R26 ;  /* 0x000000ffff237224 */ /* 0x000fe400078e001a */
[----:B------:R-:W-:Y:S02]  /*ff30*/  IMAD.MOV.U32 R34, RZ, RZ, 0x1 ;  /* 0x00000001ff227424 */ /* 0x000fe400078e00ff */
[----:B------:R-:W-:Y:S02]  /*ff40*/  VIADD R33, R32, 0xffffffff ;  /* 0xffffffff20217836 */ /* 0x000fe40000000000 */
[----:B------:R-:W-:-:S03]  /*ff50*/  VIADD R101, R101, 0xffffffe0 ;  /* 0xffffffe065657836 */ /* 0x000fc60000000000 */
[----:B------:R-:W-:Y:S01]  /*ff60*/  LOP3.LUT R107, R32, R33, RZ, 0xc, !PT ;  /* 0x00000021206b7212 */ /* 0x000fe200078e0cff */
[----:B------:R-:W-:-:S03]  /*ff70*/  IMAD.MOV.U32 R32, RZ, RZ, -0x1 ;  /* 0xffffffffff207424 */ /* 0x000fc600078e00ff */
[----:B------:R0:W1:Y:S04]  /*ff80*/  POPC R33, R107 ;  /* 0x0000006b00217309 */ /* 0x0000680000000000 */
[----:B01----:R-:W-:Y:S05]  /*ff90*/  WARPSYNC.COLLECTIVE R32, `(.L_x_233) ;  /* 0x0000000020087348 */ /* 0x003fea0003c00000 */
[----:B-1----:R1:W2:Y:S02]  /*ffa0*/  SHFL.DOWN P3, R36, R35, R34, R33 ;  /* 0x0800002223247389 */ /* 0x0022a40000060021 */
[----:B012---:R-:W-:Y:S05]  /*ffb0*/  ENDCOLLECTIVE ;  /* 0x000000000000791b */ /* 0x007fea0003800000 */
.L_x_233:
[----:B------:R-:W-:Y:S02]  /*ffc0*/  IMAD.MOV.U32 R35, RZ, RZ, R27 ;  /* 0x000000ffff237224 */ /* 0x000fe400078e001b */
[----:B------:R-:W-:-:S07]  /*ffd0*/  IMAD.MOV.U32 R100, RZ, RZ, R36 ;  /* 0x000000ffff647224 */ /* 0x000fce00078e0024 */
[----:B------:R-:W-:Y:S05]  /*ffe0*/  WARPSYNC.COLLECTIVE R32, `(.L_x_234) ;  /* 0x0000000020087348 */ /* 0x000fea0003c00000 */
[----:B------:R0:W1:Y:S02]  /*fff0*/  SHFL.DOWN P3, R36, R35, R34, R33 ;  /* 0x0800002223247389 */ /* 0x0000640000060021 */
[----:B01----:R-:W-:Y:S05]  /*10000*/  ENDCOLLECTIVE ;  /* 0x000000000000791b */ /* 0x003fea0003800000 */
.L_x_234:
[----:B------:R-:W-:Y:S01]  /*10010*/  IMAD.MOV.U32 R34, RZ, RZ, 0x2 ;  /* 0x00000002ff227424 */ /* 0x000fe200078e00ff */
[----:B------:R-:W-:-:S04]  /*10020*/  ISETP.GE.AND P3, PT, R93, R33, PT ;  /* 0x000000215d00720c */ /* 0x000fc80003f66270 */
        /* <DEDUP_REMOVED lines=8> */
.L_x_235:
[----:B------:R-:W-:Y:S02]  /*100b0*/  IMAD.MOV.U32 R35, RZ, RZ, R109 ;  /* 0x000000ffff237224 */ /* 0x000fe400078e006d */
[----:B------:R-:W-:-:S07]  /*100c0*/  IMAD.MOV.U32 R100, RZ, RZ, R36 ;  /* 0x000000ffff647224 */ /* 0x000fce00078e0024 */
[----:B------:R-:W-:Y:S05]  /*100d0*/  WARPSYNC.COLLECTIVE R32, `(.L_x_236) ;  /* 0x0000000020087348 */ /* 0x000fea0003c00000 */
[----:B------:R0:W1:Y:S02]  /*100e0*/  SHFL.DOWN P3, R36, R35, R34, R33 ;  /* 0x0800002223247389 */ /* 0x0000640000060021 */
[----:B01----:R-:W-:Y:S05]  /*100f0*/  ENDCOLLECTIVE ;  /* 0x000000000000791b */ /* 0x003fea0003800000 */
.L_x_236:
        /* <DEDUP_REMOVED lines=10> */
.L_x_237:
[----:B------:R-:W-:Y:S02]  /*101a0*/  IMAD.MOV.U32 R35, RZ, RZ, R100 ;  /* 0x000000ffff237224 */ /* 0x000fe400078e0064 */
[----:B------:R-:W-:-:S07]  /*101b0*/  IMAD.MOV.U32 R26, RZ, RZ, R36 ;  /* 0x000000ffff1a7224 */ /* 0x000fce00078e0024 */
[----:B------:R-:W-:Y:S05]  /*101c0*/  WARPSYNC.COLLECTIVE R32, `(.L_x_238) ;  /* 0x0000000020087348 */ /* 0x000fea0003c00000 */
[----:B------:R0:W1:Y:S02]  /*101d0*/  SHFL.DOWN P3, R36, R35, R34, R33 ;  /* 0x0800002223247389 */ /* 0x0000640000060021 */
[----:B01----:R-:W-:Y:S05]  /*101e0*/  ENDCOLLECTIVE ;  /* 0x000000000000791b */ /* 0x003fea0003800000 */
.L_x_238:
        /* <DEDUP_REMOVED lines=10> */
.L_x_239:
[----:B------:R-:W-:Y:S02]  /*10290*/  IMAD.MOV.U32 R35, RZ, RZ, R109 ;  /* 0x000000ffff237224 */ /* 0x000fe400078e006d */
[----:B------:R-:W-:-:S07]  /*102a0*/  IMAD.MOV.U32 R26, RZ, RZ, R36 ;  /* 0x000000ffff1a7224 */ /* 0x000fce00078e0024 */
[----:B------:R-:W-:Y:S05]  /*102b0*/  WARPSYNC.COLLECTIVE R32, `(.L_x_240) ;  /* 0x0000000020087348 */ /* 0x000fea0003c00000 */
[----:B------:R0:W1:Y:S02]  /*102c0*/  SHFL.DOWN P3, R36, R35, R34, R33 ;  /* 0x0800002223247389 */ /* 0x0000640000060021 */
[----:B01----:R-:W-:Y:S05]  /*102d0*/  ENDCOLLECTIVE ;  /* 0x000000000000791b */ /* 0x003fea0003800000 */
.L_x_240:
        /* <DEDUP_REMOVED lines=10> */
.L_x_241:
[----:B------:R-:W-:Y:S02]  /*10380*/  IMAD.MOV.U32 R35, RZ, RZ, R110 ;  /* 0x000000ffff237224 */ /* 0x000fe400078e006e */
[----:B------:R-:W-:-:S07]  /*10390*/  IMAD.MOV.U32 R26, RZ, RZ, R36 ;  /* 0x000000ffff1a7224 */ /* 0x000fce00078e0024 */
[----:B------:R-:W-:Y:S05]  /*103a0*/  WARPSYNC.COLLECTIVE R32, `(.L_x_242) ;  /* 0x0000000020087348 */ /* 0x000fea0003c00000 */
[----:B------:R0:W1:Y:S02]  /*103b0*/  SHFL.DOWN P3, R36, R35, R34, R33 ;  /* 0x0800002223247389 */ /* 0x0000640000060021 */
[----:B01----:R-:W-:Y:S05]  /*103c0*/  ENDCOLLECTIVE ;  /* 0x000000000000791b */ /* 0x003fea0003800000 */
.L_x_242:
[----:B------:R-:W-:-:S04]  /*103d0*/  ISETP.GT.AND P3, PT, R104, R33, PT ;  /* 0x000000216800720c */ /* 0x000fc80003f64270 */
[----:B------:R-:W-:Y:S02]  /*103e0*/  SEL R27, R26, RZ, !P3 ;  /* 0x000000ff1a1b7207 */ /* 0x000fe40005800000 */
[----:B------:R-:W-:Y:S02]  /*103f0*/  SEL R36, R36, RZ, !P3 ;  /* 0x000000ff24247207 */ /* 0x000fe40005800000 */
[----:B------:R-:W-:-:S04]  /*10400*/  IADD3 R108, P3, P4, R27, R100, R108 ;  /* 0x000000641b6c7210 */ /* 0x000fc80007c7e06c */
[----:B------:R-:W-:Y:S02]  /*10410*/  IADD3.X R105, PT, PT, R36, R110, R105, P3, P4 ;  /* 0x0000006e24697210 */ /* 0x000fe40001fe8469 */
[----:B------:R-:W-:-:S04]  /*10420*/  ISETP.NE.U32.AND P3, PT, R24, 0x65, PT ;  /* 0x000000651800780c */ /* 0x000fc80003f65070 */
[----:B------:R-:W-:-:S13]  /*10430*/  ISETP.NE.AND.EX P3, PT, R25, RZ, PT, P3 ;  /* 0x000000ff1900720c */ /* 0x000fda0003f65330 */
[----:B------:R-:W-:Y:S05]  /*10440*/  WARPSYNC.COLLECTIVE R32, `(.L_x_243) ;  /* 0x0000000020087348 */ /* 0x000fea0003c00000 */
[----:B------:R-:W-:Y:S01]  /*10450*/  VOTE.ALL P3, P3 ;  /* 0x0000000000ff7806 */ /* 0x000fe20001860000 */
[----:B------:R-:W-:-:S12]  /*10460*/  ENDCOLLECTIVE ;  /* 0x000000000000791b */ /* 0x000fd80003800000 */
.L_x_243:
[----:B------:R-:W-:Y:S05]  /*10470*/  BRA `(.L_x_244) ;  /* 0xffffff4000fc7947 */ /* 0x000fea000383ffff */
.L_x_129:
[----:B------:R-:W-:Y:S01]  /*10480*/  BSSY B0, `(.L_x_245) ;  /* 0x0000006000007945 */ /* 0x000fe20003800000 */
[----:B------:R-:W-:Y:S01]  /*10490*/  PLOP3.LUT P3, PT, P3, PT, PT, 0x8, 0x80 ;  /* 0x000000000080781c */ /* 0x000fe20001f6e170 */
[----:B------:R-:W-:-:S12]  /*104a0*/  IMAD.MOV.U32 R32, RZ, RZ, -0x1 ;  /* 0xffffffffff207424 */ /* 0x000fd800078e00ff */
[----:B0-----:R-:W-:Y:S05]  /*104b0*/  WARPSYNC.COLLECTIVE R32, `(.L_x_246) ;  /* 0x0000000020087348 */ /* 0x001fea0003c00000 */
[----:B------:R-:W-:Y:S01]  /*104c0*/  VOTE.ANY P3, P3 ;  /* 0x0000000000ff7806 */ /* 0x000fe20001860100 */
[----:B0-----:R-:W-:-:S12]  /*104d0*/  ENDCOLLECTIVE ;  /* 0x000000000000791b */ /* 0x001fd80003800000 */
.L_x_246:
[----:B------:R-:W-:Y:S05]  /*104e0*/  BSYNC B0 ;  /* 0x0000000000007941 */ /* 0x000fea0003800000 */
.L_x_245:
[----:B------:R-:W-:Y:S05]  /*104f0*/  BRA `(.L_x_247) ;  /* 0xffffffb400447947 */ /* 0x000fea000383ffff */
.L_x_133:
[----:B------:R-:W-:Y:S01]  /*10500*/  BSSY B0, `(.L_x_248) ;  /* 0x0000006000007945 */ /* 0x000fe20003800000 */
[----:B------:R-:W-:Y:S01]  /*10510*/  PLOP3.LUT P3, PT, P3, PT, PT, 0x8, 0x80 ;  /* 0x000000000080781c */ /* 0x000fe20001f6e170 */
[----:B------:R-:W-:-:S12]  /*10520*/  IMAD.MOV.U32 R32, RZ, RZ, -0x1 ;  /* 0xffffffffff207424 */ /* 0x000fd800078e00ff */
[----:B0-----:R-:W-:Y:S05]  /*10530*/  WARPSYNC.COLLECTIVE R32, `(.L_x_249) ;  /* 0x0000000020087348 */ /* 0x001fea0003c00000 */
[----:B------:R-:W-:Y:S01]  /*10540*/  VOTE.ANY P3, P3 ;  /* 0x0000000000ff7806 */ /* 0x000fe20001860100 */
[----:B0-----:R-:W-:-:S12]  /*10550*/  ENDCOLLECTIVE ;  /* 0x000000000000791b */ /* 0x001fd80003800000 */
.L_x_249:
[----:B------:R-:W-:Y:S05]  /*10560*/  BSYNC B0 ;  /* 0x0000000000007941 */ /* 0x000fea0003800000 */
.L_x_248:
[----:B------:R-:W-:Y:S05]  /*10570*/  BRA `(.L_x_250) ;  /* 0xffffffb400587947 */ /* 0x000fea000383ffff */
.L_x_135:
[----:B------:R-:W-:Y:S01]  /*10580*/  BSSY B0, `(.L_x_251) ;  /* 0x0000006000007945 */ /* 0x000fe20003800000 */
[----:B------:R-:W-:Y:S01]  /*10590*/  PLOP3.LUT P3, PT, P3, PT, PT, 0x8, 0x80 ;  /* 0x000000000080781c */ /* 0x000fe20001f6e170 */
[----:B------:R-:W-:-:S12]  /*105a0*/  IMAD.MOV.U32 R32, RZ, RZ, -0x1 ;  /* 0xffffffffff207424 */ /* 0x000fd800078e00ff */
[----:B0-----:R-:W-:Y:S05]  /*105b0*/  WARPSYNC.COLLECTIVE R32, `(.L_x_252) ;  /* 0x0000000020087348 */ /* 0x001fea0003c00000 */
[----:B------:R-:W-:Y:S01]  /*105c0*/  VOTE.ANY R32, PT, P3 ;  /* 0x0000000000207806 */ /* 0x000fe200018e0100 */
[----:B0-----:R-:W-:Y:S06]  /*105d0*/  ENDCOLLECTIVE ;  /* 0x000000000000791b */ /* 0x001fec0003800000 */
.L_x_252:
[----:B------:R-:W-:Y:S05]  /*105e0*/  BSYNC B0 ;  /* 0x0000000000007941 */ /* 0x000fea0003800000 */
.L_x_251:
[----:B------:R-:W0:Y:S01]  /*105f0*/  S2R R102, SR_GEMASK ;  /* 0x0000000000667919 */ /* 0x000e220000003c00 */
[----:B------:R-:W-:Y:S02]  /*10600*/  IMAD.MOV.U32 R35, RZ, RZ, R30 ;  /* 0x000000ffff237224 */ /* 0x000fe400078e001e */
[----:B------:R-:W-:Y:S02]  /*10610*/  IMAD.MOV.U32 R34, RZ, RZ, 0x1 ;  /* 0x00000001ff227424 */ /* 0x000fe400078e00ff */
[----:B------:R-:W-:Y:S01]  /*10620*/  VIADD R110, R101, 0x8 ;  /* 0x00000008656e7836 */ /* 0x000fe20000000000 */
[----:B0-----:R-:W-:-:S05]  /*10630*/  LOP3.LUT R32, R32, 0x80000000, R102, 0xec, !PT ;  /* 0x8000000020207812 */ /* 0x001fca00078eec66 */
[----:B------:R-:W-:-:S05]  /*10640*/  VIADD R33, R32, 0xffffffff ;  /* 0xffffffff20217836 */ /* 0x000fca0000000000 */
[----:B------:R-:W-:Y:S01]  /*10650*/  LOP3.LUT R106, R32, R33, RZ, 0xc, !PT ;  /* 0x00000021206a7212 */ /* 0x000fe200078e0cff */
[----:B------:R-:W-:-:S03]  /*10660*/  IMAD.MOV.U32 R32, RZ, RZ, -0x1 ;  /* 0xffffffffff207424 */ /* 0x000fc600078e00ff */
[----:B------:R0:W1:Y:S02]  /*10670*/  POPC R33, R106 ;  /* 0x0000006a00217309 */ /* 0x0000640000000000 */
[----:B0-----:R-:W-:-:S07]  /*10680*/  VIADD R106, R101, 0x2 ;  /* 0x00000002656a7836 */ /* 0x001fce0000000000 */
[----:B-1----:R-:W-:Y:S05]  /*10690*/  WARPSYNC.COLLECTIVE R32, `(.L_x_253) ;  /* 0x0000000020087348 */ /* 0x002fea0003c00000 */
[----:B-1----:R0:W1:Y:S02]  /*106a0*/  SHFL.DOWN P3, R36, R35, R34, R33 ;  /* 0x0800002223247389 */ /* 0x0020640000060021 */
[----:B01----:R-:W-:Y:S05]  /*106b0*/  ENDCOLLECTIVE ;  /* 0x000000000000791b */ /* 0x003fea0003800000 */
.L_x_253:
[----:B------:R-:W-:Y:S01]  /*106c0*/  ISETP.GT.AND P5, PT, R110, R33, PT ;  /* 0x000000216e00720c */ /* 0x000fe20003fa4270 */
[----:B------:R-:W-:Y:S02]  /*106d0*/  VIADD R110, R101, 0x10 ;  /* 0x00000010656e7836 */ /* 0x000fe40000000000 */
[----:B------:R-:W-:Y:S02]  /*106e0*/  IMAD.MOV.U32 R35, RZ, RZ, R31 ;  /* 0x000000ffff237224 */ /* 0x000fe400078e001f */
[----:B------:R-:W-:-:S08]  /*106f0*/  IMAD.MOV.U32 R103, RZ, RZ, R36 ;  /* 0x000000ffff677224 */ /* 0x000fd000078e0024 */
[----:B------:R-:W-:Y:S05]  /*10700*/  WARPSYNC.COLLECTIVE R32, `(.L_x_254) ;  /* 0x0000000020087348 */ /* 0x000fea0003c00000 */
[----:B------:R0:W1:Y:S02]  /*10710*/  SHFL.DOWN P3, R36, R35, R34, R33 ;  /* 0x0800002223247389 */ /* 0x0000640000060021 */
[----:B01----:R-:W-:Y:S05]  /*10720*/  ENDCOLLECTIVE ;  /* 0x000000000000791b */ /* 0x003fea0003800000 */
.L_x_254:
        /* <DEDUP_REMOVED lines=10> */
.L_x_255:
[----:B------:R-:W-:Y:S02]  /*107d0*/  IMAD.MOV.U32 R35, RZ, RZ, R109 ;  /* 0x000000ffff237224 */ /* 0x000fe400078e006d */
[----:B------:R-:W-:-:S07]  /*107e0*/  IMAD.MOV.U32 R103, RZ, RZ, R36 ;  /* 0x000000ffff677224 */ /* 0x000fce00078e0024 */
[----:B------:R-:W-:Y:S05]  /*107f0*/  WARPSYNC.COLLECTIVE R32, `(.L_x_256) ;  /* 0x0000000020087348 */ /* 0x000fea0003c00000 */
[----:B------:R0:W1:Y:S02]  /*10800*/  SHFL.DOWN P3, R36, R35, R34, R33 ;  /* 0x0800002223247389 */ /* 0x0000640000060021 */
[----:B01----:R-:W-:Y:S05]  /*10810*/  ENDCOLLECTIVE ;  /* 0x000000000000791b */ /* 0x003fea0003800000 */
.L_x_256:
[----:B------:R-:W-:Y:S01]  /*10820*/  IMAD.MOV.U32 R34, RZ, RZ, 0x4 ;  /* 0x00000004ff227424 */ /* 0x000fe200078e00ff */
[----:B------:R-:W-:-:S04]  /*10830*/  ISETP.GT.AND P3, PT, R106, R33, PT ;  /* 0x000000216a00720c */ /* 0x000fc80003f64270 */
        /* <DEDUP_REMOVED lines=9> */
.L_x_257:
[----:B------:R-:W-:Y:S02]  /*108d0*/  IMAD.MOV.U32 R35, RZ, RZ, R107 ;  /* 0x000000ffff237224 */ /* 0x000fe400078e006b */
[----:B------:R-:W-:-:S07]  /*108e0*/  IMAD.MOV.U32 R30, RZ, RZ, R36 ;  /* 0x000000ffff1e7224 */ /* 0x000fce00078e0024 */
[----:B------:R-:W-:Y:S05]  /*108f0*/  WARPSYNC.COLLECTIVE R32, `(.L_x_258) ;  /* 0x0000000020087348 */ /* 0x000fea0003c00000 */
[----:B------:R0:W1:Y:S02]  /*10900*/  SHFL.DOWN P3, R36, R35, R34, R33 ;  /* 0x0800002223247389 */ /* 0x0000640000060021 */
[----:B01----:R-:W-:Y:S05]  /*10910*/  ENDCOLLECTIVE ;  /* 0x000000000000791b */ /* 0x003fea0003800000 */
.L_x_258:
        /* <DEDUP_REMOVED lines=10> */
.L_x_259:
[----:B------:R-:W-:Y:S02]  /*109c0*/  IMAD.MOV.U32 R35, RZ, RZ, R109 ;  /* 0x000000ffff237224 */ /* 0x000fe400078e006d */
[----:B------:R-:W-:-:S07]  /*109d0*/  IMAD.MOV.U32 R30, RZ, RZ, R36 ;  /* 0x000000ffff1e7224 */ /* 0x000fce00078e0024 */
[----:B------:R-:W-:Y:S05]  /*109e0*/  WARPSYNC.COLLECTIVE R32, `(.L_x_260) ;  /* 0x0000000020087348 */ /* 0x000fea0003c00000 */
[----:B------:R0:W1:Y:S02]  /*109f0*/  SHFL.DOWN P3, R36, R35, R34, R33 ;  /* 0x0800002223247389 */ /* 0x0000640000060021 */
[----:B01----:R-:W-:Y:S05]  /*10a00*/  ENDCOLLECTIVE ;  /* 0x000000000000791b */ /* 0x003fea0003800000 */
.L_x_260:
[----:B------:R-:W-:Y:S01]  /*10a10*/  SEL R111, R30, RZ, !P5 ;  /* 0x000000ff1e6f7207 */ /* 0x000fe20006800000 */
[----:B------:R-:W-:-:S03]  /*10a20*/  IMAD.MOV.U32 R34, RZ, RZ, 0x10 ;  /* 0x00000010ff227424 */ /* 0x000fc600078e00ff */
[----:B------:R-:W-:Y:S02]  /*10a30*/  IADD3 R111, P3, PT, R111, R108, RZ ;  /* 0x0000006c6f6f7210 */ /* 0x000fe40007f7e0ff */
[----:B------:R-:W-:-:S03]  /*10a40*/  SEL R36, R36, RZ, !P5 ;  /* 0x000000ff24247207 */ /* 0x000fc60006800000 */
[----:B------:R-:W-:Y:S02]  /*10a50*/  IMAD.MOV.U32 R35, RZ, RZ, R111 ;  /* 0x000000ffff237224 */ /* 0x000fe400078e006f */
[----:B------:R-:W-:-:S07]  /*10a60*/  IMAD.X R113, R36, 0x1, R109, P3 ;  /* 0x0000000124717824 */ /* 0x000fce00018e066d */
[----:B------:R-:W-:Y:S05]  /*10a70*/  WARPSYNC.COLLECTIVE R32, `(.L_x_261) ;  /* 0x0000000020087348 */ /* 0x000fea0003c00000 */
[----:B------:R0:W1:Y:S02]  /*10a80*/  SHFL.DOWN P3, R36, R35, R34, R33 ;  /* 0x0800002223247389 */ /* 0x0000640000060021 */
[----:B01----:R-:W-:Y:S05]  /*10a90*/  ENDCOLLECTIVE ;  /* 0x000000000000791b */ /* 0x003fea0003800000 */
.L_x_261:
[----:B------:R-:W-:Y:S02]  /*10aa0*/  IMAD.MOV.U32 R35, RZ, RZ, R113 ;  /* 0x000000ffff237224 */ /* 0x000fe400078e0071 */
[----:B------:R-:W-:-:S07]  /*10ab0*/  IMAD.MOV.U32 R30, RZ, RZ, R36 ;  /* 0x000000ffff1e7224 */ /* 0x000fce00078e0024 */
[----:B------:R-:W-:Y:S05]  /*10ac0*/  WARPSYNC.COLLECTIVE R32, `(.L_x_262) ;  /* 0x0000000020087348 */ /* 0x000fea0003c00000 */
[----:B------:R0:W1:Y:S02]  /*10ad0*/  SHFL.DOWN P3, R36, R35, R34, R33 ;  /* 0x0800002223247389 */ /* 0x0000640000060021 */
[----:B01----:R-:W-:Y:S05]  /*10ae0*/  ENDCOLLECTIVE ;  /* 0x000000000000791b */ /* 0x003fea0003800000 */
.L_x_262:
[----:B------:R-:W-:-:S04]  /*10af0*/  ISETP.GT.AND P3, PT, R110, R33, PT ;  /* 0x000000216e00720c */ /* 0x000fc80003f64270 */
[----:B------:R-:W-:Y:S02]  /*10b00*/  SEL R30, R30, RZ, !P3 ;  /* 0x000000ff1e1e7207 */ /* 0x000fe40005800000 */
[----:B------:R-:W-:Y:S02]  /*10b10*/  SEL R36, R36, RZ, !P3 ;  /* 0x000000ff24247207 */ /* 0x000fe40005800000 */
[----:B------:R-:W-:Y:S02]  /*10b20*/  IADD3 R109, P3, PT, R30, R111, RZ ;  /* 0x0000006f1e6d7210 */ /* 0x000fe40007f7e0ff */
[----:B------:R-:W0:Y:S01]  /*10b30*/  LDC.64 R30, c[0x0][0x3d8] ;  /* 0x0000f600ff1e7b82 */ /* 0x000e220000000a00 */
[----:B------:R-:W-:Y:S02]  /*10b40*/  LOP3.LUT R111, RZ, R19, RZ, 0x33, !PT ;  /* 0x00000013ff6f7212 */ /* 0x000fe400078e33ff */
[----:B------:R-:W-:-:S03]  /*10b50*/  IMAD.X R108, R36, 0x1, R113, P3 ;  /* 0x00000001246c7824 */ /* 0x000fc600018e0671 */
[----:B------:R-:W-:Y:S01]  /*10b60*/  IMAD.IADD R111, R111, 0x1, R100 ;  /* 0x000000016f6f7824 */ /* 0x000fe200078e0264 */
[----:B0-----:R-:W-:-:S05]  /*10b70*/  IADD3 R107, P3, PT, R30, 0x200, RZ ;  /* 0x000002001e6b7810 */ /* 0x001fca0007f7e0ff */
[----:B------:R-:W-:Y:S01]  /*10b80*/  IMAD.X R112, RZ, RZ, R31, P3 ;  /* 0x000000ffff707224 */ /* 0x000fe200018e061f */
[----:B------:R-:W-:-:S04]  /*10b90*/  ISETP.NE.U32.AND P3, PT, R28, 0x65, PT ;  /* 0x000000651c00780c */ /* 0x000fc80003f65070 */
[----:B------:R-:W-:-:S13]  /*10ba0*/  ISETP.NE.AND.EX P3, PT, R29, RZ, PT, P3 ;  /* 0x000000ff1d00720c */ /* 0x000fda0003f65330 */
[----:B------:R-:W-:Y:S05]  /*10bb0*/  WARPSYNC.COLLECTIVE R32, `(.L_x_263) ;  /* 0x0000000020087348 */ /* 0x000fea0003c00000 */
[----:B------:R-:W-:Y:S01]  /*10bc0*/  VOTE.ALL P3, P3 ;  /* 0x0000000000ff7806 */ /* 0x000fe20001860000 */
[----:B------:R-:W-:-:S12]  /*10bd0*/  ENDCOLLECTIVE ;  /* 0x000000000000791b */ /* 0x000fd80003800000 */
.L_x_263:
[----:B------:R-:W-:Y:S05]  /*10be0*/  BRA `(.L_x_264) ;  /* 0xffffffb000a47947 */ /* 0x000fea000383ffff */
.L_x_137:
[----:B------:R-:W-:Y:S01]  /*10bf0*/  BSSY B0, `(.L_x_265) ;  /* 0x0000006000007945 */ /* 0x000fe20003800000 */
[----:B------:R-:W-:Y:S01]  /*10c00*/  PLOP3.LUT P3, PT, P3, PT, PT, 0x8, 0x80 ;  /* 0x000000000080781c */ /* 0x000fe20001f6e170 */
[----:B------:R-:W-:-:S12]  /*10c10*/  IMAD.MOV.U32 R32, RZ, RZ, -0x1 ;  /* 0xffffffffff207424 */ /* 0x000fd800078e00ff */
[----:B0-----:R-:W-:Y:S05]  /*10c20*/  WARPSYNC.COLLECTIVE R32, `(.L_x_266) ;  /* 0x0000000020087348 */ /* 0x001fea0003c00000 */
[----:B------:R-:W-:Y:S01]  /*10c30*/  VOTE.ANY P3, P3 ;  /* 0x0000000000ff7806 */ /* 0x000fe20001860100 */
[----:B0-----:R-:W-:-:S12]  /*10c40*/  ENDCOLLECTIVE ;  /* 0x000000000000791b */ /* 0x001fd80003800000 */
.L_x_266:
[----:B------:R-:W-:Y:S05]  /*10c50*/  BSYNC B0 ;  /* 0x0000000000007941 */ /* 0x000fea0003800000 */
.L_x_265:
[----:B------:R-:W-:Y:S05]  /*10c60*/  BRA `(.L_x_267) ;  /* 0xffffffb000b07947 */ /* 0x000fea000383ffff */
.L_x_141:
[----:B------:R-:W-:Y:S01]  /*10c70*/  BSSY B0, `(.L_x_268) ;  /* 0x0000006000007945 */ /* 0x000fe20003800000 */
[----:B------:R-:W-:Y:S01]  /*10c80*/  PLOP3.LUT P3, PT, P3, PT, PT, 0x8, 0x80 ;  /* 0x000000000080781c */ /* 0x000fe20001f6e170 */
[----:B------:R-:W-:-:S12]  /*10c90*/  IMAD.MOV.U32 R32, RZ, RZ, -0x1 ;  /* 0xffffffffff207424 */ /* 0x000fd800078e00ff */
[----:B0-----:R-:W-:Y:S05]  /*10ca0*/  WARPSYNC.COLLECTIVE R32, `(.L_x_269) ;  /* 0x0000000020087348 */ /* 0x001fea0003c00000 */
[----:B------:R-:W-:Y:S01]  /*10cb0*/  VOTE.ANY P3, P3 ;  /* 0x0000000000ff7806 */ /* 0x000fe20001860100 */
[----:B0-----:R-:W-:-:S12]  /*10cc0*/  ENDCOLLECTIVE ;  /* 0x000000000000791b */ /* 0x001fd80003800000 */
.L_x_269:
[----:B------:R-:W-:Y:S05]  /*10cd0*/  BSYNC B0 ;  /* 0x0000000000007941 */ /* 0x000fea0003800000 */
.L_x_268:
[----:B------:R-:W-:Y:S05]  /*10ce0*/  BRA `(.L_x_270) ;  /* 0xffffffb000c87947 */ /* 0x000fea000383ffff */
.L_x_143:
[----:B------:R-:W-:Y:S01]  /*10cf0*/  BSSY B0, `(.L_x_271) ;  /* 0x0000006000007945 */ /* 0x000fe20003800000 */
[----:B------:R-:W-:Y:S01]  /*10d00*/  PLOP3.LUT P3, PT, P3, PT, PT, 0x8, 0x80 ;  /* 0x000000000080781c */ /* 0x000fe20001f6e170 */
[----:B------:R-:W-:-:S12]  /*10d10*/  IMAD.MOV.U32 R32, RZ, RZ, -0x1 ;  /* 0xffffffffff207424 */ /* 0x000fd800078e00ff */
[----:B0-----:R-:W-:Y:S05]  /*10d20*/  WARPSYNC.COLLECTIVE R32, `(.L_x_272) ;  /* 0x0000000020087348 */ /* 0x001fea0003c00000 */
[----:B------:R-:W-:Y:S01]  /*10d30*/  VOTE.ANY R32, PT, P3 ;  /* 0x0000000000207806 */ /* 0x000fe200018e0100 */
[----:B0-----:R-:W-:Y:S06]  /*10d40*/  ENDCOLLECTIVE ;  /* 0x000000000000791b */ /* 0x001fec0003800000 */
.L_x_272:
[----:B------:R-:W-:Y:S05]  /*10d50*/  BSYNC B0 ;  /* 0x0000000000007941 */ /* 0x000fea0003800000 */
.L_x_271:
        /* <DEDUP_REMOVED lines=11> */
.L_x_273:
[----:B------:R-:W-:Y:S01]  /*10e10*/  ISETP.GT.AND P5, PT, R106, R33, PT ;  /* 0x000000216a00720c */ /* 0x000fe20003fa4270 */
[----:B------:R-:W-:Y:S02]  /*10e20*/  IMAD.MOV.U32 R35, RZ, RZ, R31 ;  /* 0x000000ffff237224 */ /* 0x000fe400078e001f */
[----:B------:R-:W-:-:S10]  /*10e30*/  IMAD.MOV.U32 R100, RZ, RZ, R36 ;  /* 0x000000ffff647224 */ /* 0x000fd400078e0024 */
[----:B------:R-:W-:Y:S05]  /*10e40*/  WARPSYNC.COLLECTIVE R32, `(.L_x_274) ;  /* 0x0000000020087348 */ /* 0x000fea0003c00000 */
[----:B------:R0:W1:Y:S02]  /*10e50*/  SHFL.DOWN P3, R36, R35, R34, R33 ;  /* 0x0800002223247389 */ /* 0x0000640000060021 */
[----:B01----:R-:W-:Y:S05]  /*10e60*/  ENDCOLLECTIVE ;  /* 0x000000000000791b */ /* 0x003fea0003800000 */
.L_x_274:
        /* <DEDUP_REMOVED lines=10> */
.L_x_275:
[----:B------:R-:W-:Y:S01]  /*10f10*/  IMAD.MOV.U32 R35, RZ, RZ, R114 ;  /* 0x000000ffff237224 */ /* 0x000fe200078e0072 */
[----:B------:R-:W-:-:S04]  /*10f20*/  SEL R36, R36, RZ, !P5 ;  /* 0x000000ff24247207 */ /* 0x000fc80006800000 */
[----:B------:R-:W-:-:S13]  /*10f30*/  IADD3 R116, P6, PT, R36, R113, RZ ;  /* 0x0000007124747210 */ /* 0x000fda0007fde0ff */
[----:B------:R-:W-:Y:S05]  /*10f40*/  WARPSYNC.COLLECTIVE R32, `(.L_x_276) ;  /* 0x0000000020087348 */ /* 0x000fea0003c00000 */
[----:B------:R0:W1:Y:S02]  /*10f50*/  SHFL.DOWN P3, R36, R35, R34, R33 ;  /* 0x0800002223247389 */ /* 0x0000640000060021 */
[----:B01----:R-:W-:Y:S05]  /*10f60*/  ENDCOLLECTIVE ;  /* 0x000000000000791b */ /* 0x003fea0003800000 */
.L_x_276:
[----:B------:R-:W-:Y:S02]  /*10f70*/  IMAD.MOV.U32 R35, RZ, RZ, R116 ;  /* 0x000000ffff237224 */ /* 0x000fe400078e0074 */
[----:B------:R-:W-:Y:S02]  /*10f80*/  IMAD.MOV.U32 R34, RZ, RZ, 0x4 ;  /* 0x00000004ff227424 */ /* 0x000fe400078e00ff */
[----:B------:R-:W-:-:S07]  /*10f90*/  IMAD.MOV.U32 R100, RZ, RZ, R36 ;  /* 0x000000ffff647224 */ /* 0x000fce00078e0024 */
[----:B------:R-:W-:Y:S05]  /*10fa0*/  WARPSYNC.COLLECTIVE R32, `(.L_x_277) ;  /* 0x0000000020087348 */ /* 0x000fea0003c00000 */
[----:B------:R0:W1:Y:S02]  /*10fb0*/  SHFL.DOWN P3, R36, R35, R34, R33 ;  /* 0x0800002223247389 */ /* 0x0000640000060021 */
[----:B01----:R-:W-:Y:S05]  /*10fc0*/  ENDCOLLECTIVE ;  /* 0x000000000000791b */ /* 0x003fea0003800000 */
.L_x_277:
[----:B------:R-:W-:Y:S02]  /*10fd0*/  SEL R31, R100, RZ, !P5 ;  /* 0x000000ff641f7207 */ /* 0x000fe40006800000 */
[----:B------:R-:W-:-:S03]  /*10fe0*/  ISETP.GT.AND P5, PT, R103, R33, PT ;  /* 0x000000216700720c */ /* 0x000fc60003fa4270 */
[----:B------:R-:W-:-:S04]  /*10ff0*/  IMAD.X R100, R31, 0x1, R114, P6 ;  /* 0x000000011f647824 */ /* 0x000fc800030e0672 */
[----:B------:R-:W-:Y:S01]  /*11000*/  IMAD.MOV.U32 R35, RZ, RZ, R100 ;  /* 0x000000ffff237224 */ /* 0x000fe200078e0064 */
[----:B------:R-:W-:-:S07]  /*11010*/  SEL R31, R36, RZ, !P5 ;  /* 0x000000ff241f7207 */ /* 0x000fce0006800000 */
[----:B------:R-:W-:Y:S05]  /*11020*/  WARPSYNC.COLLECTIVE R32, `(.L_x_278) ;  /* 0x0000000020087348 */ /* 0x000fea0003c00000 */
[----:B------:R0:W1:Y:S02]  /*11030*/  SHFL.DOWN P3, R36, R35, R34, R33 ;  /* 0x0800002223247389 */ /* 0x0000640000060021 */
[----:B01----:R-:W-:Y:S05]  /*11040*/  ENDCOLLECTIVE ;  /* 0x000000000000791b */ /* 0x003fea0003800000 */
.L_x_278:
[----:B------:R-:W-:-:S05]  /*11050*/  IADD3 R31, P6, PT, R31, R116, RZ ;  /* 0x000000741f1f7210 */ /* 0x000fca0007fde0ff */
[----:B------:R-:W-:Y:S02]  /*11060*/  IMAD.MOV.U32 R35, RZ, RZ, R31 ;  /* 0x000000ffff237224 */ /* 0x000fe400078e001f */
[----:B------:R-:W-:Y:S02]  /*11070*/  IMAD.MOV.U32 R34, RZ, RZ, 0x8 ;  /* 0x00000008ff227424 */ /* 0x000fe400078e00ff */
[----:B------:R-:W-:-:S07]  /*11080*/  IMAD.MOV.U32 R30, RZ, RZ, R36 ;  /* 0x000000ffff1e7224 */ /* 0x000fce00078e0024 */
[----:B------:R-:W-:Y:S05]  /*11090*/  WARPSYNC.COLLECTIVE R32, `(.L_x_279) ;  /* 0x0000000020087348 */ /* 0x000fea0003c00000 */
[----:B------:R0:W1:Y:S02]  /*110a0*/  SHFL.DOWN P3, R36, R35, R34, R33 ;  /* 0x0800002223247389 */ /* 0x0000640000060021 */
[----:B01----:R-:W-:Y:S05]  /*110b0*/  ENDCOLLECTIVE ;  /* 0x000000000000791b */ /* 0x003fea0003800000 */
.L_x_279:
[----:B------:R-:W-:Y:S01]  /*110c0*/  SEL R113, R30, RZ, !P5 ;  /* 0x000000ff1e717207 */ /* 0x000fe20006800000 */
[----:B------:R-:W-:-:S04]  /*110d0*/  VIADD R30, R101, 0x8 ;  /* 0x00000008651e7836 */ /* 0x000fc80000000000 */
[----:B------:R-:W-:Y:S01]  /*110e0*/  IMAD.X R114, R113, 0x1, R100, P6 ;  /* 0x0000000171727824 */ /* 0x000fe200030e0664 */
[----:B------:R-:W-:-:S03]  /*110f0*/  ISETP.GT.AND P5, PT, R30, R33, PT ;  /* 0x000000211e00720c */ /* 0x000fc60003fa4270 */
[----:B------:R-:W-:Y:S01]  /*11100*/  IMAD.MOV.U32 R35, RZ, RZ, R114 ;  /* 0x000000ffff237224 */ /* 0x000fe200078e0072 */
[----:B------:R-:W-:-:S04]  /*11110*/  SEL R36, R36, RZ, !P5 ;  /* 0x000000ff24247207 */ /* 0x000fc80006800000 */
[----:B------:R-:W-:-:S13]  /*11120*/  IADD3 R100, P6, PT, R36, R31, RZ ;  /* 0x0000001f24647210 */ /* 0x000fda0007fde0ff */
[----:B------:R-:W-:Y:S05]  /*11130*/  WARPSYNC.COLLECTIVE R32, `(.L_x_280) ;  /* 0x0000000020087348 */ /* 0x000fea0003c00000 */
[----:B------:R0:W1:Y:S02]  /*11140*/  SHFL.DOWN P3, R36, R35, R34, R33 ;  /* 0x0800002223247389 */ /* 0x0000640000060021 */
[----:B01----:R-:W-:Y:S05]  /*11150*/  ENDCOLLECTIVE ;  /* 0x000000000000791b */ /* 0x003fea0003800000 */
.L_x_280:
[----:B------:R-:W-:Y:S02]  /*11160*/  IMAD.MOV.U32 R35, RZ, RZ, R100 ;  /* 0x000000ffff237224 */ /* 0x000fe400078e0064 */
[----:B------:R-:W-:Y:S02]  /*11170*/  IMAD.MOV.U32 R34, RZ, RZ, 0x10 ;  /* 0x00000010ff227424 */ /* 0x000fe400078e00ff */
[----:B------:R-:W-:-:S07]  /*11180*/  IMAD.MOV.U32 R30, RZ, RZ, R36 ;  /* 0x000000ffff1e7224 */ /* 0x000fce00078e0024 */
[----:B------:R-:W-:Y:S05]  /*11190*/  WARPSYNC.COLLECTIVE R32, `(.L_x_281) ;  /* 0x0000000020087348 */ /* 0x000fea0003c00000 */
[----:B------:R0:W1:Y:S02]  /*111a0*/  SHFL.DOWN P3, R36, R35, R34, R33 ;  /* 0x0800002223247389 */ /* 0x0000640000060021 */
[----:B01----:R-:W-:Y:S05]  /*111b0*/  ENDCOLLECTIVE ;  /* 0x000000000000791b */ /* 0x003fea0003800000 */
.L_x_281:
[----:B------:R-:W-:-:S05]  /*111c0*/  SEL R113, R30, RZ, !P5 ;  /* 0x000000ff1e717207 */ /* 0x000fca0006800000 */
[----:B------:R-:W-:-:S04]  /*111d0*/  IMAD.X R113, R113, 0x1, R114, P6 ;  /* 0x0000000171717824 */ /* 0x000fc800030e0672 */
[----:B------:R-:W-:Y:S02]  /*111e0*/  IMAD.MOV.U32 R35, RZ, RZ, R113 ;  /* 0x000000ffff237224 */ /* 0x000fe400078e0071 */
[----:B------:R-:W-:-:S07]  /*111f0*/  IMAD.MOV.U32 R30, RZ, RZ, R36 ;  /* 0x000000ffff1e7224 */ /* 0x000fce00078e0024 */
[----:B------:R-:W-:Y:S05]  /*11200*/  WARPSYNC.COLLECTIVE R32, `(.L_x_282) ;  /* 0x0000000020087348 */ /* 0x000fea0003c00000 */
[----:B------:R0:W1:Y:S02]  /*11210*/  SHFL.DOWN P3, R36, R35, R34, R33 ;  /* 0x0800002223247389 */ /* 0x0000640000060021 */
[----:B01----:R-:W-:Y:S05]  /*11220*/  ENDCOLLECTIVE ;  /* 0x000000000000791b */ /* 0x003fea0003800000 */
.L_x_282:
        /* <DEDUP_REMOVED lines=10> */
.L_x_283:
[----:B------:R-:W-:Y:S05]  /*112d0*/  BRA `(.L_x_284) ;  /* 0xffffffb000147947 */ /* 0x000fea000383ffff */
.L_x_285:
        /* <DEDUP_REMOVED lines=10> */
.L_x_1191:


//--------------------- .text._ZN6thrust24THRUST_300001_SM_1000_NS8cuda_cub4core6detail13_kernel_agentINS1_16__set_operations14PartitionAgentINS0_6detail15normal_iteratorINS0_10device_ptrIiEEEESB_l7CompareEEJSB_SB_lllPN4cuda3std3__44pairIllEESC_iEEEvDpT0_ --------------------------
	.section	.text._ZN6thrust24THRUST_300001_SM_1000_NS8cuda_cub4core6detail13_kernel_agentINS1_16__set_operations14PartitionAgentINS0_6detail15normal_iteratorINS0_10device_ptrIiEEEESB_l7CompareEEJSB_SB_lllPN4cuda3std3__44pairIllEESC_iEEEvDpT0_,"ax",@progbits
	.align	128
        .global         _ZN6thrust24THRUST_300001_SM_1000_NS8cuda_cub4core6detail13_kernel_agentINS1_16__set_operations14PartitionAgentINS0_6detail15normal_iteratorINS0_10device_ptrIiEEEESB_l7CompareEEJSB_SB_lllPN4cuda3std3__44pairIllEESC_iEEEvDpT0_
        .type           _ZN6thrust24THRUST_300001_SM_1000_NS8cuda_cub4core6detail13_kernel_agentINS1_16__set_operations14PartitionAgentINS0_6detail15normal_iteratorINS0_10device_ptrIiEEEESB_l7CompareEEJSB_SB_lllPN4cuda3std3__44pairIllEESC_iEEEvDpT0_,@function
        .size           _ZN6thrust24THRUST_300001_SM_1000_NS8cuda_cub4core6detail13_kernel_agentINS1_16__set_operations14PartitionAgentINS0_6detail15normal_iteratorINS0_10device_ptrIiEEEESB_l7CompareEEJSB_SB_lllPN4cuda3std3__44pairIllEESC_iEEEvDpT0_,(.L_x_1192 - _ZN6thrust24THRUST_300001_SM_1000_NS8cuda_cub4core6detail13_kernel_agentINS1_16__set_operations14PartitionAgentINS0_6detail15normal_iteratorINS0_10device_ptrIiEEEESB_l7CompareEEJSB_SB_lllPN4cuda3std3__44pairIllEESC_iEEEvDpT0_)
        .other          _ZN6thrust24THRUST_300001_SM_1000_NS8cuda_cub4core6detail13_kernel_agentINS1_16__set_operations14PartitionAgentINS0_6detail15normal_iteratorINS0_10device_ptrIiEEEESB_l7CompareEEJSB_SB_lllPN4cuda3std3__44pairIllEESC_iEEEvDpT0_,@"STO_CUDA_ENTRY STV_DEFAULT"
_ZN6thrust24THRUST_300001_SM_1000_NS8cuda_cub4core6detail13_kernel_agentINS1_16__set_operations14PartitionAgentINS0_6detail15normal_iteratorINS0_10device_ptrIiEEEESB_l7CompareEEJSB_SB_lllPN4cuda3std3__44pairIllEESC_iEEEvDpT0_:
.text._ZN6thrust24THRUST_300001_SM_1000_NS8cuda_cub4core6detail13_kernel_agentINS1_16__set_operations14PartitionAgentINS0_6detail15normal_iteratorINS0_10device_ptrIiEEEESB_l7CompareEEJSB_SB_lllPN4cuda3std3__44pairIllEESC_iEEEvDpT0_:
[----:B------:R-:W-:Y:S01]  /*0000*/  LDC R1, c[0x0][0x37c] ;  /* 0x0000df00ff017b82 */ /* 0x000fe20000000800 */
[----:B------:R-:W0:Y:S01]  /*0010*/  S2R R0, SR_CTAID.X ;  /* 0x0000000000007919 */ /* 0x000e220000002500 */
[----:B------:R-:W0:Y:S01]  /*0020*/  LDCU UR4, c[0x0][0x360] ;  /* 0x00006c00ff0477ac */ /* 0x000e220008000800 */
[----:B------:R-:W0:Y:S01]  /*0030*/  S2R R3, SR_TID.X ;  /* 0x0000000000037919 */ /* 0x000e220000002100 */
[----:B------:R-:W1:Y:S01]  /*0040*/  LDCU.64 UR6, c[0x0][0x3a0] ;  /* 0x00007400ff0677ac */ /* 0x000e620008000a00 */
[----:B0-----:R-:W-:-:S05]  /*0050*/  IMAD R0, R0, UR4, R3 ;  /* 0x0000000400007c24 */ /* 0x001fca000f8e0203 */
[----:B-1----:R-:W-:-:S04]  /*0060*/  ISETP.GE.U32.AND P0, PT, R0, UR6, PT ;  /* 0x0000000600007c0c */ /* 0x002fc8000bf06070 */
[----:B------:R-:W-:-:S13]  /*0070*/  ISETP.GE.AND.EX P0, PT, RZ, UR7, PT, P0 ;  /* 0x00000007ff007c0c */ /* 0x000fda000bf06300 */
[----:B------:R-:W-:Y:S05]  /*0080*/  @P0 EXIT ;  /* 0x000000000000094d */ /* 0x000fea0003800000 */
[----:B------:R-:W0:Y:S01]  /*0090*/  LDC.64 R8, c[0x0][0x390] ;  /* 0x0000e400ff087b82 */ /* 0x000e220000000a00 */
[----:B------:R-:W1:Y:S01]  /*00a0*/  LDCU UR5, c[0x0][0x3b4] ;  /* 0x00007680ff0577ac */ /* 0x000e620008000800 */
[----:B------:R-:W-:Y:S01]  /*00b0*/  BSSY.RECONVERGENT B0, `(.L_x_286) ;  /* 0x0000033000007945 */ /* 0x000fe20003800200 */
[----:B------:R-:W2:Y:S05]  /*00c0*/  LDCU.64 UR6, c[0x0][0x358] ;  /* 0x00006b00ff0677ac */ /* 0x000eaa0008000a00 */
[----:B------:R-:W0:Y:S01]  /*00d0*/  LDC.64 R12, c[0x0][0x398] ;  /* 0x0000e600ff0c7b82 */ /* 0x000e220000000a00 */
[----:B------:R-:W3:Y:S01]  /*00e0*/  LDCU.128 UR8, c[0x0][0x380] ;  /* 0x00007000ff0877ac */ /* 0x000ee20008000c00 */
[----:B-1----:R-:W-:-:S02]  /*00f0*/  USHF.R.S32.HI UR4, URZ, 0x1f, UR5 ;  /* 0x0000001fff047899 */ /* 0x002fc40008011405 */
[----:B------:R-:W-:-:S04]  /*0100*/  IMAD.WIDE.U32 R2, R0, UR5, RZ ;  /* 0x0000000500027c25 */ /* 0x000fc8000f8e00ff */
[----:B------:R-:W-:-:S04]  /*0110*/  IMAD R7, R0, UR4, RZ ;  /* 0x0000000400077c24 */ /* 0x000fc8000f8e02ff */
[----:B------:R-:W-:Y:S01]  /*0120*/  IMAD.IADD R7, R3, 0x1, R7 ;  /* 0x0000000103077824 */ /* 0x000fe200078e0207 */
[----:B0-----:R-:W-:-:S04]  /*0130*/  IADD3 R5, P1, PT, R12, R8, RZ ;  /* 0x000000080c057210 */ /* 0x001fc80007f3e0ff */
[----:B------:R-:W-:Y:S01]  /*0140*/  ISETP.LT.U32.AND P0, PT, R5, R2, PT ;  /* 0x000000020500720c */ /* 0x000fe20003f01070 */
[----:B------:R-:W-:-:S05]  /*0150*/  IMAD.X R6, R13, 0x1, R9, P1 ;  /* 0x000000010d067824 */ /* 0x000fca00008e0609 */
[----:B------:R-:W-:-:S04]  /*0160*/  ISETP.LT.AND.EX P0, PT, R6, R7, PT, P0 ;  /* 0x000000070600720c */ /* 0x000fc80003f01300 */
[----:B------:R-:W-:Y:S02]  /*0170*/  SEL R3, R5, R2, P0 ;  /* 0x0000000205037207 */ /* 0x000fe40000000000 */
[----:B------:R-:W-:Y:S02]  /*0180*/  SEL R2, R6, R7, P0 ;  /* 0x0000000706027207 */ /* 0x000fe40000000000 */
[C---:B------:R-:W-:Y:S02]  /*0190*/  IADD3 R4, P2, PT, R3.reuse, -R12, RZ ;  /* 0x8000000c03047210 */ /* 0x040fe40007f5e0ff */
[----:B------:R-:W-:Y:S02]  /*01a0*/  ISETP.LT.U32.AND P1, PT, R3, R8, PT ;  /* 0x000000080300720c */ /* 0x000fe40003f21070 */
[----:B------:R-:W-:Y:S01]  /*01b0*/  ISETP.GT.U32.AND P0, PT, R4, RZ, PT ;  /* 0x000000ff0400720c */ /* 0x000fe20003f04070 */
[C---:B------:R-:W-:Y:S01]  /*01c0*/  IMAD.X R5, R2.reuse, 0x1, ~R13, P2 ;  /* 0x0000000102057824 */ /* 0x040fe200010e0e0d */
[----:B------:R-:W-:-:S04]  /*01d0*/  ISETP.LT.AND.EX P1, PT, R2, R9, PT, P1 ;  /* 0x000000090200720c */ /* 0x000fc80003f21310 */
[----:B------:R-:W-:Y:S02]  /*01e0*/  ISETP.GT.AND.EX P0, PT, R5, RZ, PT, P0 ;  /* 0x000000ff0500720c */ /* 0x000fe40003f04300 */
[----:B------:R-:W-:Y:S02]  /*01f0*/  SEL R17, R3, R8, P1 ;  /* 0x0000000803117207 */ /* 0x000fe40000800000 */
[----:B------:R-:W-:Y:S02]  /*0200*/  SEL R4, R4, RZ, P0 ;  /* 0x000000ff04047207 */ /* 0x000fe40000000000 */
[----:B------:R-:W-:Y:S02]  /*0210*/  SEL R5, R5, RZ, P0 ;  /* 0x000000ff05057207 */ /* 0x000fe40000000000 */
[----:B------:R-:W-:Y:S02]  /*0220*/  SEL R16, R2, R9, P1 ;  /* 0x0000000902107207 */ /* 0x000fe40000800000 */
[----:B------:R-:W-:-:S04]  /*0230*/  ISETP.GE.U32.AND P0, PT, R4, R17, PT ;  /* 0x000000110400720c */ /* 0x000fc80003f06070 */
[----:B------:R-:W-:-:S13]  /*0240*/  ISETP.GE.AND.EX P0, PT, R5, R16, PT, P0 ;  /* 0x000000100500720c */ /* 0x000fda0003f06300 */
[----:B--23--:R-:W-:Y:S05]  /*0250*/  @P0 BRA `(.L_x_287) ;  /* 0x0000000000600947 */ /* 0x00cfea0003800000 */
.L_x_288:
[----:B------:R-:W-:-:S05]  /*0260*/  IADD3 R14, P0, PT, R4, R17, RZ ;  /* 0x00000011040e7210 */ /* 0x000fca0007f1e0ff */
[----:B------:R-:W-:-:S05]  /*0270*/  IMAD.X R15, R5, 0x1, R16, P0 ;  /* 0x00000001050f7824 */ /* 0x000fca00000e0610 */
[--C-:B------:R-:W-:Y:S02]  /*0280*/  SHF.R.U64 R14, R14, 0x1, R15.reuse ;  /* 0x000000010e0e7819 */ /* 0x100fe4000000120f */
[----:B------:R-:W-:Y:S02]  /*0290*/  SHF.R.U32.HI R15, RZ, 0x1, R15 ;  /* 0x00000001ff0f7819 */ /* 0x000fe4000001160f */
[----:B------:R-:W-:Y:S02]  /*02a0*/  LOP3.LUT R6, RZ, R14, RZ, 0x33, !PT ;  /* 0x0000000eff067212 */ /* 0x000fe400078e33ff */
[----:B------:R-:W-:Y:S02]  /*02b0*/  LOP3.LUT R7, RZ, R15, RZ, 0x33, !PT ;  /* 0x0000000fff077212 */ /* 0x000fe400078e33ff */
[----:B------:R-:W-:Y:S02]  /*02c0*/  IADD3 R9, P1, PT, R6, R3, RZ ;  /* 0x0000000306097210 */ /* 0x000fe40007f3e0ff */
[----:B------:R-:W-:-:S03]  /*02d0*/  LEA R6, P0, R14, UR8, 0x2 ;  /* 0x000000080e067c11 */ /* 0x000fc6000f8010ff */
[----:B------:R-:W-:Y:S01]  /*02e0*/  IMAD.X R10, R7, 0x1, R2, P1 ;  /* 0x00000001070a7824 */ /* 0x000fe200008e0602 */
[C---:B------:R-:W-:Y:S02]  /*02f0*/  LEA R8, P1, R9.reuse, UR10, 0x2 ;  /* 0x0000000a09087c11 */ /* 0x040fe4000f8210ff */
[----:B------:R-:W-:Y:S02]  /*0300*/  LEA.HI.X R7, R14, UR9, R15, 0x2, P0 ;  /* 0x000000090e077c11 */ /* 0x000fe400080f140f */
[----:B------:R-:W-:-:S03]  /*0310*/  LEA.HI.X R9, R9, UR11, R10, 0x2, P1 ;  /* 0x0000000b09097c11 */ /* 0x000fc600088f140a */
[----:B------:R-:W2:Y:S04]  /*0320*/  LDG.E R6, desc[UR6][R6.64] ;  /* 0x0000000606067981 */ /* 0x000ea8000c1e1900 */
[----:B------:R-:W2:Y:S01]  /*0330*/  LDG.E R9, desc[UR6][R8.64] ;  /* 0x0000000608097981 */ /* 0x000ea2000c1e1900 */
[----:B------:R-:W-:-:S05]  /*0340*/  IADD3 R11, P1, PT, R14, 0x1, RZ ;  /* 0x000000010e0b7810 */ /* 0x000fca0007f3e0ff */
[----:B------:R-:W-:Y:S01]  /*0350*/  IMAD.X R10, RZ, RZ, R15, P1 ;  /* 0x000000ffff0a7224 */ /* 0x000fe200008e060f */
[----:B--2---:R-:W-:-:S04]  /*0360*/  ISETP.GE.AND P0, PT, R9, R6, PT ;  /* 0x000000060900720c */ /* 0x004fc80003f06270 */
[----:B------:R-:W-:Y:S02]  /*0370*/  SEL R4, R4, R11, !P0 ;  /* 0x0000000b04047207 */ /* 0x000fe40004000000 */
[----:B------:R-:W-:Y:S02]  /*0380*/  SEL R17, R14, R17, !P0 ;  /* 0x000000110e117207 */ /* 0x000fe40004000000 */
[----:B------:R-:W-:Y:S02]  /*0390*/  SEL R5, R5, R10, !P0 ;  /* 0x0000000a05057207 */ /* 0x000fe40004000000 */
[----:B------:R-:W-:Y:S02]  /*03a0*/  SEL R16, R15, R16, !P0 ;  /* 0x000000100f107207 */ /* 0x000fe40004000000 */
[----:B------:R-:W-:-:S04]  /*03b0*/  ISETP.GE.U32.AND P0, PT, R4, R17, PT ;  /* 0x000000110400720c */ /* 0x000fc80003f06070 */
[----:B------:R-:W-:-:S13]  /*03c0*/  ISETP.GE.AND.EX P0, PT, R5, R16, PT, P0 ;  /* 0x000000100500720c */ /* 0x000fda0003f06300 */
[----:B------:R-:W-:Y:S05]  /*03d0*/  @!P0 BRA `(.L_x_288) ;  /* 0xfffffffc00a08947 */ /* 0x000fea000383ffff */
.L_x_287:
[----:B------:R-:W-:Y:S05]  /*03e0*/  BSYNC.RECONVERGENT B0 ;  /* 0x0000000000007941 */ /* 0x000fea0003800200 */
.L_x_286:
[----:B------:R-:W-:Y:S01]  /*03f0*/  IADD3 R7, P1, PT, -R4, R3, RZ ;  /* 0x0000000304077210 */ /* 0x000fe20007f3e1ff */
[----:B------:R-:W0:Y:S01]  /*0400*/  LDCU.64 UR10, c[0x0][0x380] ;  /* 0x00007000ff0a77ac */ /* 0x000e220008000a00 */
[----:B------:R-:W-:Y:S01]  /*0410*/  BSSY.RECONVERGENT B1, `(.L_x_289) ;  /* 0x000011b000017945 */ /* 0x000fe20003800200 */
[----:B------:R-:W-:Y:S01]  /*0420*/  IMAD.MOV.U32 R8, RZ, RZ, RZ ;  /* 0x000000ffff087224 */ /* 0x000fe200078e00ff */
[----:B------:R-:W-:Y:S01]  /*0430*/  ISETP.GE.U32.AND P0, PT, R7, R12, PT ;  /* 0x0000000c0700720c */ /* 0x000fe20003f06070 */
[----:B------:R-:W-:Y:S01]  /*0440*/  IMAD.X R6, R2, 0x1, ~R5, P1 ;  /* 0x0000000102067824 */ /* 0x000fe200008e0e05 */
[----:B------:R-:W-:-:S04]  /*0450*/  UMOV UR4, URZ ;  /* 0x000000ff00047c82 */ /* 0x000fc80008000000 */
[----:B------:R-:W-:-:S13]  /*0460*/  ISETP.GE.AND.EX P0, PT, R6, R13, PT, P0 ;  /* 0x0000000d0600720c */ /* 0x000fda0003f06300 */
[----:B0-----:R-:W-:Y:S05]  /*0470*/  @P0 BRA `(.L_x_290) ;  /* 0x0000001000500947 */ /* 0x001fea0003800000 */
[----:B------:R-:W0:Y:S02]  /*0480*/  LDC.64 R14, c[0x0][0x388] ;  /* 0x0000e200ff0e7b82 */ /* 0x000e240000000a00 */
[----:B0-----:R-:W-:-:S04]  /*0490*/  LEA R16, P0, R7, R14, 0x2 ;  /* 0x0000000e07107211 */ /* 0x001fc800078010ff */
[----:B------:R-:W-:-:S05]  /*04a0*/  LEA.HI.X R17, R7, R15, R6, 0x2, P0 ;  /* 0x0000000f07117211 */ /* 0x000fca00000f1406 */
[----:B------:R0:W5:Y:S01]  /*04b0*/  LDG.E R8, desc[UR6][R16.64] ;  /* 0x0000000610087981 */ /* 0x000162000c1e1900 */
[----:B------:R-:W-:Y:S01]  /*04c0*/  ISETP.GE.U32.AND P0, PT, R4, 0x1, PT ;  /* 0x000000010400780c */ /* 0x000fe20003f06070 */
[----:B------:R-:W-:Y:S01]  /*04d0*/  BSSY.RECONVERGENT B0, `(.L_x_291) ;  /* 0x0000050000007945 */ /* 0x000fe20003800200 */
[----:B------:R-:W-:Y:S01]  /*04e0*/  IMAD.MOV.U32 R9, RZ, RZ, RZ ;  /* 0x000000ffff097224 */ /* 0x000fe200078e00ff */
[----:B------:R-:W-:Y:S02]  /*04f0*/  CS2R R10, SRZ ;  /* 0x00000000000a7805 */ /* 0x000fe4000001ff00 */
[----:B------:R-:W-:Y:S01]  /*0500*/  ISETP.GE.AND.EX P0, PT, R5, RZ, PT, P0 ;  /* 0x000000ff0500720c */ /* 0x000fe20003f06300 */
[----:B------:R-:W-:-:S12]  /*0510*/  IMAD.MOV.U32 R22, RZ, RZ, RZ ;  /* 0x000000ffff167224 */ /* 0x000fd800078e00ff */
[----:B0-----:R-:W-:Y:S05]  /*0520*/  @!P0 BRA `(.L_x_292) ;  /* 0x0000000400288947 */ /* 0x001fea0003800000 */
[----:B------:R-:W0:Y:S01]  /*0530*/  LDC.64 R18, c[0x0][0x380] ;  /* 0x0000e000ff127b82 */ /* 0x000e220000000a00 */
[----:B------:R-:W-:Y:S02]  /*0540*/  IMAD R9, R5, 0x1ff, RZ ;  /* 0x000001ff05097824 */ /* 0x000fe400078e02ff */
[----:B------:R-:W-:-:S04]  /*0550*/  IMAD.WIDE.U32 R10, R4, 0x1ff, RZ ;  /* 0x000001ff040a7825 */ /* 0x000fc800078e00ff */
[----:B------:R-:W-:-:S05]  /*0560*/  IMAD.IADD R11, R11, 0x1, R9 ;  /* 0x000000010b0b7824 */ /* 0x000fca00078e0209 */
[--C-:B------:R-:W-:Y:S02]  /*0570*/  SHF.R.U64 R9, R10, 0x9, R11.reuse ;  /* 0x000000090a097819 */ /* 0x100fe4000000120b */
[----:B------:R-:W-:Y:S02]  /*0580*/  SHF.R.U32.HI R22, RZ, 0x9, R11 ;  /* 0x00000009ff167819 */ /* 0x000fe4000001160b */
[----:B0-----:R-:W-:-:S04]  /*0590*/  LEA R20, P0, R9, R18, 0x2 ;  /* 0x0000001209147211 */ /* 0x001fc800078010ff */
[----:B------:R-:W-:-:S06]  /*05a0*/  LEA.HI.X R21, R9, R19, R22, 0x2, P0 ;  /* 0x0000001309157211 */ /* 0x000fcc00000f1416 */
[----:B------:R-:W2:Y:S01]  /*05b0*/  LDG.E R21, desc[UR6][R20.64] ;  /* 0x0000000614157981 */ /* 0x000ea2000c1e1900 */
[----:B------:R-:W-:Y:S01]  /*05c0*/  IADD3 R10, P1, PT, R9, 0x1, RZ ;  /* 0x00000001090a7810 */ /* 0x000fe20007f3e0ff */
[----:B------:R-:W-:Y:S04]  /*05d0*/  BSSY.RECONVERGENT B2, `(.L_x_293) ;  /* 0x0000019000027945 */ /* 0x000fe80003800200 */
[----:B------:R-:W-:Y:S01]  /*05e0*/  IMAD.X R11, RZ, RZ, R22, P1 ;  /* 0x000000ffff0b7224 */ /* 0x000fe200008e0616 */
[----:B--2--5:R-:W-:-:S04]  /*05f0*/  ISETP.GE.AND P0, PT, R21, R8, PT ;  /* 0x000000081500720c */ /* 0x024fc80003f06270 */
[----:B------:R-:W-:Y:S02]  /*0600*/  SEL R9, R4, R9, !P0 ;  /* 0x0000000904097207 */ /* 0x000fe40004000000 */
[----:B------:R-:W-:Y:S02]  /*0610*/  SEL R10, R10, RZ, !P0 ;  /* 0x000000ff0a0a7207 */ /* 0x000fe40004000000 */
[----:B------:R-:W-:Y:S02]  /*0620*/  SEL R22, R5, R22, !P0 ;  /* 0x0000001605167207 */ /* 0x000fe40004000000 */
[----:B------:R-:W-:Y:S02]  /*0630*/  SEL R11, R11, RZ, !P0 ;  /* 0x000000ff0b0b7207 */ /* 0x000fe40004000000 */
[----:B------:R-:W-:-:S04]  /*0640*/  ISETP.GE.U32.AND P0, PT, R10, R9, PT ;  /* 0x000000090a00720c */ /* 0x000fc80003f06070 */
[----:B------:R-:W-:-:S13]  /*0650*/  ISETP.GE.U32.AND.EX P0, PT, R11, R22, PT, P0 ;  /* 0x000000160b00720c */ /* 0x000fda0003f06100 */
[----:B------:R-:W-:Y:S05]  /*0660*/  @P0 BRA `(.L_x_294) ;  /* 0x00000000003c0947 */ /* 0x000fea0003800000 */
[----:B------:R-:W-:Y:S02]  /*0670*/  IMAD R25, R22, 0x7f, RZ ;  /* 0x0000007f16197824 */ /* 0x000fe400078e02ff */
[----:B------:R-:W-:-:S04]  /*0680*/  IMAD.WIDE.U32 R20, R9, 0x7f, R10 ;  /* 0x0000007f09147825 */ /* 0x000fc800078e000a */
[----:B------:R-:W-:-:S05]  /*0690*/  IMAD.IADD R25, R21, 0x1, R25 ;  /* 0x0000000115197824 */ /* 0x000fca00078e0219 */
[--C-:B------:R-:W-:Y:S02]  /*06a0*/  SHF.R.U64 R26, R20, 0x7, R25.reuse ;  /* 0x00000007141a7819 */ /* 0x100fe40000001219 */
[----:B------:R-:W-:Y:S02]  /*06b0*/  SHF.R.U32.HI R25, RZ, 0x7, R25 ;  /* 0x00000007ff197819 */ /* 0x000fe40000011619 */
[----:B------:R-:W-:-:S04]  /*06c0*/  LEA R20, P0, R26, R18, 0x2 ;  /* 0x000000121a147211 */ /* 0x000fc800078010ff */
[----:B------:R-:W-:-:S06]  /*06d0*/  LEA.HI.X R21, R26, R19, R25, 0x2, P0 ;  /* 0x000000131a157211 */ /* 0x000fcc00000f1419 */
[----:B------:R-:W2:Y:S01]  /*06e0*/  LDG.E R21, desc[UR6][R20.64] ;  /* 0x0000000614157981 */ /* 0x000ea2000c1e1900 */
[----:B------:R-:W-:-:S05]  /*06f0*/  IADD3 R23, P1, PT, R26, 0x1, RZ ;  /* 0x000000011a177810 */ /* 0x000fca0007f3e0ff */
[----:B------:R-:W-:Y:S01]  /*0700*/  IMAD.X R24, RZ, RZ, R25, P1 ;  /* 0x000000ffff187224 */ /* 0x000fe200008e0619 */
[----:B--2---:R-:W-:-:S04]  /*0710*/  ISETP.GE.AND P0, PT, R21, R8, PT ;  /* 0x000000081500720c */ /* 0x004fc80003f06270 */
[----:B------:R-:W-:Y:S02]  /*0720*/  SEL R9, R9, R26, !P0 ;  /* 0x0000001a09097207 */ /* 0x000fe40004000000 */
[----:B------:R-:W-:Y:S02]  /*0730*/  SEL R10, R23, R10, !P0 ;  /* 0x0000000a170a7207 */ /* 0x000fe40004000000 */
[----:B------:R-:W-:Y:S02]  /*0740*/  SEL R22, R22, R25, !P0 ;  /* 0x0000001916167207 */ /* 0x000fe40004000000 */
[----:B------:R-:W-:-:S07]  /*0750*/  SEL R11, R24, R11, !P0 ;  /* 0x0000000b180b7207 */ /* 0x000fce0004000000 */
.L_x_294:
[----:B------:R-:W-:Y:S05]  /*0760*/  BSYNC.RECONVERGENT B2 ;  /* 0x0000000000027941 */ /* 0x000fea0003800200 */
.L_x_293:
[----:B------:R-:W-:Y:S01]  /*0770*/  ISETP.GE.U32.AND P0, PT, R10, R9, PT ;  /* 0x000000090a00720c */ /* 0x000fe20003f06070 */
[----:B------:R-:W-:Y:S03]  /*0780*/  BSSY.RECONVERGENT B2, `(.L_x_295) ;  /* 0x0000012000027945 */ /* 0x000fe60003800200 */
        /* <DEDUP_REMOVED lines=17> */
.L_x_296:
[----:B------:R-:W-:Y:S05]  /*08a0*/  BSYNC.RECONVERGENT B2 ;  /* 0x0000000000027941 */ /* 0x000fea0003800200 */
.L_x_295:
        /* <DEDUP_REMOVED lines=18> */
.L_x_292:
[----:B------:R-:W-:Y:S05]  /*09d0*/  BSYNC.RECONVERGENT B0 ;  /* 0x0000000000007941 */ /* 0x000fea0003800200 */
.L_x_291:
[----:B------:R-:W-:Y:S01]  /*09e0*/  ISETP.GE.U32.AND P0, PT, R7, 0x1, PT ;  /* 0x000000010700780c */ /* 0x000fe20003f06070 */
[----:B------:R-:W-:Y:S01]  /*09f0*/  BSSY.RECONVERGENT B0, `(.L_x_297) ;  /* 0x000001a000007945 */ /* 0x000fe20003800200 */
[----:B------:R-:W-:Y:S02]  /*0a00*/  ISETP.GE.U32.AND P1, PT, R10, R9, PT ;  /* 0x000000090a00720c */ /* 0x000fe40003f26070 */
[----:B------:R-:W-:Y:S02]  /*0a10*/  ISETP.GE.AND.EX P0, PT, R6, RZ, PT, P0 ;  /* 0x000000ff0600720c */ /* 0x000fe40003f06300 */
[----:B------:R-:W-:-:S11]  /*0a20*/  ISETP.GE.U32.AND.EX P1, PT, R11, R22, PT, P1 ;  /* 0x000000160b00720c */ /* 0x000fd60003f26110 */
[----:B------:R-:W-:Y:S02]  /*0a30*/  @P0 IMAD R21, R6, 0x1ff, RZ ;  /* 0x000001ff06150824 */ /* 0x000fe400078e02ff */
[----:B------:R-:W-:-:S04]  /*0a40*/  @P0 IMAD.WIDE.U32 R18, R7, 0x1ff, RZ ;  /* 0x000001ff07120825 */ /* 0x000fc800078e00ff */
[----:B------:R-:W-:-:S05]  /*0a50*/  @P0 IMAD.IADD R21, R19, 0x1, R21 ;  /* 0x0000000113150824 */ /* 0x000fca00078e0215 */
[----:B------:R-:W-:Y:S01]  /*0a60*/  @P0 SHF.R.U64 R24, R18, 0x9, R21 ;  /* 0x0000000912180819 */ /* 0x000fe20000001215 */
[----:B------:R-:W-:Y:S06]  /*0a70*/  @P1 BRA `(.L_x_298) ;  /* 0x0000000000441947 */ /* 0x000fec0003800000 */
.L_x_299:
[----:B------:R-:W-:-:S05]  /*0a80*/  IADD3 R26, P1, PT, R9, R10, RZ ;  /* 0x0000000a091a7210 */ /* 0x000fca0007f3e0ff */
[----:B------:R-:W-:-:S05]  /*0a90*/  IMAD.X R25, R22, 0x1, R11, P1 ;  /* 0x0000000116197824 */ /* 0x000fca00008e060b */
[--C-:B------:R-:W-:Y:S02]  /*0aa0*/  SHF.R.S64 R26, R26, 0x1, R25.reuse ;  /* 0x000000011a1a7819 */ /* 0x100fe40000001019 */
[----:B------:R-:W-:Y:S02]  /*0ab0*/  SHF.R.S32.HI R25, RZ, 0x1, R25 ;  /* 0x00000001ff197819 */ /* 0x000fe40000011419 */
[----:B------:R-:W-:-:S04]  /*0ac0*/  LEA R18, P1, R26, UR10, 0x2 ;  /* 0x0000000a1a127c11 */ /* 0x000fc8000f8210ff */
[----:B------:R-:W-:-:S06]  /*0ad0*/  LEA.HI.X R19, R26, UR11, R25, 0x2, P1 ;  /* 0x0000000b1a137c11 */ /* 0x000fcc00088f1419 */
[----:B------:R-:W2:Y:S01]  /*0ae0*/  LDG.E R19, desc[UR6][R18.64] ;  /* 0x0000000612137981 */ /* 0x000ea2000c1e1900 */
[----:B------:R-:W-:-:S05]  /*0af0*/  IADD3 R23, P2, PT, R26, 0x1, RZ ;  /* 0x000000011a177810 */ /* 0x000fca0007f5e0ff */
[----:B------:R-:W-:Y:S01]  /*0b00*/  IMAD.X R20, RZ, RZ, R25, P2 ;  /* 0x000000ffff147224 */ /* 0x000fe200010e0619 */
[----:B--2--5:R-:W-:-:S04]  /*0b10*/  ISETP.GE.AND P1, PT, R19, R8, PT ;  /* 0x000000081300720c */ /* 0x024fc80003f26270 */
[----:B------:R-:W-:Y:S02]  /*0b20*/  SEL R9, R9, R26, !P1 ;  /* 0x0000001a09097207 */ /* 0x000fe40004800000 */
[----:B------:R-:W-:Y:S02]  /*0b30*/  SEL R10, R23, R10, !P1 ;  /* 0x0000000a170a7207 */ /* 0x000fe40004800000 */
[----:B------:R-:W-:Y:S02]  /*0b40*/  SEL R22, R22, R25, !P1 ;  /* 0x0000001916167207 */ /* 0x000fe40004800000 */
[----:B------:R-:W-:Y:S02]  /*0b50*/  SEL R11, R20, R11, !P1 ;  /* 0x0000000b140b7207 */ /* 0x000fe40004800000 */
[----:B------:R-:W-:-:S04]  /*0b60*/  ISETP.GE.U32.AND P1, PT, R10, R9, PT ;  /* 0x000000090a00720c */ /* 0x000fc80003f26070 */
[----:B------:R-:W-:-:S13]  /*0b70*/  ISETP.GE.AND.EX P1, PT, R11, R22, PT, P1 ;  /* 0x000000160b00720c */ /* 0x000fda0003f26310 */
[----:B------:R-:W-:Y:S05]  /*0b80*/  @!P1 BRA `(.L_x_299) ;  /* 0xfffffffc00bc9947 */ /* 0x000fea000383ffff */
.L_x_298:
[----:B------:R-:W-:Y:S05]  /*0b90*/  BSYNC.RECONVERGENT B0 ;  /* 0x0000000000007941 */ /* 0x000fea0003800200 */
.L_x_297:
[----:B------:R-:W-:Y:S02]  /*0ba0*/  @P0 SHF.R.U32.HI R25, RZ, 0x9, R21 ;  /* 0x00000009ff190819 */ /* 0x000fe40000011615 */
[----:B------:R-:W-:-:S04]  /*0bb0*/  @P0 LEA R18, P1, R24, R14, 0x2 ;  /* 0x0000000e18120211 */ /* 0x000fc800078210ff */
[----:B------:R-:W-:-:S06]  /*0bc0*/  @P0 LEA.HI.X R19, R24, R15, R25, 0x2, P1 ;  /* 0x0000000f18130211 */ /* 0x000fcc00008f1419 */
[----:B------:R-:W2:Y:S01]  /*0bd0*/  @P0 LDG.E R19, desc[UR6][R18.64] ;  /* 0x0000000612130981 */ /* 0x000ea2000c1e1900 */
[----:B------:R-:W-:Y:S01]  /*0be0*/  @P0 IADD3 R21, P2, PT, R24, 0x1, RZ ;  /* 0x0000000118150810 */ /* 0x000fe20007f5e0ff */
[----:B------:R-:W-:Y:S01]  /*0bf0*/  IMAD.MOV.U32 R20, RZ, RZ, RZ ;  /* 0x000000ffff147224 */ /* 0x000fe200078e00ff */
[----:B------:R-:W-:Y:S01]  /*0c00*/  BSSY.RECONVERGENT B0, `(.L_x_300) ;  /* 0x000001c000007945 */ /* 0x000fe20003800200 */
[----:B------:R-:W-:Y:S02]  /*0c10*/  IMAD.MOV.U32 R9, RZ, RZ, R7 ;  /* 0x000000ffff097224 */ /* 0x000fe400078e0007 */
[----:B------:R-:W-:Y:S02]  /*0c20*/  @P0 IMAD.X R23, RZ, RZ, R25, P2 ;  /* 0x000000ffff170224 */ /* 0x000fe400010e0619 */
[----:B------:R-:W-:Y:S01]  /*0c30*/  IMAD.MOV.U32 R22, RZ, RZ, R6 ;  /* 0x000000ffff167224 */ /* 0x000fe200078e0006 */
[----:B--2--5:R-:W-:-:S04]  /*0c40*/  @P0 ISETP.GE.AND P1, PT, R19, R8, PT ;  /* 0x000000081300020c */ /* 0x024fc80003f26270 */
[----:B------:R-:W-:Y:S01]  /*0c50*/  @P0 SEL R20, R21, RZ, !P1 ;  /* 0x000000ff15140207 */ /* 0x000fe20004800000 */
[----:B------:R-:W-:Y:S01]  /*0c60*/  IMAD.MOV.U32 R21, RZ, RZ, RZ ;  /* 0x000000ffff157224 */ /* 0x000fe200078e00ff */
[----:B------:R-:W-:Y:S02]  /*0c70*/  @P0 SEL R9, R7, R24, !P1 ;  /* 0x0000001807090207 */ /* 0x000fe40004800000 */
[----:B------:R-:W-:Y:S02]  /*0c80*/  @P0 SEL R22, R6, R25, !P1 ;  /* 0x0000001906160207 */ /* 0x000fe40004800000 */
[----:B------:R-:W-:Y:S02]  /*0c90*/  @P0 SEL R21, R23, RZ, !P1 ;  /* 0x000000ff17150207 */ /* 0x000fe40004800000 */
[----:B------:R-:W-:-:S04]  /*0ca0*/  ISETP.GE.U32.AND P0, PT, R20, R9, PT ;  /* 0x000000091400720c */ /* 0x000fc80003f06070 */
[----:B------:R-:W-:-:S13]  /*0cb0*/  ISETP.GE.AND.EX P0, PT, R21, R22, PT, P0 ;  /* 0x000000161500720c */ /* 0x000fda0003f06300 */
        /* <DEDUP_REMOVED lines=16> */
.L_x_301:
[----:B------:R-:W-:Y:S05]  /*0dc0*/  BSYNC.RECONVERGENT B0 ;  /* 0x0000000000007941 */ /* 0x000fea0003800200 */
.L_x_300:
[----:B------:R-:W-:Y:S01]  /*0dd0*/  ISETP.GE.U32.AND P0, PT, R20, R9, PT ;  /* 0x000000091400720c */ /* 0x000fe20003f06070 */
[----:B------:R-:W-:Y:S03]  /*0de0*/  BSSY.RECONVERGENT B0, `(.L_x_302) ;  /* 0x0000014000007945 */ /* 0x000fe60003800200 */
[----:B------:R-:W-:-:S13]  /*0df0*/  ISETP.GE.AND.EX P0, PT, R21, R22, PT, P0 ;  /* 0x000000161500720c */ /* 0x000fda0003f06300 */
[----:B------:R-:W-:Y:S05]  /*0e00*/  @P0 BRA `(.L_x_303) ;  /* 0x0000000000440947 */ /* 0x000fea0003800000 */
[----:B------:R-:W-:Y:S02]  /*0e10*/  IMAD.MOV.U32 R18, RZ, RZ, R20 ;  /* 0x000000ffff127224 */ /* 0x000fe400078e0014 */
[----:B------:R-:W-:Y:S02]  /*0e20*/  IMAD.MOV.U32 R19, RZ, RZ, R21 ;  /* 0x000000ffff137224 */ /* 0x000fe400078e0015 */
        /* <DEDUP_REMOVED lines=15> */
.L_x_303:
[----:B------:R-:W-:Y:S05]  /*0f20*/  BSYNC.RECONVERGENT B0 ;  /* 0x0000000000007941 */ /* 0x000fea0003800200 */
.L_x_302:
        /* <DEDUP_REMOVED lines=21> */
.L_x_305:
[----:B------:R-:W-:Y:S05]  /*1080*/  BSYNC.RECONVERGENT B0 ;  /* 0x0000000000007941 */ /* 0x000fea0003800200 */
.L_x_304:
[----:B------:R-:W-:Y:S01]  /*1090*/  ISETP.GE.U32.AND P0, PT, R20, R9, PT ;  /* 0x000000091400720c */ /* 0x000fe20003f06070 */
[----:B------:R-:W-:Y:S03]  /*10a0*/  BSSY.RECONVERGENT B0, `(.L_x_306) ;  /* 0x0000014000007945 */ /* 0x000fe60003800200 */
[----:B------:R-:W-:-:S13]  /*10b0*/  ISETP.GE.AND.EX P0, PT, R21, R22, PT, P0 ;  /* 0x000000161500720c */ /* 0x000fda0003f06300 */
[----:B------:R-:W-:Y:S05]  /*10c0*/  @P0 BRA `(.L_x_307) ;  /* 0x0000000000440947 */ /* 0x000fea0003800000 */
.L_x_308:
[----:B------:R-:W-:-:S05]  /*10d0*/  IADD3 R26, P0, PT, R20, R9, RZ ;  /* 0x00000009141a7210 */ /* 0x000fca0007f1e0ff */
[----:B------:R-:W-:-:S05]  /*10e0*/  IMAD.X R25, R21, 0x1, R22, P0 ;  /* 0x0000000115197824 */ /* 0x000fca00000e0616 */
[--C-:B------:R-:W-:Y:S02]  /*10f0*/  SHF.R.S64 R26, R26, 0x1, R25.reuse ;  /* 0x000000011a1a7819 */ /* 0x100fe40000001019 */
[----:B------:R-:W-:Y:S02]  /*1100*/  SHF.R.S32.HI R25, RZ, 0x1, R25 ;  /* 0x00000001ff197819 */ /* 0x000fe40000011419 */
        /* <DEDUP_REMOVED lines=13> */
.L_x_307:
[----:B------:R-:W-:Y:S05]  /*11e0*/  BSYNC.RECONVERGENT B0 ;  /* 0x0000000000007941 */ /* 0x000fea0003800200 */
.L_x_306:
[----:B------:R-:W-:Y:S01]  /*11f0*/  IADD3 R19, P0, PT, -R20, R7, RZ ;  /* 0x0000000714137210 */ /* 0x000fe20007f1e1ff */
[----:B------:R-:W-:Y:S03]  /*1200*/  BSSY.RECONVERGENT B0, `(.L_x_309) ;  /* 0x000002a000007945 */ /* 0x000fe60003800200 */
[----:B------:R-:W-:Y:S01]  /*1210*/  IADD3 R18, P1, P2, R19, R4, -R10 ;  /* 0x0000000413127210 */ /* 0x000fe20007a3e80a */
[----:B------:R-:W-:-:S05]  /*1220*/  IMAD.X R22, R6, 0x1, ~R21, P0 ;  /* 0x0000000106167824 */ /* 0x000fca00000e0e15 */
[----:B------:R-:W-:-:S04]  /*1230*/  IADD3.X R9, PT, PT, R22, R5, ~R11, P1, P2 ;  /* 0x0000000516097210 */ /* 0x000fc80000fe4c0b */
[--C-:B------:R-:W-:Y:S02]  /*1240*/  SHF.R.S64 R4, R18, 0x1, R9.reuse ;  /* 0x0000000112047819 */ /* 0x100fe40000001009 */
[----:B------:R-:W-:Y:S02]  /*1250*/  SHF.R.S32.HI R5, RZ, 0x1, R9 ;  /* 0x00000001ff057819 */ /* 0x000fe40000011409 */
[----:B------:R-:W-:-:S04]  /*1260*/  ISETP.GT.U32.AND P0, PT, R4, R19, PT ;  /* 0x000000130400720c */ /* 0x000fc80003f04070 */
[----:B------:R-:W-:-:S04]  /*1270*/  ISETP.GT.AND.EX P0, PT, R5, R22, PT, P0 ;  /* 0x000000160500720c */ /* 0x000fc80003f04300 */
[----:B------:R-:W-:Y:S02]  /*1280*/  SEL R15, R4, R19, P0 ;  /* 0x00000013040f7207 */ /* 0x000fe40000000000 */
[----:B------:R-:W-:Y:S02]  /*1290*/  SEL R14, R5, R22, P0 ;  /* 0x00000016050e7207 */ /* 0x000fe40000000000 */
[----:B------:R-:W-:-:S04]  /*12a0*/  IADD3 R5, P0, P1, R20, 0x1, R15 ;  /* 0x0000000114057810 */ /* 0x000fc8000791e00f */
[----:B------:R-:W-:Y:S01]  /*12b0*/  IADD3.X R4, PT, PT, R21, RZ, R14, P0, P1 ;  /* 0x000000ff15047210 */ /* 0x000fe200007e240e */
[----:B------:R-:W-:Y:S01]  /*12c0*/  IMAD.MOV.U32 R21, RZ, RZ, RZ ;  /* 0x000000ffff157224 */ /* 0x000fe200078e00ff */
[----:B------:R-:W-:-:S04]  /*12d0*/  ISETP.LT.U32.AND P0, PT, R5, R12, PT ;  /* 0x0000000c0500720c */ /* 0x000fc80003f01070 */
[----:B------:R-:W-:-:S04]  /*12e0*/  ISETP.LT.AND.EX P0, PT, R4, R13, PT, P0 ;  /* 0x0000000d0400720c */ /* 0x000fc80003f01300 */
[----:B------:R-:W-:Y:S02]  /*12f0*/  SEL R24, R5, R12, P0 ;  /* 0x0000000c05187207 */ /* 0x000fe40000000000 */
[----:B------:R-:W-:Y:S02]  /*1300*/  SEL R13, R4, R13, P0 ;  /* 0x0000000d040d7207 */ /* 0x000fe40000000000 */
[----:B------:R-:W-:Y:S01]  /*1310*/  IADD3 R24, P0, PT, R24, -R7, RZ ;  /* 0x8000000718187210 */ /* 0x000fe20007f1e0ff */
[----:B------:R-:W-:-:S04]  /*1320*/  IMAD.MOV.U32 R7, RZ, RZ, RZ ;  /* 0x000000ffff077224 */ /* 0x000fc800078e00ff */
[----:B------:R-:W-:Y:S01]  /*1330*/  IMAD.X R26, R13, 0x1, ~R6, P0 ;  /* 0x000000010d1a7824 */ /* 0x000fe200000e0e06 */
[----:B------:R-:W-:-:S04]  /*1340*/  ISETP.GE.U32.AND P0, PT, R24, 0x1, PT ;  /* 0x000000011800780c */ /* 0x000fc80003f06070 */
[----:B------:R-:W-:-:S13]  /*1350*/  ISETP.GE.AND.EX P0, PT, R26, RZ, PT, P0 ;  /* 0x000000ff1a00720c */ /* 0x000fda0003f06300 */
[----:B------:R-:W-:Y:S05]  /*1360*/  @!P0 BRA `(.L_x_310) ;  /* 0x00000000004c8947 */ /* 0x000fea0003800000 */
[----:B------:R-:W-:Y:S02]  /*1370*/  IMAD.MOV.U32 R21, RZ, RZ, RZ ;  /* 0x000000ffff157224 */ /* 0x000fe400078e00ff */
[----:B------:R-:W-:-:S07]  /*1380*/  IMAD.MOV.U32 R7, RZ, RZ, RZ ;  /* 0x000000ffff077224 */ /* 0x000fce00078e00ff */
.L_x_311:
[----:B------:R-:W-:-:S05]  /*1390*/  IADD3 R13, P0, PT, R24, R21, RZ ;  /* 0x00000015180d7210 */ /* 0x000fca0007f1e0ff */
[----:B------:R-:W-:-:S05]  /*13a0*/  IMAD.X R20, R26, 0x1, R7, P0 ;  /* 0x000000011a147824 */ /* 0x000fca00000e0607 */
        /* <DEDUP_REMOVED lines=15> */
.L_x_310:
[----:B------:R-:W-:Y:S05]  /*14a0*/  BSYNC.RECONVERGENT B0 ;  /* 0x0000000000007941 */ /* 0x000fea0003800200 */
.L_x_309:
[----:B------:R-:W-:-:S04]  /*14b0*/  IADD3 R4, P0, PT, R21, R19, RZ ;  /* 0x0000001315047210 */ /* 0x000fc80007f1e0ff */
[----:B------:R-:W-:Y:S01]  /*14c0*/  ISETP.GE.U32.AND P1, PT, R15, R4, PT ;  /* 0x000000040f00720c */ /* 0x000fe20003f26070 */
[----:B------:R-:W-:Y:S01]  /*14d0*/  IMAD.X R13, R7, 0x1, R22, P0 ;  /* 0x00000001070d7824 */ /* 0x000fe200000e0616 */
[----:B------:R-:W-:-:S04]  /*14e0*/  ISETP.LT.U32.AND P0, PT, R4, R15, PT ;  /* 0x0000000f0400720c */ /* 0x000fc80003f01070 */
[----:B------:R-:W-:-:S04]  /*14f0*/  ISETP.LT.AND.EX P0, PT, R13, R14, PT, P0 ;  /* 0x0000000e0d00720c */ /* 0x000fc80003f01300 */
[----:B------:R-:W-:Y:S02]  /*1500*/  SEL R5, R4, R15, P0 ;  /* 0x0000000f04057207 */ /* 0x000fe40000000000 */
[----:B------:R-:W-:Y:S02]  /*1510*/  SEL R8, R13, R14, P0 ;  /* 0x0000000e0d087207 */ /* 0x000fe40000000000 */
[C---:B------:R-:W-:Y:S02]  /*1520*/  IADD3 R7, P2, PT, -R5.reuse, R18, RZ ;  /* 0x0000001205077210 */ /* 0x040fe40007f5e1ff */
[----:B------:R-:W-:Y:S02]  /*1530*/  IADD3 R4, P3, PT, R5, 0x1, RZ ;  /* 0x0000000105047810 */ /* 0x000fe40007f7e0ff */
[----:B------:R-:W-:Y:S01]  /*1540*/  ISETP.GE.AND.EX P0, PT, R14, R13, PT, P1 ;  /* 0x0000000d0e00720c */ /* 0x000fe20003f06310 */
[--C-:B------:R-:W-:Y:S01]  /*1550*/  IMAD.X R6, R9, 0x1, ~R8.reuse, P2 ;  /* 0x0000000109067824 */ /* 0x100fe200010e0e08 */
[----:B------:R-:W-:Y:S01]  /*1560*/  ISETP.EQ.U32.AND P1, PT, R7, R4, PT ;  /* 0x000000040700720c */ /* 0x000fe20003f22070 */
[----:B------:R-:W-:Y:S01]  /*1570*/  IMAD.X R5, RZ, RZ, R8, P3 ;  /* 0x000000ffff057224 */ /* 0x000fe200018e0608 */
[----:B------:R-:W-:-:S04]  /*1580*/  IADD3 R4, P2, PT, R10, R7, RZ ;  /* 0x000000070a047210 */ /* 0x000fc80007f5e0ff */
[----:B------:R-:W-:Y:S01]  /*1590*/  ISETP.EQ.AND.EX P0, PT, R6, R5, !P0, P1 ;  /* 0x000000050600720c */ /* 0x000fe20004702310 */
[----:B------:R-:W-:-:S03]  /*15a0*/  IMAD.X R5, R11, 0x1, R6, P2 ;  /* 0x000000010b057824 */ /* 0x000fc600010e0606 */
[----:B------:R-:W-:-:S09]  /*15b0*/  SEL R8, RZ, 0x1, !P0 ;  /* 0x00000001ff087807 */ /* 0x000fd20004000000 */
.L_x_290:
[----:B------:R-:W-:Y:S05]  /*15c0*/  BSYNC.RECONVERGENT B1 ;  /* 0x0000000000017941 */ /* 0x000fea0003800200 */
.L_x_289:
[----:B------:R-:W0:Y:S01]  /*15d0*/  LDCU.64 UR8, c[0x0][0x3a8] ;  /* 0x00007500ff0877ac */ /* 0x000e220008000a00 */
[----:B------:R-:W-:-:S04]  /*15e0*/  IADD3 R8, P0, P1, R8, R3, -R4 ;  /* 0x0000000308087210 */ /* 0x000fc8000791e804 */
[----:B------:R-:W-:Y:S02]  /*15f0*/  IADD3.X R9, PT, PT, R2, UR4, ~R5, P0, P1 ;  /* 0x0000000402097c10 */ /* 0x000fe400087e2c05 */
[----:B0-----:R-:W-:-:S04]  /*1600*/  LEA R6, P2, R0, UR8, 0x4 ;  /* 0x0000000800067c11 */ /* 0x001fc8000f8420ff */
[----:B------:R-:W-:-:S05]  /*1610*/  LEA.HI.X R7, R0, UR9, RZ, 0x4, P2 ;  /* 0x0000000900077c11 */ /* 0x000fca00090f24ff */
[----:B------:R-:W-:Y:S04]  /*1620*/  STG.E.64 desc[UR6][R6.64], R4 ;  /* 0x0000000406007986 */ /* 0x000fe8000c101b06 */
[----:B------:R-:W-:Y:S01]  /*1630*/  STG.E.64 desc[UR6][R6.64+0x8], R8 ;  /* 0x0000080806007986 */ /* 0x000fe2000c101b06 */
[----:B------:R-:W-:Y:S05]  /*1640*/  EXIT ;  /* 0x000000000000794d */ /* 0x000fea0003800000 */
.L_x_312:
        /* <DEDUP_REMOVED lines=11> */
.L_x_1192:


//--------------------- .text._ZN6thrust24THRUST_300001_SM_1000_NS8cuda_cub4core6detail13_kernel_agentINS1_16__set_operations10SetOpAgentINS0_6detail15normal_iteratorINS0_10device_ptrIiEEEESB_SB_SB_SB_SB_i7CompareNS5_31serial_set_symmetric_differenceEN4cuda3std3__417integral_constantIbLb1EEEEEJSB_SB_SB_SB_iiSB_SB_SC_SD_PNSG_4pairIiiEEPmN3cub18CUB_300001_SM_100013ScanTileStateIiLb1EEEEEEvDpT0_ --------------------------
	.section	.text._ZN6thrust24THRUST_300001_SM_1000_NS8cuda_cub4core6detail13_kernel_agentINS1_16__set_operations10SetOpAgentINS0_6detail15normal_iteratorINS0_10device_ptrIiEEEESB_SB_SB_SB_SB_i7CompareNS5_31serial_set_symmetric_differenceEN4cuda3std3__417integral_constantIbLb1EEEEEJSB_SB_SB_SB_iiSB_SB_SC_SD_PNSG_4pairIiiEEPmN3cub18CUB_300001_SM_100013ScanTileStateIiLb1EEEEEEvDpT0_,"ax",@progbits
	.align	128
        .global         _ZN6thrust24THRUST_300001_SM_1000_NS8cuda_cub4core6detail13_kernel_agentINS1_16__set_operations10SetOpAgentINS0_6detail15normal_iteratorINS0_10device_ptrIiEEEESB_SB_SB_SB_SB_i7CompareNS5_31serial_set_symmetric_differenceEN4cuda3std3__417integral_constantIbLb1EEEEEJSB_SB_SB_SB_iiSB_SB_SC_SD_PNSG_4pairIiiEEPmN3cub18CUB_300001_SM_100013ScanTileStateIiLb1EEEEEEvDpT0_
        .type           _ZN6thrust24THRUST_300001_SM_1000_NS8cuda_cub4core6detail13_kernel_agentINS1_16__set_operations10SetOpAgentINS0_6detail15normal_iteratorINS0_10device_ptrIiEEEESB_SB_SB_SB_SB_i7CompareNS5_31serial_set_symmetric_differenceEN4cuda3std3__417integral_constantIbLb1EEEEEJSB_SB_SB_SB_iiSB_SB_SC_SD_PNSG_4pairIiiEEPmN3cub18CUB_300001_SM_100013ScanTileStateIiLb1EEEEEEvDpT0_,@function
        .size           _ZN6thrust24THRUST_300001_SM_1000_NS8cuda_cub4core6detail13_kernel_agentINS1_16__set_operations10SetOpAgentINS0_6detail15normal_iteratorINS0_10device_ptrIiEEEESB_SB_SB_SB_SB_i7CompareNS5_31serial_set_symmetric_differenceEN4cuda3std3__417integral_constantIbLb1EEEEEJSB_SB_SB_SB_iiSB_SB_SC_SD_PNSG_4pairIiiEEPmN3cub18CUB_300001_SM_100013ScanTileStateIiLb1EEEEEEvDpT0_,(.L_x_1193 - _ZN6thrust24THRUST_300001_SM_1000_NS8cuda_cub4core6detail13_kernel_agentINS1_16__set_operations10SetOpAgentINS0_6detail15normal_iteratorINS0_10device_ptrIiEEEESB_SB_SB_SB_SB_i7CompareNS5_31serial_set_symmetric_differenceEN4cuda3std3__417integral_constantIbLb1EEEEEJSB_SB_SB_SB_iiSB_SB_SC_SD_PNSG_4pairIiiEEPmN3cub18CUB_300001_SM_100013ScanTileStateIiLb1EEEEEEvDpT0_)
        .other          _ZN6thrust24THRUST_300001_SM_1000_NS8cuda_cub4core6detail13_kernel_agentINS1_16__set_operations10SetOpAgentINS0_6detail15normal_iteratorINS0_10device_ptrIiEEEESB_SB_SB_SB_SB_i7CompareNS5_31serial_set_symmetric_differenceEN4cuda3std3__417integral_constantIbLb1EEEEEJSB_SB_SB_SB_iiSB_SB_SC_SD_PNSG_4pairIiiEEPmN3cub18CUB_300001_SM_100013ScanTileStateIiLb1EEEEEEvDpT0_,@"STO_CUDA_ENTRY STV_DEFAULT"
_ZN6thrust24THRUST_300001_SM_1000_NS8cuda_cub4core6detail13_kernel_agentINS1_16__set_operations10SetOpAgentINS0_6detail15normal_iteratorINS0_10device_ptrIiEEEESB_SB_SB_SB_SB_i7CompareNS5_31serial_set_symmetric_differenceEN4cuda3std3__417integral_constantIbLb1EEEEEJSB_SB_SB_SB_iiSB_SB_SC_SD_PNSG_4pairIiiEEPmN3cub18CUB_300001_SM_100013ScanTileStateIiLb1EEEEEEvDpT0_:
.text._ZN6thrust24THRUST_300001_SM_1000_NS8cuda_cub4core6detail13_kernel_agentINS1_16__set_operations10SetOpAgentINS0_6detail15normal_iteratorINS0_10device_ptrIiEEEESB_SB_SB_SB_SB_i7CompareNS5_31serial_set_symmetric_differenceEN4cuda3std3__417integral_constantIbLb1EEEEEJSB_SB_SB_SB_iiSB_SB_SC_SD_PNSG_4pairIiiEEPmN3cub18CUB_300001_SM_100013ScanTileStateIiLb1EEEEEEvDpT0_:
[----:B------:R-:W-:Y:S01]  /*0000*/  LDC R1, c[0x0][0x37c] ;  /* 0x0000df00ff017b82 */ /* 0x000fe20000000800 */
[----:B------:R-:W0:Y:S01]  /*0010*/  S2R R64, SR_CTAID.X ;  /* 0x0000000000407919 */ /* 0x000e220000002500 */
[----:B------:R-:W1:Y:S01]  /*0020*/  LDCU UR4, c[0x0][0x370] ;  /* 0x00006e00ff0477ac */ /* 0x000e620008000800 */
[----:B------:R-:W2:Y:S01]  /*0030*/  LDCU.64 UR6, c[0x0][0x358] ;  /* 0x00006b00ff0677ac */ /* 0x000ea20008000a00 */
[----:B-1----:R-:W-:-:S06]  /*0040*/  UIADD3 UR4, UPT, UPT, UR4, -0x1, URZ ;  /* 0xffffffff04047890 */ /* 0x002fcc000fffe0ff */
[----:B0-----:R-:W-:-:S13]  /*0050*/  ISETP.GE.U32.AND P0, PT, R64, UR4, PT ;  /* 0x0000000440007c0c */ /* 0x001fda000bf06070 */
[----:B--2---:R-:W-:Y:S05]  /*0060*/  @P0 BRA `(.L_x_313) ;  /* 0x0000007000500947 */ /* 0x004fea0003800000 */
[----:B------:R-:W0:Y:S01]  /*0070*/  LDC.64 R2, c[0x0][0x3c0] ;  /* 0x0000f000ff027b82 */ /* 0x000e220000000a00 */
[----:B------:R-:W1:Y:S01]  /*0080*/  S2R R84, SR_TID.X ;  /* 0x0000000000547919 */ /* 0x000e620000002100 */
[----:B------:R-:W2:Y:S06]  /*0090*/  LDCU.64 UR4, c[0x0][0x380] ;  /* 0x00007000ff0477ac */ /* 0x000eac0008000a00 */
[----:B------:R-:W3:Y:S01]  /*00a0*/  LDC.64 R4, c[0x0][0x388] ;  /* 0x0000e200ff047b82 */ /* 0x000ee20000000a00 */
[----:B0-----:R-:W-:-:S05]  /*00b0*/  IMAD.WIDE.U32 R2, R64, 0x8, R2 ;  /* 0x0000000840027825 */ /* 0x001fca00078e0002 */
[----:B------:R-:W4:Y:S04]  /*00c0*/  LDG.E R77, desc[UR6][R2.64] ;  /* 0x00000006024d7981 */ /* 0x000f28000c1e1900 */
[----:B------:R-:W2:Y:S04]  /*00d0*/  LDG.E R0, desc[UR6][R2.64+0x8] ;  /* 0x0000080602007981 */ /* 0x000ea8000c1e1900 */
[----:B------:R-:W3:Y:S01]  /*00e0*/  LDG.E R76, desc[UR6][R2.64+0x4] ;  /* 0x00000406024c7981 */ /* 0x000ee2000c1e1900 */
[C---:B-1----:R-:W-:Y:S02]  /*00f0*/  VIADD R8, R84.reuse, 0x200 ;  /* 0x0000020054087836 */ /* 0x042fe40000000000 */
[----:B------:R-:W-:-:S02]  /*0100*/  VIADD R10, R84, 0x600 ;  /* 0x00000600540a7836 */ /* 0x000fc40000000000 */
[C---:B------:R-:W-:Y:S01]  /*0110*/  VIADD R16, R84.reuse, 0xa00 ;  /* 0x00000a0054107836 */ /* 0x040fe20000000000 */
[----:B------:R-:W-:Y:S01]  /*0120*/  LOP3.LUT R20, R84, 0x1800, RZ, 0xfc, !PT ;  /* 0x0000180054147812 */ /* 0x000fe200078efcff */
[----:B------:R-:W3:Y:S01]  /*0130*/  LDG.E R3, desc[UR6][R2.64+0xc] ;  /* 0x00000c0602037981 */ /* 0x000ee2000c1e1900 */
[----:B----4-:R-:W-:Y:S01]  /*0140*/  IADD3 R7, P0, PT, R77, R84, RZ ;  /* 0x000000544d077210 */ /* 0x010fe20007f1e0ff */
[----:B--2---:R-:W-:-:S03]  /*0150*/  IMAD.IADD R75, R0, 0x1, -R77 ;  /* 0x00000001004b7824 */ /* 0x004fc600078e0a4d */
[----:B------:R-:W-:Y:S02]  /*0160*/  LEA.HI.X.SX32 R0, R77, RZ, 0x1, P0 ;  /* 0x000000ff4d007211 */ /* 0x000fe400000f0eff */
[----:B------:R-:W-:Y:S01]  /*0170*/  LEA R6, P0, R7, UR4, 0x2 ;  /* 0x0000000407067c11 */ /* 0x000fe2000f8010ff */
[----:B---3--:R-:W-:Y:S01]  /*0180*/  IMAD.WIDE R4, R76, 0x4, R4 ;  /* 0x000000044c047825 */ /* 0x008fe200078e0204 */
[----:B------:R-:W-:Y:S02]  /*0190*/  SHF.R.S32.HI R9, RZ, 0x1f, R75 ;  /* 0x0000001fff097819 */ /* 0x000fe4000001144b */
[----:B------:R-:W-:Y:S02]  /*01a0*/  IADD3 R11, P1, PT, -R75, R84, RZ ;  /* 0x000000544b0b7210 */ /* 0x000fe40007f3e1ff */
[-C--:B------:R-:W-:Y:S02]  /*01b0*/  ISETP.GE.AND P3, PT, R8, R75.reuse, PT ;  /* 0x0000004b0800720c */ /* 0x080fe40003f66270 */
[----:B------:R-:W-:Y:S01]  /*01c0*/  ISETP.GE.AND P4, PT, R84, R75, PT ;  /* 0x0000004b5400720c */ /* 0x000fe20003f86270 */
[----:B------:R-:W-:Y:S01]  /*01d0*/  IMAD.X R9, RZ, RZ, ~R9, P1 ;  /* 0x000000ffff097224 */ /* 0x000fe200008e0e09 */
[----:B------:R-:W-:-:S02]  /*01e0*/  LEA.HI.X R7, R7, UR5, R0, 0x2, P0 ;  /* 0x0000000507077c11 */ /* 0x000fc400080f1400 */
[----:B------:R-:W-:Y:S02]  /*01f0*/  LOP3.LUT R0, R84, 0x400, RZ, 0xfc, !PT ;  /* 0x0000040054007812 */ /* 0x000fe400078efcff */
[C---:B------:R-:W-:Y:S02]  /*0200*/  LEA R8, P0, R11.reuse, R4, 0x2 ;  /* 0x000000040b087211 */ /* 0x040fe400078010ff */
[-C--:B------:R-:W-:Y:S02]  /*0210*/  ISETP.GE.AND P2, PT, R0, R75.reuse, PT ;  /* 0x0000004b0000720c */ /* 0x080fe40003f46270 */
[----:B------:R-:W-:Y:S02]  /*0220*/  ISETP.GE.AND P1, PT, R10, R75, PT ;  /* 0x0000004b0a00720c */ /* 0x000fe40003f26270 */
[----:B------:R-:W-:Y:S01]  /*0230*/  LEA.HI.X R9, R11, R5, R9, 0x2, P0 ;  /* 0x000000050b097211 */ /* 0x000fe200000f1409 */
[----:B------:R0:W5:Y:S04]  /*0240*/  @!P4 LDG.E R10, desc[UR6][R6.64] ;  /* 0x00000006060ac981 */ /* 0x000168000c1e1900 */
[----:B------:R0:W5:Y:S04]  /*0250*/  @P3 LDG.E R12, desc[UR6][R8.64+0x800] ;  /* 0x00080006080c3981 */ /* 0x000168000c1e1900 */
[----:B------:R0:W5:Y:S04]  /*0260*/  @P2 LDG.E R13, desc[UR6][R8.64+0x1000] ;  /* 0x00100006080d2981 */ /* 0x000168000c1e1900 */
[----:B------:R0:W5:Y:S01]  /*0270*/  @P1 LDG.E R14, desc[UR6][R8.64+0x1800] ;  /* 0x00180006080e1981 */ /* 0x000162000c1e1900 */
[C---:B------:R-:W-:Y:S01]  /*0280*/  LOP3.LUT R0, R84.reuse, 0x800, RZ, 0xfc, !PT ;  /* 0x0000080054007812 */ /* 0x040fe200078efcff */
[----:B------:R-:W-:Y:S01]  /*0290*/  @P4 IMAD.IADD R11, R84, 0x1, -R75 ;  /* 0x00000001540b4824 */ /* 0x000fe200078e0a4b */
[-C--:B------:R-:W-:Y:S01]  /*02a0*/  ISETP.GE.AND P6, PT, R16, R75.reuse, PT ;  /* 0x0000004b1000720c */ /* 0x080fe20003fc6270 */
[----:B------:R-:W-:Y:S01]  /*02b0*/  VIADD R16, R84, 0xe00 ;  /* 0x00000e0054107836 */ /* 0x000fe20000000000 */
[----:B------:R-:W-:Y:S01]  /*02c0*/  ISETP.GE.AND P0, PT, R0, R75, PT ;  /* 0x0000004b0000720c */ /* 0x000fe20003f06270 */
[----:B------:R-:W-:Y:S01]  /*02d0*/  @P4 IMAD.WIDE R4, R11, 0x4, R4 ;  /* 0x000000040b044825 */ /* 0x000fe200078e0204 */
[----:B------:R-:W-:-:S04]  /*02e0*/  LOP3.LUT R0, R84, 0xc00, RZ, 0xfc, !PT ;  /* 0x00000c0054007812 */ /* 0x000fc800078efcff */
[----:B------:R-:W-:Y:S02]  /*02f0*/  ISETP.GE.AND P5, PT, R0, R75, PT ;  /* 0x0000004b0000720c */ /* 0x000fe40003fa6270 */
[----:B------:R-:W-:-:S03]  /*0300*/  LOP3.LUT R0, R84, 0x1000, RZ, 0xfc, !PT ;  /* 0x0000100054007812 */ /* 0x000fc600078efcff */
[----:B------:R0:W5:Y:S04]  /*0310*/  @P6 LDG.E R15, desc[UR6][R8.64+0x2800] ;  /* 0x00280006080f6981 */ /* 0x000168000c1e1900 */
[----:B------:R0:W5:Y:S04]  /*0320*/  @P0 LDG.E R11, desc[UR6][R8.64+0x2000] ;  /* 0x00200006080b0981 */ /* 0x000168000c1e1900 */
[----:B------:R0:W5:Y:S01]  /*0330*/  @P4 LDG.E R10, desc[UR6][R4.64] ;  /* 0x00000006040a4981 */ /* 0x000162000c1e1900 */
[----:B------:R-:W-:-:S03]  /*0340*/  ISETP.GE.AND P4, PT, R16, R75, PT ;  /* 0x0000004b1000720c */ /* 0x000fc60003f86270 */
        /* <DEDUP_REMOVED lines=12> */
[----:B------:R0:W5:Y:S01]  /*0410*/  @P1 LDG.E R18, desc[UR6][R8.64+0x5000] ;  /* 0x0050000608121981 */ /* 0x000162000c1e1900 */
[----:B------:R-:W-:-:S03]  /*0420*/  VIADD R0, R84, 0x1600 ;  /* 0x0000160054007836 */ /* 0x000fc60000000000 */
[----:B------:R0:W5:Y:S02]  /*0430*/  @!P0 LDG.E R11, desc[UR6][R6.64+0x2000] ;  /* 0x00200006060b8981 */ /* 0x000164000c1e1900 */
[-C--:B------:R-:W-:Y:S01]  /*0440*/  ISETP.GE.AND P0, PT, R0, R75.reuse, PT ;  /* 0x0000004b0000720c */ /* 0x080fe20003f06270 */
[----:B------:R-:W-:Y:S01]  /*0450*/  VIADD R0, R84, 0x1a00 ;  /* 0x00001a0054007836 */ /* 0x000fe20000000000 */
[----:B------:R0:W5:Y:S01]  /*0460*/  @!P6 LDG.E R15, desc[UR6][R6.64+0x2800] ;  /* 0x00280006060fe981 */ /* 0x000162000c1e1900 */
[----:B------:R-:W-:Y:S02]  /*0470*/  ISETP.GE.AND P6, PT, R20, R75, PT ;  /* 0x0000004b1400720c */ /* 0x000fe40003fc6270 */
[----:B------:R-:W-:-:S08]  /*0480*/  LOP3.LUT R20, R84, 0x1c00, RZ, 0xfc, !PT ;  /* 0x00001c0054147812 */ /* 0x000fd000078efcff */
[----:B------:R0:W5:Y:S04]  /*0490*/  @P0 LDG.E R19, desc[UR6][R8.64+0x5800] ;  /* 0x0058000608130981 */ /* 0x000168000c1e1900 */
[----:B------:R0:W5:Y:S01]  /*04a0*/  @!P5 LDG.E R4, desc[UR6][R6.64+0x3000] ;  /* 0x003000060604d981 */ /* 0x000162000c1e1900 */
[-C--:B------:R-:W-:Y:S01]  /*04b0*/  ISETP.GE.AND P5, PT, R0, R75.reuse, PT ;  /* 0x0000004b0000720c */ /* 0x080fe20003fa6270 */
[----:B------:R-:W-:Y:S02]  /*04c0*/  VIADD R0, R84, 0x1e00 ;  /* 0x00001e0054007836 */ /* 0x000fe40000000000 */
[----:B------:R0:W5:Y:S03]  /*04d0*/  @!P3 LDG.E R16, desc[UR6][R6.64+0x4000] ;  /* 0x004000060610b981 */ /* 0x000166000c1e1900 */
        /* <DEDUP_REMOVED lines=14> */
[----:B------:R0:W5:Y:S01]  /*05c0*/  @P1 LDG.E R25, desc[UR6][R8.64+0x8800] ;  /* 0x0088000608191981 */ /* 0x000162000c1e1900 */
[----:B------:R-:W-:Y:S01]  /*05d0*/  IMAD.IADD R0, R3, 0x1, -R76 ;  /* 0x0000000103007824 */ /* 0x000fe200078e0a4c */
[----:B------:R-:W-:-:S02]  /*05e0*/  LOP3.LUT R26, R84, 0x2400, RZ, 0xfc, !PT ;  /* 0x00002400541a7812 */ /* 0x000fc400078efcff */
[----:B------:R0:W5:Y:S04]  /*05f0*/  @!P0 LDG.E R19, desc[UR6][R6.64+0x5800] ;  /* 0x0058000606138981 */ /* 0x000168000c1e1900 */
[----:B------:R0:W5:Y:S04]  /*0600*/  @!P6 LDG.E R20, desc[UR6][R6.64+0x6000] ;  /* 0x006000060614e981 */ /* 0x000168000c1e1900 */
[----:B------:R0:W5:Y:S04]  /*0610*/  @!P5 LDG.E R21, desc[UR6][R6.64+0x6800] ;  /* 0x006800060615d981 */ /* 0x000168000c1e1900 */
[----:B------:R0:W5:Y:S04]  /*0620*/  @!P4 LDG.E R22, desc[UR6][R6.64+0x7000] ;  /* 0x007000060616c981 */ /* 0x000168000c1e1900 */
[----:B------:R0:W5:Y:S04]  /*0630*/  @!P3 LDG.E R23, desc[UR6][R6.64+0x7800] ;  /* 0x007800060617b981 */ /* 0x000168000c1e1900 */
[----:B------:R0:W5:Y:S04]  /*0640*/  @!P2 LDG.E R24, desc[UR6][R6.64+0x8000] ;  /* 0x008000060618a981 */ /* 0x000168000c1e1900 */
[----:B------:R0:W5:Y:S01]  /*0650*/  @!P1 LDG.E R25, desc[UR6][R6.64+0x8800] ;  /* 0x0088000606199981 */ /* 0x000162000c1e1900 */
[----:B------:R-:W-:-:S05]  /*0660*/  IMAD.IADD R74, R75, 0x1, R0 ;  /* 0x000000014b4a7824 */ /* 0x000fca00078e0200 */
[----:B------:R-:W-:Y:S01]  /*0670*/  ISETP.GE.AND P0, PT, R26, R74, PT ;  /* 0x0000004a1a00720c */ /* 0x000fe20003f06270 */
[----:B------:R-:W-:-:S12]  /*0680*/  BSSY.RECONVERGENT B0, `(.L_x_314) ;  /* 0x0000005000007945 */ /* 0x000fd80003800200 */
[----:B0-----:R-:W-:Y:S05]  /*0690*/  @P0 BRA `(.L_x_315) ;  /* 0x00000000000c0947 */ /* 0x001fea0003800000 */
[----:B------:R-:W-:-:S13]  /*06a0*/  ISETP.GE.AND P0, PT, R26, R75, PT ;  /* 0x0000004b1a00720c */ /* 0x000fda0003f06270 */
[----:B------:R0:W5:Y:S04]  /*06b0*/  @!P0 LDG.E R2, desc[UR6][R6.64+0x9000] ;  /* 0x0090000606028981 */ /* 0x000168000c1e1900 */
[----:B------:R0:W5:Y:S02]  /*06c0*/  @P0 LDG.E R2, desc[UR6][R8.64+0x9000] ;  /* 0x0090000608020981 */ /* 0x000164000c1e1900 */
.L_x_315:
[----:B------:R-:W-:Y:S05]  /*06d0*/  BSYNC.RECONVERGENT B0 ;  /* 0x0000000000007941 */ /* 0x000fea0003800200 */
.L_x_314:
[----:B------:R-:W1:Y:S01]  /*06e0*/  S2UR UR5, SR_CgaCtaId ;  /* 0x00000000000579c3 */ /* 0x000e620000008800 */
[----:B------:R-:W-:Y:S01]  /*06f0*/  IMAD R3, R84, 0x13, RZ ;  /* 0x0000001354037824 */ /* 0x000fe200078e02ff */
[----:B------:R-:W-:Y:S01]  /*0700*/  UMOV UR4, 0x400 ;  /* 0x0000040000047882 */ /* 0x000fe20000000000 */
[----:B------:R-:W-:Y:S03]  /*0710*/  BSSY.RECONVERGENT B0, `(.L_x_316) ;  /* 0x000002c000007945 */ /* 0x000fe60003800200 */
[----:B0-----:R-:W-:-:S04]  /*0720*/  VIMNMX R6, PT, PT, R74, R3, PT ;  /* 0x000000034a067248 */ /* 0x001fc80003fe0100 */
[----:B------:R-:W-:Y:S02]  /*0730*/  VIADDMNMX R73, R6, -R0, RZ, !PT ;  /* 0x8000000006497246 */ /* 0x000fe400078001ff */
[----:B------:R-:W-:-:S04]  /*0740*/  VIMNMX R8, PT, PT, R75, R6, PT ;  /* 0x000000064b087248 */ /* 0x000fc80003fe0100 */
[----:B------:R-:W-:Y:S01]  /*0750*/  ISETP.GE.AND P0, PT, R73, R8, PT ;  /* 0x000000084900720c */ /* 0x000fe20003f06270 */
[----:B-1----:R-:W-:-:S06]  /*0760*/  ULEA UR4, UR5, UR4, 0x18 ;  /* 0x0000000405047291 */ /* 0x002fcc000f8ec0ff */
[----:B------:R-:W-:-:S04]  /*0770*/  IMAD.U32 R65, RZ, RZ, UR4 ;  /* 0x00000004ff417e24 */ /* 0x000fc8000f8e00ff */
[----:B------:R-:W-:-:S05]  /*0780*/  IMAD R7, R84, 0x4, R65 ;  /* 0x0000000454077824 */ /* 0x000fca00078e0241 */
[----:B-----5:R0:W-:Y:S04]  /*0790*/  STS [R7+0x9800], R2 ;  /* 0x0098000207007388 */ /* 0x0201e80000000800 */
[----:B------:R1:W-:Y:S04]  /*07a0*/  STS [R7+0x800], R10 ;  /* 0x0008000a07007388 */ /* 0x0003e80000000800 */
[----:B------:R1:W-:Y:S01]  /*07b0*/  STS [R7+0x1000], R12 ;  /* 0x0010000c07007388 */ /* 0x0003e20000000800 */
[----:B0-----:R-:W-:-:S03]  /*07c0*/  VIADD R2, R65, 0x800 ;  /* 0x0000080041027836 */ /* 0x001fc60000000000 */
[----:B------:R1:W-:Y:S01]  /*07d0*/  STS [R7+0x1800], R13 ;  /* 0x0018000d07007388 */ /* 0x0003e20000000800 */
        /* <DEDUP_REMOVED lines=18> */
.L_x_318:
[----:B-1----:R-:W-:-:S05]  /*0900*/  IMAD.IADD R4, R8, 0x1, R73 ;  /* 0x0000000108047824 */ /* 0x002fca00078e0249 */
        /* <DEDUP_REMOVED lines=12> */
.L_x_317:
[----:B------:R-:W-:Y:S05]  /*09d0*/  BSYNC.RECONVERGENT B0 ;  /* 0x0000000000007941 */ /* 0x000fea0003800200 */
.L_x_316:
[----:B-1----:R-:W-:Y:S01]  /*09e0*/  IMAD.IADD R12, R6, 0x1, -R73 ;  /* 0x00000001060c7824 */ /* 0x002fe200078e0a49 */
        /* <DEDUP_REMOVED lines=8> */
[----:B------:R-:W-:-:S03]  /*0a70*/  IMAD.MOV.U32 R5, RZ, RZ, R73 ;  /* 0x000000ffff057224 */ /* 0x000fc600078e0049 */
[----:B------:R-:W-:Y:S01]  /*0a80*/  BSSY.RELIABLE B2, `(.L_x_322) ;  /* 0x000002a000027945 */ /* 0x000fe20003800100 */
[----:B------:R-:W-:Y:S06]  /*0a90*/  LDS R14, [R11] ;  /* 0x000000000b0e7984 */ /* 0x000fec0000000800 */
[----:B------:R-:W-:-:S05]  /*0aa0*/  @P0 IMAD R4, R73, 0x1ff, RZ ;  /* 0x000001ff49040824 */ /* 0x000fca00078e02ff */
[----:B------:R-:W-:Y:S01]  /*0ab0*/  @P0 SHF.R.S32.HI R8, RZ, 0x9, R4 ;  /* 0x00000009ff080819 */ /* 0x000fe20000011404 */
[----:B------:R-:W-:-:S04]  /*0ac0*/  IMAD.MOV.U32 R4, RZ, RZ, RZ ;  /* 0x000000ffff047224 */ /* 0x000fc800078e00ff */
        /* <DEDUP_REMOVED lines=24> */
.L_x_323:
        /* <DEDUP_REMOVED lines=10> */
.L_x_324:
[----:B------:R-:W-:-:S13]  /*0cf0*/  ISETP.GE.AND P0, PT, R4, R5, PT ;  /* 0x000000050400720c */ /* 0x000fda0003f06270 */
[----:B------:R-:W-:Y:S05]  /*0d00*/  @P0 BREAK.RELIABLE B2 ;  /* 0x0000000000020942 */ /* 0x000fea0003800100 */
[----:B------:R-:W-:Y:S05]  /*0d10*/  @P0 BRA `(.L_x_325) ;  /* 0x0000000000280947 */ /* 0x000fea0003800000 */
[----:B------:R-:W-:Y:S05]  /*0d20*/  BSYNC.RELIABLE B2 ;  /* 0x0000000000027941 */ /* 0x000fea0003800100 */
.L_x_322:
        /* <DEDUP_REMOVED lines=9> */
.L_x_325:
[----:B------:R-:W-:Y:S05]  /*0dc0*/  BSYNC.RECONVERGENT B1 ;  /* 0x0000000000017941 */ /* 0x000fea0003800200 */
.L_x_321:
        /* <DEDUP_REMOVED lines=31> */
.L_x_328:
        /* <DEDUP_REMOVED lines=10> */
.L_x_329:
[----:B------:R-:W-:-:S13]  /*1060*/  ISETP.GE.AND P0, PT, R5, R8, PT ;  /* 0x000000080500720c */ /* 0x000fda0003f06270 */
[----:B------:R-:W-:Y:S05]  /*1070*/  @P0 BREAK.RELIABLE B2 ;  /* 0x0000000000020942 */ /* 0x000fea0003800100 */
[----:B------:R-:W-:Y:S05]  /*1080*/  @P0 BRA `(.L_x_330) ;  /* 0x0000000000280947 */ /* 0x000fea0003800000 */
[----:B------:R-:W-:Y:S05]  /*1090*/  BSYNC.RELIABLE B2 ;  /* 0x0000000000027941 */ /* 0x000fea0003800100 */
.L_x_327:
        /* <DEDUP_REMOVED lines=9> */
.L_x_330:
[----:B------:R-:W-:Y:S05]  /*1130*/  BSYNC.RECONVERGENT B1 ;  /* 0x0000000000017941 */ /* 0x000fea0003800200 */
.L_x_326:
        /* <DEDUP_REMOVED lines=12> */
.L_x_333:
        /* <DEDUP_REMOVED lines=9> */
.L_x_332:
[----:B------:R-:W-:Y:S05]  /*1290*/  BSYNC.RECONVERGENT B1 ;  /* 0x0000000000017941 */ /* 0x000fea0003800200 */
.L_x_331:
        /* <DEDUP_REMOVED lines=8> */
.L_x_320:
[----:B------:R-:W-:Y:S05]  /*1320*/  BSYNC.RECONVERGENT B0 ;  /* 0x0000000000007941 */ /* 0x000fea0003800200 */
.L_x_319:
[----:B------:R-:W-:Y:S05]  /*1330*/  WARPSYNC.ALL ;  /* 0x0000000000007948 */ /* 0x000fea0003800000 */
[----:B------:R-:W-:Y:S01]  /*1340*/  ISETP.NE.AND P0, PT, R84, RZ, PT ;  /* 0x000000ff5400720c */ /* 0x000fe20003f05270 */
        /* <DEDUP_REMOVED lines=8> */
[----:B------:R-:W-:Y:S01]  /*13d0*/  IMAD R7, R4, 0x4, R3 ;  /* 0x0000000404077824 */ /* 0x000fe200078e0203 */
[----:B------:R-:W-:Y:S01]  /*13e0*/  LOP3.LUT R78, R78, 0xffffdfff, RZ, 0xc0, !PT ;  /* 0xffffdfff4e4e7812 */ /* 0x000fe200078ec0ff */
[----:B------:R-:W-:Y:S01]  /*13f0*/  IMAD.IADD R70, R75, 0x1, R4 ;  /* 0x000000014b467824 */ /* 0x000fe200078e0204 */
[----:B------:R-:W-:Y:S01]  /*1400*/  BSSY.RECONVERGENT B0, `(.L_x_334) ;  /* 0x0000302000007945 */ /* 0x000fe20003800200 */
[----:B------:R-:W-:Y:S01]  /*1410*/  @P0 LOP3.LUT R6, R4, R5, RZ, 0xfc, !PT ;  /* 0x0000000504060212 */ /* 0x000fe200078efcff */
[----:B------:R-:W-:-:S02]  /*1420*/  IMAD R5, R0, 0x4, R65 ;  /* 0x0000000400057824 */ /* 0x000fc400078e0241 */
[----:B------:R-:W-:Y:S02]  /*1430*/  IMAD.MOV.U32 R67, RZ, RZ, R70 ;  /* 0x000000ffff437224 */ /* 0x000fe400078e0046 */
[----:B------:R-:W-:Y:S01]  /*1440*/  IMAD.MOV.U32 R66, RZ, RZ, R73 ;  /* 0x000000ffff427224 */ /* 0x000fe200078e0049 */
[----:B------:R-:W-:Y:S01]  /*1450*/  STS [R5], R6 ;  /* 0x0000000605007388 */ /* 0x000fe20000000800 */
[----:B------:R-:W-:Y:S06]  /*1460*/  BAR.SYNC.DEFER_BLOCKING 0x0 ;  /* 0x0000000000007b1d */ /* 0x000fec0000010000 */
[----:B------:R-:W0:Y:S04]  /*1470*/  LDS R2, [R2+-0x800] ;  /* 0xfff8000002027984 */ /* 0x000e280000000800 */
[----:B------:R-:W1:Y:S04]  /*1480*/  LDS R72, [R7] ;  /* 0x0000000007487984 */ /* 0x000e680000000800 */
[----:B------:R-:W2:Y:S01]  /*1490*/  LDS R71, [R8+0x800] ;  /* 0x0008000008477984 */ /* 0x000ea20000000800 */
[----:B0-----:R-:W-:-:S02]  /*14a0*/  LOP3.LUT R0, R2, 0xffff, RZ, 0xc0, !PT ;  /* 0x0000ffff02007812 */ /* 0x001fc400078ec0ff */
[----:B------:R-:W-:Y:S01]  /*14b0*/  SHF.R.S32.HI R3, RZ, 0x10, R2 ;  /* 0x00000010ff037819 */ /* 0x000fe20000011402 */
[----:B-1----:R-:W-:Y:S02]  /*14c0*/  IMAD.MOV.U32 R68, RZ, RZ, R72 ;  /* 0x000000ffff447224 */ /* 0x002fe400078e0048 */
[----:B------:R-:W-:Y:S01]  /*14d0*/  IMAD.IADD R0, R75, 0x1, R0 ;  /* 0x000000014b007824 */ /* 0x000fe200078e0200 */
[----:B------:R-:W-:Y:S01]  /*14e0*/  ISETP.GE.AND P2, PT, R73, R3, PT ;  /* 0x000000034900720c */ /* 0x000fe20003f46270 */
[----:B--2---:R-:W-:-:S03]  /*14f0*/  IMAD.MOV.U32 R69, RZ, RZ, R71 ;  /* 0x000000ffff457224 */ /* 0x004fc600078e0047 */
        /* <DEDUP_REMOVED lines=104> */
[----:B------:R1:W2:Y:S01]  /*1b80*/  @!P2 LDS R50, [R7+0x804] ;  /* 0x000804000732a984 */ /* 0x0002a20000000800 */
[----:B------:R-:W-:Y:S01]  /*1b90*/  @!P4 IMAD.MOV.U32 R48, RZ, RZ, R2 ;  /* 0x000000ffff30c224 */ /* 0x000fe200078e0002 */
[----:B------:R-:W-:Y:S01]  /*1ba0*/  PLOP3.LUT P2, PT, P4, P2, PT, 0x28, 0x82 ;  /* 0x000000000082781c */ /* 0x000fe20002744570 */
[----:B------:R-:W-:Y:S01]  /*1bb0*/  IMAD.MOV.U32 R43, RZ, RZ, R49 ;  /* 0x000000ffff2b7224 */ /* 0x000fe200078e0031 */
[----:B------:R-:W-:Y:S01]  /*1bc0*/  ISETP.GE.AND P3, PT, R49, R0, PT ;  /* 0x000000003100720c */ /* 0x000fe20003f66270 */
[----:B------:R-:W-:-:S03]  /*1bd0*/  IMAD.MOV.U32 R42, RZ, RZ, R48 ;  /* 0x000000ffff2a7224 */ /* 0x000fc600078e0030 */
[CC--:B------:R-:W-:Y:S02]  /*1be0*/  ISETP.GE.OR P5, PT, R48.reuse, R3.reuse, P3 ;  /* 0x000000033000720c */ /* 0x0c0fe40001fa6670 */
[CC--:B------:R-:W-:Y:S02]  /*1bf0*/  ISETP.LT.AND P0, PT, R48.reuse, R3.reuse, P3 ;  /* 0x000000033000720c */ /* 0x0c0fe40001f01270 */
[----:B------:R-:W-:Y:S02]  /*1c00*/  ISETP.GE.AND P3, PT, R48, R3, PT ;  /* 0x000000033000720c */ /* 0x000fe40003f66270 */
[----:B-1----:R-:W-:Y:S01]  /*1c10*/  SEL R7, RZ, 0x20, !P2 ;  /* 0x00000020ff077807 */ /* 0x002fe20005000000 */
[----:B0-----:R-:W-:-:S06]  /*1c20*/  IMAD.MOV.U32 R45, RZ, RZ, R51 ;  /* 0x000000ffff2d7224 */ /* 0x001fcc00078e0033 */
[----:B--2---:R-:W-:Y:S01]  /*1c30*/  @!P5 ISETP.LT.AND P3, PT, R50, R51, PT ;  /* 0x000000333200d20c */ /* 0x004fe20003f61270 */
[----:B------:R-:W-:Y:S01]  /*1c40*/  IMAD.MOV.U32 R44, RZ, RZ, R50 ;  /* 0x000000ffff2c7224 */ /* 0x000fe200078e0032 */
[----:B------:R-:W-:-:S11]  /*1c50*/  @!P5 ISETP.LT.AND P0, PT, R51, R50, PT ;  /* 0x000000323300d20c */ /* 0x000fd60003f01270 */
[--C-:B------:R-:W-:Y:S02]  /*1c60*/  @!P3 IMAD R2, R48, 0x4, R65.reuse ;  /* 0x000000043002b824 */ /* 0x100fe400078e0241 */
[C---:B------:R-:W-:Y:S01]  /*1c70*/  @!P0 IMAD R4, R49.reuse, 0x4, R65 ;  /* 0x0000000431048824 */ /* 0x040fe200078e0241 */
[----:B------:R-:W-:Y:S01]  /*1c80*/  @P0 LOP3.LUT R78, R78, 0x200, RZ, 0xfc, !PT ;  /* 0x000002004e4e0812 */ /* 0x000fe200078efcff */
[----:B------:R-:W-:Y:S01]  /*1c90*/  @!P0 VIADD R43, R49, 0x1 ;  /* 0x00000001312b8836 */ /* 0x000fe20000000000 */
[----:B------:R0:W-:Y:S01]  /*1ca0*/  @!P3 LDS R45, [R2+0x804] ;  /* 0x00080400022db984 */ /* 0x0001e20000000800 */
[----:B------:R-:W-:Y:S01]  /*1cb0*/  @!P3 VIADD R42, R48, 0x1 ;  /* 0x00000001302ab836 */ /* 0x000fe20000000000 */
[----:B------:R-:W-:Y:S02]  /*1cc0*/  PLOP3.LUT P3, PT, P3, P0, PT, 0x28, 0x82 ;  /* 0x000000000082781c */ /* 0x000fe40001f60570 */
[----:B------:R1:W2:Y:S01]  /*1cd0*/  @!P0 LDS R44, [R4+0x804] ;  /* 0x00080400042c8984 */ /* 0x0002a20000000800 */
[----:B------:R-:W-:Y:S01]  /*1ce0*/  ISETP.GE.AND P5, PT, R43, R0, PT ;  /* 0x000000002b00720c */ /* 0x000fe20003fa6270 */
[C---:B------:R-:W-:Y:S01]  /*1cf0*/  IMAD.IADD R9, R42.reuse, 0x1, R43 ;  /* 0x000000012a097824 */ /* 0x040fe200078e022b */
[CC--:B------:R-:W-:Y:S01]  /*1d00*/  ISETP.GE.AND P2, PT, R42.reuse, R3.reuse, PT ;  /* 0x000000032a00720c */ /* 0x0c0fe20003f46270 */
[----:B0-----:R-:W-:Y:S01]  /*1d10*/  IMAD.IADD R2, R3, 0x1, R0 ;  /* 0x0000000103027824 */ /* 0x001fe200078e0200 */
[----:B------:R-:W-:-:S02]  /*1d20*/  ISETP.GE.OR P4, PT, R42, R3, P5 ;  /* 0x000000032a00720c */ /* 0x000fc40002f86670 */
[----:B------:R-:W-:Y:S02]  /*1d30*/  ISETP.LT.AND P5, PT, R42, R3, P5 ;  /* 0x000000032a00720c */ /* 0x000fe40002fa1270 */
[----:B-1----:R-:W-:Y:S02]  /*1d40*/  SEL R4, RZ, 0x40, !P3 ;  /* 0x00000040ff047807 */ /* 0x002fe40005800000 */
[----:B------:R-:W-:-:S07]  /*1d50*/  LOP3.LUT R78, R78, 0xfffffeff, RZ, 0xc0, !PT ;  /* 0xfffffeff4e4e7812 */ /* 0x000fce00078ec0ff */
[CC--:B--2---:R-:W-:Y:S02]  /*1d60*/  @!P4 ISETP.LT.AND P5, PT, R45.reuse, R44.reuse, PT ;  /* 0x0000002c2d00c20c */ /* 0x0c4fe40003fa1270 */
        /* <DEDUP_REMOVED lines=16> */
[----:B------:R-:W-:-:S02]  /*1e70*/  IMAD.MOV.U32 R37, RZ, RZ, R43 ;  /* 0x000000ffff257224 */ /* 0x000fc400078e002b */
        /* <DEDUP_REMOVED lines=14> */
[----:B------:R0:W-:Y:S01]  /*1f60*/  @!P0 LDS R38, [R6+0x804] ;  /* 0x0008040006268984 */ /* 0x0001e20000000800 */
[----:B------:R-:W-:Y:S01]  /*1f70*/  @!P4 VIADD R36, R42, 0x1 ;  /* 0x000000012a24c836 */ /* 0x000fe20000000000 */
[----:B------:R-:W-:Y:S02]  /*1f80*/  LOP3.LUT R78, R78, 0xffffff7f, RZ, 0xc0, !PT ;  /* 0xffffff7f4e4e7812 */ /* 0x000fe400078ec0ff */
[----:B------:R-:W1:Y:S01]  /*1f90*/  @!P4 LDS R39, [R5+0x804] ;  /* 0x000804000527c984 */ /* 0x000e620000000800 */
[----:B------:R-:W-:-:S02]  /*1fa0*/  ISETP.GE.AND P3, PT, R37, R0, PT ;  /* 0x000000002500720c */ /* 0x000fc40003f66270 */
[CC--:B------:R-:W-:Y:S02]  /*1fb0*/  ISETP.GE.AND P2, PT, R36.reuse, R3.reuse, PT ;  /* 0x000000032400720c */ /* 0x0c0fe40003f46270 */
[CC--:B------:R-:W-:Y:S02]  /*1fc0*/  ISETP.GE.OR P6, PT, R36.reuse, R3.reuse, P3 ;  /* 0x000000032400720c */ /* 0x0c0fe40001fc6670 */
[C---:B------:R-:W-:Y:S02]  /*1fd0*/  ISETP.LT.AND P3, PT, R36.reuse, R3, P3 ;  /* 0x000000032400720c */ /* 0x040fe40001f61270 */
[----:B0-----:R-:W-:Y:S02]  /*1fe0*/  SEL R6, RZ, 0x80, !P5 ;  /* 0x00000080ff067807 */ /* 0x001fe40006800000 */
[----:B------:R-:W-:Y:S01]  /*1ff0*/  ISETP.GE.AND P5, PT, R9, R2, PT ;  /* 0x000000020900720c */ /* 0x000fe20003fa6270 */
[----:B------:R-:W-:Y:S01]  /*2000*/  IMAD.IADD R9, R36, 0x1, R37 ;  /* 0x0000000124097824 */ /* 0x000fe200078e0225 */
[----:B------:R-:W-:-:S02]  /*2010*/  PLOP3.LUT P4, PT, P4, P0, PT, 0x28, 0x82 ;  /* 0x000000000082781c */ /* 0x000fc40002780570 */
[----:B------:R-:W-:Y:S02]  /*2020*/  SEL R6, R6, RZ, !P5 ;  /* 0x000000ff06067207 */ /* 0x000fe40006800000 */
[----:B------:R-:W-:Y:S02]  /*2030*/  SEL R8, RZ, 0x100, !P4 ;  /* 0x00000100ff087807 */ /* 0x000fe40006000000 */
[----:B-1----:R-:W-:Y:S02]  /*2040*/  @!P6 ISETP.LT.AND P2, PT, R38, R39, PT ;  /* 0x000000272600e20c */ /* 0x002fe40003f41270 */
        /* <DEDUP_REMOVED lines=50> */
[----:B------:R0:W1:Y:S01]  /*2370*/  @!P2 LDS R29, [R9+0x804] ;  /* 0x00080400091da984 */ /* 0x0000620000000800 */
[----:B------:R-:W-:Y:S02]  /*2380*/  @!P2 VIADD R8, R26, 0x1 ;  /* 0x000000011a08a836 */ /* 0x000fe40000000000 */
[----:B------:R-:W-:Y:S01]  /*2390*/  @!P3 IMAD.MOV.U32 R27, RZ, RZ, R10 ;  /* 0x000000ffff1bb224 */ /* 0x000fe200078e000a */
[----:B------:R-:W2:Y:S01]  /*23a0*/  @!P3 LDS R28, [R12+0x804] ;  /* 0x000804000c1cb984 */ /* 0x000ea20000000800 */
[----:B------:R-:W-:-:S02]  /*23b0*/  @!P2 IMAD.MOV.U32 R26, RZ, RZ, R8 ;  /* 0x000000ffff1aa224 */ /* 0x000fc400078e0008 */
[----:B------:R-:W-:Y:S01]  /*23c0*/  IMAD.MOV.U32 R21, RZ, RZ, R27 ;  /* 0x000000ffff157224 */ /* 0x000fe200078e001b */
[----:B------:R-:W-:Y:S01]  /*23d0*/  ISETP.GE.AND P4, PT, R27, R0, PT ;  /* 0x000000001b00720c */ /* 0x000fe20003f86270 */
[----:B0-----:R-:W-:Y:S02]  /*23e0*/  IMAD.IADD R9, R37, 0x1, R36 ;  /* 0x0000000125097824 */ /* 0x001fe400078e0224 */
[----:B------:R-:W-:Y:S01]  /*23f0*/  IMAD.MOV.U32 R20, RZ, RZ, R26 ;  /* 0x000000ffff147224 */ /* 0x000fe200078e001a */
[CC--:B------:R-:W-:Y:S02]  /*2400*/  ISETP.GE.OR P5, PT, R26.reuse, R3.reuse, P4 ;  /* 0x000000031a00720c */ /* 0x0c0fe400027a6670 */
[CC--:B------:R-:W-:Y:S02]  /*2410*/  ISETP.LT.AND P0, PT, R26.reuse, R3.reuse, P4 ;  /* 0x000000031a00720c */ /* 0x0c0fe40002701270 */
[----:B------:R-:W-:Y:S01]  /*2420*/  ISETP.GE.AND P4, PT, R26, R3, PT ;  /* 0x000000031a00720c */ /* 0x000fe20003f86270 */
[----:B-1----:R-:W-:-:S08]  /*2430*/  IMAD.MOV.U32 R23, RZ, RZ, R29 ;  /* 0x000000ffff177224 */ /* 0x002fd000078e001d */
[----:B--2---:R-:W-:Y:S01]  /*2440*/  @!P5 ISETP.LT.AND P0, PT, R29, R28, PT ;  /* 0x0000001c1d00d20c */ /* 0x004fe20003f01270 */
        /* <DEDUP_REMOVED lines=34> */
[----:B------:R-:W-:Y:S01]  /*2670*/  @!P2 IMAD.MOV.U32 R20, RZ, RZ, R8 ;  /* 0x000000ffff14a224 */ /* 0x000fe200078e0008 */
[----:B------:R-:W-:Y:S01]  /*2680*/  PLOP3.LUT P2, PT, P2, P3, PT, 0x28, 0x82 ;  /* 0x000000000082781c */ /* 0x000fe20001746570 */
[----:B------:R-:W-:Y:S01]  /*2690*/  IMAD.MOV.U32 R15, RZ, RZ, R21 ;  /* 0x000000ffff0f7224 */ /* 0x000fe200078e0015 */
[----:B------:R-:W-:Y:S01]  /*26a0*/  ISETP.GE.AND P4, PT, R21, R0, PT ;  /* 0x000000001500720c */ /* 0x000fe20003f86270 */
[----:B0-----:R-:W-:Y:S01]  /*26b0*/  IMAD.IADD R9, R27, 0x1, R26 ;  /* 0x000000011b097824 */ /* 0x001fe200078e021a */
[----:B------:R-:W-:Y:S01]  /*26c0*/  SEL R79, RZ, 0x2000, !P2 ;  /* 0x00002000ff4f7807 */ /* 0x000fe20005000000 */
[----:B------:R-:W-:Y:S01]  /*26d0*/  IMAD.MOV.U32 R14, RZ, RZ, R20 ;  /* 0x000000ffff0e7224 */ /* 0x000fe200078e0014 */
[----:B------:R-:W-:-:S02]  /*26e0*/  ISETP.GE.OR P5, PT, R20, R3, P4 ;  /* 0x000000031400720c */ /* 0x000fc400027a6670 */
[CC--:B------:R-:W-:Y:S02]  /*26f0*/  ISETP.LT.AND P0, PT, R20.reuse, R3.reuse, P4 ;  /* 0x000000031400720c */ /* 0x0c0fe40002701270 */
[----:B------:R-:W-:Y:S02]  /*2700*/  ISETP.GE.AND P4, PT, R20, R3, PT ;  /* 0x000000031400720c */ /* 0x000fe40003f86270 */
[----:B------:R-:W-:-:S04]  /*2710*/  ISETP.GE.AND P2, PT, R11, R2, PT ;  /* 0x000000020b00720c */ /* 0x000fc80003f46270 */
[----:B------:R-:W-:Y:S01]  /*2720*/  SEL R79, R79, RZ, !P2 ;  /* 0x000000ff4f4f7207 */ /* 0x000fe20005000000 */
[----:B-1----:R-:W-:Y:S02]  /*2730*/  IMAD.MOV.U32 R17, RZ, RZ, R23 ;  /* 0x000000ffff117224 */ /* 0x002fe400078e0017 */
[----:B--2---:R-:W-:Y:S01]  /*2740*/  @!P5 ISETP.LT.AND P0, PT, R23, R22, PT ;  /* 0x000000161700d20c */ /* 0x004fe20003f01270 */
        /* <DEDUP_REMOVED lines=9> */
[----:B------:R-:W-:-:S03]  /*27e0*/  @!P4 VIADD R14, R20, 0x1 ;  /* 0x00000001140ec836 */ /* 0x000fc60000000000 */
[----:B------:R0:W1:Y:S01]  /*27f0*/  @!P4 LDS R17, [R8+0x804] ;  /* 0x000804000811c984 */ /* 0x0000620000000800 */
[----:B------:R-:W-:Y:S01]  /*2800*/  ISETP.GE.AND P5, PT, R15, R0, PT ;  /* 0x000000000f00720c */ /* 0x000fe20003fa6270 */
[C---:B------:R-:W-:Y:S01]  /*2810*/  IMAD.IADD R11, R14.reuse, 0x1, R15 ;  /* 0x000000010e0b7824 */ /* 0x040fe200078e020f */
[CC--:B------:R-:W-:Y:S02]  /*2820*/  ISETP.GE.AND P6, PT, R14.reuse, R3.reuse, PT ;  /* 0x000000030e00720c */ /* 0x0c0fe40003fc6270 */
[CC--:B------:R-:W-:Y:S02]  /*2830*/  ISETP.GE.OR P3, PT, R14.reuse, R3.reuse, P5 ;  /* 0x000000030e00720c */ /* 0x0c0fe40002f66670 */
[----:B------:R-:W-:Y:S02]  /*2840*/  ISETP.LT.AND P5, PT, R14, R3, P5 ;  /* 0x000000030e00720c */ /* 0x000fe40002fa1270 */
[----:B------:R-:W-:Y:S02]  /*2850*/  PLOP3.LUT P4, PT, P4, P0, PT, 0x28, 0x82 ;  /* 0x000000000082781c */ /* 0x000fe40002780570 */
[----:B------:R-:W-:-:S02]  /*2860*/  ISETP.NE.AND P0, PT, R13, RZ, PT ;  /* 0x000000ff0d00720c */ /* 0x000fc40003f05270 */
[----:B0-----:R-:W-:-:S05]  /*2870*/  SEL R8, RZ, 0x4000, !P4 ;  /* 0x00004000ff087807 */ /* 0x001fca0006000000 */
        /* <DEDUP_REMOVED lines=16> */
[CC--:B------:R-:W-:Y:S01]  /*2980*/  ISETP.GE.AND P2, PT, R14.reuse, R3.reuse, PT ;  /* 0x000000030e00720c */ /* 0x0c0fe20003f46270 */
[----:B------:R-:W-:Y:S01]  /*2990*/  IMAD.MOV.U32 R86, RZ, RZ, R14 ;  /* 0x000000ffff567224 */ /* 0x000fe200078e000e */
[----:B------:R-:W-:-:S02]  /*29a0*/  ISETP.GE.OR P3, PT, R14, R3, P6 ;  /* 0x000000030e00720c */ /* 0x000fc40003766670 */
[----:B------:R-:W-:Y:S01]  /*29b0*/  ISETP.LT.AND P6, PT, R14, R3, P6 ;  /* 0x000000030e00720c */ /* 0x000fe200037c1270 */
[----:B0-----:R-:W-:-:S10]  /*29c0*/  IMAD.MOV.U32 R81, RZ, RZ, R17 ;  /* 0x000000ffff517224 */ /* 0x001fd400078e0011 */
[----:B-1----:R-:W-:Y:S01]  /*29d0*/  @!P3 ISETP.LT.AND P6, PT, R17, R16, PT ;  /* 0x000000101100b20c */ /* 0x002fe20003fc1270 */
[----:B------:R-:W-:Y:S01]  /*29e0*/  IMAD.MOV.U32 R88, RZ, RZ, R16 ;  /* 0x000000ffff587224 */ /* 0x000fe200078e0010 */
[----:B------:R-:W-:Y:S02]  /*29f0*/  @!P3 ISETP.LT.AND P2, PT, R16, R17, PT ;  /* 0x000000111000b20c */ /* 0x000fe40003f41270 */
[----:B------:R-:W-:Y:S02]  /*2a00*/  ISETP.GE.AND P3, PT, R9, R2, PT ;  /* 0x000000020900720c */ /* 0x000fe40003f66270 */
[----:B------:R-:W-:Y:S02]  /*2a10*/  P2R R90, PR, RZ, 0x40 ;  /* 0x00000040ff5a7803 */ /* 0x000fe40000000000 */
[----:B------:R-:W-:Y:S02]  /*2a20*/  SEL R80, R8, RZ, !P3 ;  /* 0x000000ff08507207 */ /* 0x000fe40005800000 */
[----:B------:R-:W-:-:S02]  /*2a30*/  SEL R8, RZ, 0x8000, !P5 ;  /* 0x00008000ff087807 */ /* 0x000fc40006800000 */
[----:B------:R-:W-:Y:S01]  /*2a40*/  ISETP.GE.AND P3, PT, R11, R2, PT ;  /* 0x000000020b00720c */ /* 0x000fe20003f66270 */
[C-C-:B------:R-:W-:Y:S02]  /*2a50*/  @!P6 IMAD R9, R15.reuse, 0x4, R65.reuse ;  /* 0x000000040f09e824 */ /* 0x140fe400078e0241 */
[----:B------:R-:W-:Y:S01]  /*2a60*/  @!P6 VIADD R83, R15, 0x1 ;  /* 0x000000010f53e836 */ /* 0x000fe20000000000 */
[----:B------:R-:W-:Y:S01]  /*2a70*/  SEL R89, R8, RZ, !P3 ;  /* 0x000000ff08597207 */ /* 0x000fe20005800000 */
[C---:B------:R-:W-:Y:S01]  /*2a80*/  @!P2 IMAD R8, R14.reuse, 0x4, R65 ;  /* 0x000000040e08a824 */ /* 0x040fe200078e0241 */
[----:B------:R0:W-:Y:S01]  /*2a90*/  @!P6 LDS R88, [R9+0x804] ;  /* 0x000804000958e984 */ /* 0x0001e20000000800 */
[----:B------:R-:W-:Y:S01]  /*2aa0*/  @!P2 VIADD R86, R14, 0x1 ;  /* 0x000000010e56a836 */ /* 0x000fe20000000000 */
[----:B------:R-:W-:Y:S02]  /*2ab0*/  ISETP.GE.AND P4, PT, R83, R0, PT ;  /* 0x000000005300720c */ /* 0x000fe40003f86270 */
[----:B------:R1:W2:Y:S01]  /*2ac0*/  @!P2 LDS R81, [R8+0x804] ;  /* 0x000804000851a984 */ /* 0x0002a20000000800 */
[----:B------:R-:W-:-:S02]  /*2ad0*/  PLOP3.LUT P2, PT, P2, P6, PT, 0x28, 0x82 ;  /* 0x000000000082781c */ /* 0x000fc4000174c570 */
[CC--:B------:R-:W-:Y:S01]  /*2ae0*/  ISETP.GE.OR P3, PT, R86.reuse, R3.reuse, P4 ;  /* 0x000000035600720c */ /* 0x0c0fe20002766670 */
[----:B0-----:R-:W-:Y:S01]  /*2af0*/  IMAD.IADD R9, R15, 0x1, R14 ;  /* 0x000000010f097824 */ /* 0x001fe200078e020e */
[CC--:B------:R-:W-:Y:S02]  /*2b00*/  ISETP.LT.AND P4, PT, R86.reuse, R3.reuse, P4 ;  /* 0x000000035600720c */ /* 0x0c0fe40002781270 */
[C---:B------:R-:W-:Y:S02]  /*2b10*/  ISETP.GE.AND P5, PT, R86.reuse, R3, PT ;  /* 0x000000035600720c */ /* 0x040fe40003fa6270 */
[----:B-1----:R-:W-:Y:S02]  /*2b20*/  SEL R8, RZ, 0x10000, !P2 ;  /* 0x00010000ff087807 */ /* 0x002fe40005000000 */
[----:B------:R-:W-:Y:S01]  /*2b30*/  ISETP.GE.AND P2, PT, R9, R2, PT ;  /* 0x000000020900720c */ /* 0x000fe20003f46270 */
[----:B------:R-:W-:Y:S01]  /*2b40*/  IMAD.IADD R9, R86, 0x1, R83 ;  /* 0x0000000156097824 */ /* 0x000fe200078e0253 */
[----:B------:R-:W-:-:S02]  /*2b50*/  LOP3.LUT P6, RZ, R78, 0x400, RZ, 0xc0, !PT ;  /* 0x000004004eff7812 */ /* 0x000fc400078cc0ff */
[----:B------:R-:W-:Y:S02]  /*2b60*/  SEL R82, R8, RZ, !P2 ;  /* 0x000000ff08527207 */ /* 0x000fe40005000000 */
[CC--:B--2---:R-:W-:Y:S02]  /*2b70*/  @!P3 ISETP.LT.AND P4, PT, R81.reuse, R88.reuse, PT ;  /* 0x000000585100b20c */ /* 0x0c4fe40003f81270 */
[----:B------:R-:W-:Y:S02]  /*2b80*/  @!P3 ISETP.LT.AND P5, PT, R88, R81, PT ;  /* 0x000000515800b20c */ /* 0x000fe40003fa1270 */
[----:B------:R-:W-:Y:S02]  /*2b90*/  SEL R11, R81, R88, P4 ;  /* 0x00000058510b7207 */ /* 0x000fe40002000000 */
[----:B------:R-:W-:-:S07]  /*2ba0*/  SEL R10, R86, R83, P4 ;  /* 0x00000053560a7207 */ /* 0x000fce0002000000 */
[C-C-:B------:R-:W-:Y:S02]  /*2bb0*/  @!P4 IMAD R87, R83.reuse, 0x4, R65.reuse ;  /* 0x000000045357c824 */ /* 0x140fe400078e0241 */
[C---:B------:R-:W-:Y:S02]  /*2bc0*/  @!P5 IMAD R85, R86.reuse, 0x4, R65 ;  /* 0x000000045655d824 */ /* 0x040fe400078e0241 */
[----:B------:R-:W-:Y:S01]  /*2bd0*/  @!P4 VIADD R8, R83, 0x1 ;  /* 0x000000015308c836 */ /* 0x000fe20000000000 */
[----:B------:R-:W-:Y:S03]  /*2be0*/  @!P4 LDS R88, [R87+0x804] ;  /* 0x000804005758c984 */ /* 0x000fe60000000800 */
[----:B------:R-:W-:Y:S01]  /*2bf0*/  @!P4 IMAD.MOV.U32 R83, RZ, RZ, R8 ;  /* 0x000000ffff53c224 */ /* 0x000fe200078e0008 */
[----:B------:R-:W0:Y:S01]  /*2c00*/  @!P5 LDS R81, [R85+0x804] ;  /* 0x000804005551d984 */ /* 0x000e220000000800 */
[----:B------:R-:W-:Y:S01]  /*2c10*/  @!P5 VIADD R8, R86, 0x1 ;  /* 0x000000015608d836 */ /* 0x000fe20000000000 */
[----:B------:R-:W-:Y:S03]  /*2c20*/  BAR.SYNC.DEFER_BLOCKING 0x0 ;  /* 0x0000000000007b1d */ /* 0x000fe60000010000 */
[----:B------:R-:W-:Y:S01]  /*2c30*/  @!P5 IMAD.MOV.U32 R86, RZ, RZ, R8 ;  /* 0x000000ffff56d224 */ /* 0x000fe200078e0008 */
[----:B------:R-:W-:-:S02]  /*2c40*/  ISETP.GE.AND P3, PT, R83, R0, PT ;  /* 0x000000005300720c */ /* 0x000fc40003f66270 */
[----:B------:R-:W-:Y:S02]  /*2c50*/  PLOP3.LUT P4, PT, P5, P4, PT, 0x28, 0x82 ;  /* 0x000000000082781c */ /* 0x000fe40002f88570 */
[CC--:B------:R-:W-:Y:S02]  /*2c60*/  ISETP.GE.OR P2, PT, R86.reuse, R3.reuse, P3 ;  /* 0x000000035600720c */ /* 0x0c0fe40001f46670 */
[CC--:B------:R-:W-:Y:S02]  /*2c70*/  ISETP.LT.AND P3, PT, R86.reuse, R3.reuse, P3 ;  /* 0x000000035600720c */ /* 0x0c0fe40001f61270 */
[----:B------:R-:W-:Y:S01]  /*2c80*/  ISETP.GE.AND P5, PT, R86, R3, PT ;  /* 0x000000035600720c */ /* 0x000fe20003fa6270 */
[----:B------:R-:W-:Y:S01]  /*2c90*/  IMAD.IADD R3, R83, 0x1, R86 ;  /* 0x0000000153037824 */ /* 0x000fe200078e0256 */
[----:B------:R-:W-:Y:S02]  /*2ca0*/  SEL R0, RZ, 0x20000, !P4 ;  /* 0x00020000ff007807 */ /* 0x000fe40006000000 */
[----:B------:R-:W-:-:S05]  /*2cb0*/  LOP3.LUT P4, RZ, R78, 0x1, RZ, 0xc0, !PT ;  /* 0x000000014eff7812 */ /* 0x000fca000788c0ff */
[----:B0-----:R-:W-:Y:S02]  /*2cc0*/  @!P2 ISETP.LT.AND P3, PT, R81, R88, PT ;  /* 0x000000585100a20c */ /* 0x001fe40003f61270 */
[----:B------:R-:W-:Y:S02]  /*2cd0*/  @!P2 ISETP.LT.AND P5, PT, R88, R81, PT ;  /* 0x000000515800a20c */ /* 0x000fe40003fa1270 */
[----:B------:R-:W-:Y:S02]  /*2ce0*/  ISETP.GE.AND P2, PT, R9, R2, PT ;  /* 0x000000020900720c */ /* 0x000fe40003f46270 */
[----:B------:R-:W-:Y:S02]  /*2cf0*/  PLOP3.LUT P5, PT, P5, P3, PT, 0x28, 0x82 ;  /* 0x000000000082781c */ /* 0x000fe40002fa6570 */
[----:B------:R-:W-:Y:S02]  /*2d00*/  SEL R85, R0, RZ, !P2 ;  /* 0x000000ff00557207 */ /* 0x000fe40005000000 */
[----:B------:R-:W-:-:S02]  /*2d10*/  SEL R0, RZ, 0x40000, !P5 ;  /* 0x00040000ff007807 */ /* 0x000fc40006800000 */
[----:B------:R-:W-:Y:S01]  /*2d20*/  ISETP.GE.AND P2, PT, R3, R2, PT ;  /* 0x000000020300720c */ /* 0x000fe20003f46270 */
[----:B------:R-:W-:Y:S01]  /*2d30*/  IMAD.IADD R3, R70, 0x1, R73 ;  /* 0x0000000146037824 */ /* 0x000fe200078e0249 */
[----:B------:R-:W-:Y:S02]  /*2d40*/  SEL R8, R86, R83, P3 ;  /* 0x0000005356087207 */ /* 0x000fe40001800000 */
[----:B------:R-:W-:Y:S02]  /*2d50*/  SEL R83, R0, RZ, !P2 ;  /* 0x000000ff00537207 */ /* 0x000fe40005000000 */
[----:B------:R-:W-:Y:S02]  /*2d60*/  LOP3.LUT P2, RZ, R78, 0x2000, RZ, 0xc0, !PT ;  /* 0x000020004eff7812 */ /* 0x000fe4000784c0ff */
[----:B------:R-:W-:Y:S01]  /*2d70*/  SEL R9, R81, R88, P3 ;  /* 0x0000005851097207 */ /* 0x000fe20001800000 */
[----:B------:R-:W-:Y:S01]  /*2d80*/  IMAD.IADD R81, R61, 0x1, R60 ;  /* 0x000000013d517824 */ /* 0x000fe200078e023c */
[----:B------:R-:W-:-:S02]  /*2d90*/  PLOP3.LUT P2, PT, P4, P2, PT, 0x28, 0x82 ;  /* 0x000000000082781c */ /* 0x000fc40002744570 */
[C---:B------:R-:W-:Y:S02]  /*2da0*/  LOP3.LUT P3, RZ, R78.reuse, 0x800, RZ, 0xc0, !PT ;  /* 0x000008004eff7812 */ /* 0x040fe4000786c0ff */
[----:B------:R-:W-:Y:S01]  /*2db0*/  ISETP.LT.AND P4, PT, R3, R2, P2 ;  /* 0x000000020300720c */ /* 0x000fe20001781270 */
[----:B------:R-:W-:Y:S01]  /*2dc0*/  IMAD.IADD R3, R67, 0x1, R66 ;  /* 0x0000000143037824 */ /* 0x000fe200078e0242 */
[C---:B------:R-:W-:Y:S02]  /*2dd0*/  LOP3.LUT P2, RZ, R78.reuse, 0x1000, RZ, 0xc0, !PT ;  /* 0x000010004eff7812 */ /* 0x040fe4000784c0ff */
[----:B------:R-:W-:Y:S02]  /*2de0*/  LOP3.LUT P5, RZ, R78, 0x2, RZ, 0xc0, !PT ;  /* 0x000000024eff7812 */ /* 0x000fe400078ac0ff */
[----:B------:R-:W-:Y:S02]  /*2df0*/  PLOP3.LUT P0, PT, P0, P2, PT, 0x28, 0x82 ;  /* 0x000000000082781c */ /* 0x000fe40000704570 */
[----:B------:R-:W-:-:S02]  /*2e00*/  PLOP3.LUT P2, PT, P1, P3, PT, 0x28, 0x82 ;  /* 0x000000000082781c */ /* 0x000fc40000f46570 */
[C---:B------:R-:W-:Y:S02]  /*2e10*/  LOP3.LUT P1, RZ, R78.reuse, 0x8, RZ, 0xc0, !PT ;  /* 0x000000084eff7812 */ /* 0x040fe4000782c0ff */
[----:B------:R-:W-:Y:S02]  /*2e20*/  LOP3.LUT R78, R78, 0xfffffffb, RZ, 0xc0, !PT ;  /* 0xfffffffb4e4e7812 */ /* 0x000fe400078ec0ff */
[-C--:B------:R-:W-:Y:S01]  /*2e30*/  ISETP.LT.AND P3, PT, R3, R2.reuse, P0 ;  /* 0x000000020300720c */ /* 0x080fe20000761270 */
[----:B------:R-:W-:Y:S01]  /*2e40*/  IMAD.IADD R3, R57, 0x1, R56 ;  /* 0x0000000139037824 */ /* 0x000fe200078e0238 */
[----:B------:R-:W-:Y:S02]  /*2e50*/  @P4 LOP3.LUT R78, R78, 0x4, RZ, 0xfc, !PT ;  /* 0x000000044e4e4812 */ /* 0x000fe400078efcff */
[----:B------:R-:W-:Y:S01]  /*2e60*/  ISETP.LT.AND P2, PT, R81, R2, P2 ;  /* 0x000000025100720c */ /* 0x000fe20001741270 */
[----:B------:R-:W-:Y:S01]  /*2e70*/  IMAD.IADD R81, R53, 0x1, R52 ;  /* 0x0000000135517824 */ /* 0x000fe200078e0234 */
[----:B------:R-:W-:-:S02]  /*2e80*/  LOP3.LUT P0, RZ, R78, 0x10, RZ, 0xc0, !PT ;  /* 0x000000104eff7812 */ /* 0x000fc4000780c0ff */
[----:B------:R-:W-:Y:S02]  /*2e90*/  PLOP3.LUT P1, PT, P1, P6, PT, 0x28, 0x82 ;  /* 0x000000000082781c */ /* 0x000fe40000f2c570 */
[----:B------:R-:W-:Y:S02]  /*2ea0*/  PLOP3.LUT P0, PT, P5, P0, PT, 0x28, 0x82 ;  /* 0x000000000082781c */ /* 0x000fe40002f00570 */
[-C--:B------:R-:W-:Y:S02]  /*2eb0*/  ISETP.LT.AND P1, PT, R3, R2.reuse, P1 ;  /* 0x000000020300720c */ /* 0x080fe40000f21270 */
[----:B------:R-:W-:Y:S02]  /*2ec0*/  ISETP.LT.AND P0, PT, R81, R2, P0 ;  /* 0x000000025100720c */ /* 0x000fe40000701270 */
[----:B------:R-:W-:Y:S02]  /*2ed0*/  SEL R3, RZ, 0x1, !P4 ;  /* 0x00000001ff037807 */ /* 0x000fe40006000000 */
[----:B------:R-:W-:-:S02]  /*2ee0*/  SEL R2, RZ, 0x2, !P3 ;  /* 0x00000002ff027807 */ /* 0x000fc40005800000 */
[----:B------:R-:W-:Y:S02]  /*2ef0*/  SEL R0, RZ, 0x4, !P2 ;  /* 0x00000004ff007807 */ /* 0x000fe40005000000 */
[----:B------:R-:W-:Y:S02]  /*2f00*/  LOP3.LUT R78, R78, 0xfffffffe, RZ, 0xc0, !PT ;  /* 0xfffffffe4e4e7812 */ /* 0x000fe400078ec0ff */
[----:B------:R-:W-:Y:S02]  /*2f10*/  IADD3 R3, PT, PT, R0, R2, R3 ;  /* 0x0000000200037210 */ /* 0x000fe40007ffe003 */
[----:B------:R-:W-:Y:S02]  /*2f20*/  SEL R0, RZ, 0x8, !P1 ;  /* 0x00000008ff007807 */ /* 0x000fe40004800000 */
[----:B------:R-:W-:Y:S02]  /*2f30*/  SEL R2, RZ, 0x10, !P0 ;  /* 0x00000010ff027807 */ /* 0x000fe40004000000 */
[----:B------:R-:W-:-:S02]  /*2f40*/  @P3 LOP3.LUT R78, R78, 0x1, RZ, 0xfc, !PT ;  /* 0x000000014e4e3812 */ /* 0x000fc400078efcff */
[----:B------:R-:W-:Y:S02]  /*2f50*/  IADD3 R0, PT, PT, R2, R3, R0 ;  /* 0x0000000302007210 */ /* 0x000fe40007ffe000 */
[----:B------:R-:W-:Y:S02]  /*2f60*/  ISETP.NE.AND P3, PT, R64, RZ, PT ;  /* 0x000000ff4000720c */ /* 0x000fe40003f65270 */
        /* <DEDUP_REMOVED lines=10> */
[----:B-1----:R-:W1:Y:S01]  /*3010*/  SHFL.UP P3, R32, R83, 0x1, RZ ;  /* 0x0420000053207989 */ /* 0x002e6200000600ff */
[----:B------:R-:W2:Y:S01]  /*3020*/  S2R R80, SR_LANEID ;  /* 0x0000000000507919 */ /* 0x000ea20000000000 */
[----:B-1----:R-:W-:-:S05]  /*3030*/  @P3 IMAD.IADD R32, R83, 0x1, R32 ;  /* 0x0000000153203824 */ /* 0x002fca00078e0220 */
[----:B------:R-:W1:Y:S02]  /*3040*/  SHFL.UP P3, R33, R32, 0x2, RZ ;  /* 0x0440000020217989 */ /* 0x000e6400000600ff */
[----:B-1----:R-:W-:-:S05]  /*3050*/  @P3 IMAD.IADD R33, R32, 0x1, R33 ;  /* 0x0000000120213824 */ /* 0x002fca00078e0221 */
[----:B------:R-:W1:Y:S02]  /*3060*/  SHFL.UP P3, R34, R33, 0x4, RZ ;  /* 0x0480000021227989 */ /* 0x000e6400000600ff */
[----:B-1----:R-:W-:-:S05]  /*3070*/  @P3 IMAD.IADD R34, R33, 0x1, R34 ;  /* 0x0000000121223824 */ /* 0x002fca00078e0222 */
[----:B------:R-:W1:Y:S02]  /*3080*/  SHFL.UP P3, R35, R34, 0x8, RZ ;  /* 0x0500000022237989 */ /* 0x000e6400000600ff */
[----:B-1----:R-:W-:-:S05]  /*3090*/  @P3 IMAD.IADD R35, R34, 0x1, R35 ;  /* 0x0000000122233824 */ /* 0x002fca00078e0223 */
[----:B------:R-:W1:Y:S02]  /*30a0*/  SHFL.UP P3, R64, R35, 0x10, RZ ;  /* 0x0600000023407989 */ /* 0x000e6400000600ff */
[----:B-1----:R-:W-:Y:S01]  /*30b0*/  @P3 IMAD.IADD R64, R35, 0x1, R64 ;  /* 0x0000000123403824 */ /* 0x002fe200078e0240 */
[----:B--2---:R-:W-:-:S13]  /*30c0*/  ISETP.NE.AND P3, PT, R80, 0x1f, PT ;  /* 0x0000001f5000780c */ /* 0x004fda0003f65270 */
[----:B------:R-:W-:-:S04]  /*30d0*/  @!P3 SHF.R.U32.HI R79, RZ, 0x3, R84 ;  /* 0x00000003ff4fb819 */ /* 0x000fc80000011654 */
[----:B------:R-:W-:-:S05]  /*30e0*/  @!P3 LOP3.LUT R32, R79, 0x7c, RZ, 0xc0, !PT ;  /* 0x0000007c4f20b812 */ /* 0x000fca00078ec0ff */
[----:B------:R-:W-:Y:S02]  /*30f0*/  @!P3 IMAD.IADD R79, R65, 0x1, R32 ;  /* 0x00000001414fb824 */ /* 0x000fe400078e0220 */
[----:B------:R-:W-:-:S03]  /*3100*/  IMAD.IADD R32, R64, 0x1, -R83 ;  /* 0x0000000140207824 */ /* 0x000fc600078e0a53 */
[----:B------:R-:W-:Y:S01]  /*3110*/  @!P3 STS [R79], R64 ;  /* 0x000000404f00b388 */ /* 0x000fe20000000800 */
[----:B------:R-:W-:Y:S01]  /*3120*/  BAR.SYNC.DEFER_BLOCKING 0x0 ;  /* 0x0000000000007b1d */ /* 0x000fe20000010000 */
[----:B------:R-:W-:Y:S02]  /*3130*/  ISETP.NE.AND P3, PT, R80, RZ, PT ;  /* 0x000000ff5000720c */ /* 0x000fe40003f65270 */
[----:B------:R-:W-:Y:S02]  /*3140*/  SHF.R.U32.HI R80, RZ, 0x5, R84 ;  /* 0x00000005ff507819 */ /* 0x000fe40000011654 */
[----:B------:R-:W-:Y:S02]  /*3150*/  SEL R81, R32, RZ, P3 ;  /* 0x000000ff20517207 */ /* 0x000fe40001800000 */
[----:B------:R-:W-:Y:S01]  /*3160*/  ISETP.NE.AND P3, PT, R80, 0x2, PT ;  /* 0x000000025000780c */ /* 0x000fe20003f65270 */
[----:B------:R-:W1:Y:S02]  /*3170*/  LDS.128 R32, [R65] ;  /* 0x0000000041207984 */ /* 0x000e640000000c00 */
[----:B-1----:R-:W-:-:S04]  /*3180*/  IMAD.IADD R33, R32, 0x1, R33 ;  /* 0x0000000120217824 */ /* 0x002fc800078e0221 */
[----:B------:R-:W-:Y:S01]  /*3190*/  IMAD.IADD R34, R34, 0x1, R33 ;  /* 0x0000000122227824 */ /* 0x000fe200078e0221 */
[----:B------:R-:W-:Y:S02]  /*31a0*/  SEL R32, R33, R32, !P3 ;  /* 0x0000002021207207 */ /* 0x000fe40005800000 */
[----:B------:R-:W-:Y:S01]  /*31b0*/  ISETP.NE.AND P3, PT, R80, 0x3, PT ;  /* 0x000000035000780c */ /* 0x000fe20003f65270 */
[----:B------:R-:W-:-:S03]  /*31c0*/  IMAD.IADD R79, R35, 0x1, R34 ;  /* 0x00000001234f7824 */ /* 0x000fc600078e0222 */
[----:B------:R-:W-:Y:S02]  /*31d0*/  SEL R32, R34, R32, !P3 ;  /* 0x0000002022207207 */ /* 0x000fe40005800000 */
[----:B------:R-:W-:-:S04]  /*31e0*/  ISETP.NE.AND P3, PT, R80, 0x4, PT ;  /* 0x000000045000780c */ /* 0x000fc80003f65270 */
[C---:B------:R-:W-:Y:S02]  /*31f0*/  SEL R64, R79.reuse, R32, !P3 ;  /* 0x000000204f407207 */ /* 0x040fe40005800000 */
[----:B------:R-:W1:Y:S01]  /*3200*/  LDS.128 R32, [R65+0x10] ;  /* 0x0000100041207984 */ /* 0x000e620000000c00 */
[----:B------:R-:W-:Y:S01]  /*3210*/  ISETP.NE.AND P3, PT, R80, 0x5, PT ;  /* 0x000000055000780c */ /* 0x000fe20003f65270 */
[----:B-1----:R-:W-:-:S04]  /*3220*/  IMAD.IADD R32, R79, 0x1, R32 ;  /* 0x000000014f207824 */ /* 0x002fc800078e0220 */
[----:B------:R-:W-:Y:S01]  /*3230*/  IMAD.IADD R33, R33, 0x1, R32 ;  /* 0x0000000121217824 */ /* 0x000fe200078e0220 */
[----:B------:R-:W-:Y:S02]  /*3240*/  SEL R64, R32, R64, !P3 ;  /* 0x0000004020407207 */ /* 0x000fe40005800000 */
[----:B------:R-:W-:Y:S01]  /*3250*/  ISETP.NE.AND P3, PT, R80, 0x6, PT ;  /* 0x000000065000780c */ /* 0x000fe20003f65270 */
[----:B------:R-:W-:-:S03]  /*3260*/  IMAD.IADD R34, R34, 0x1, R33 ;  /* 0x0000000122227824 */ /* 0x000fc600078e0221 */
[----:B------:R-:W-:Y:S01]  /*3270*/  SEL R64, R33, R64, !P3 ;  /* 0x0000004021407207 */ /* 0x000fe20005800000 */
[----:B------:R-:W-:Y:S01]  /*3280*/  IMAD.IADD R79, R35, 0x1, R34 ;  /* 0x00000001234f7824 */ /* 0x000fe200078e0222 */
[----:B------:R-:W-:-:S04]  /*3290*/  ISETP.NE.AND P3, PT, R80, 0x7, PT ;  /* 0x000000075000780c */ /* 0x000fc80003f65270 */
[----:B------:R-:W-:Y:S02]  /*32a0*/  SEL R64, R34, R64, !P3 ;  /* 0x0000004022407207 */ /* 0x000fe40005800000 */
[----:B------:R-:W1:Y:S01]  /*32b0*/  LDS.128 R32, [R65+0x20] ;  /* 0x0000200041207984 */ /* 0x000e620000000c00 */
[----:B------:R-:W-:-:S04]  /*32c0*/  ISETP.NE.AND P3, PT, R80, 0x8, PT ;  /* 0x000000085000780c */ /* 0x000fc80003f65270 */
[C---:B------:R-:W-:Y:S02]  /*32d0*/  SEL R64, R79.reuse, R64, !P3 ;  /* 0x000000404f407207 */ /* 0x040fe40005800000 */
        /* <DEDUP_REMOVED lines=14> */
[----:B-1----:R-:W-:Y:S02]  /*33c0*/  IMAD.IADD R32, R79, 0x1, R32 ;  /* 0x000000014f207824 */ /* 0x002fe400078e0220 */
[----:B------:R-:W-:Y:S02]  /*33d0*/  IMAD.MOV.U32 R79, RZ, RZ, RZ ;  /* 0x000000ffff4f7224 */ /* 0x000fe400078e00ff */
        /* <DEDUP_REMOVED lines=8> */
[----:B------:R-:W-:-:S04]  /*3460*/  ISETP.GE.U32.AND P3, PT, R84, 0x20, PT ;  /* 0x000000205400780c */ /* 0x000fc80003f66070 */
[----:B------:R-:W-:Y:S02]  /*3470*/  SEL R64, R64, RZ, P3 ;  /* 0x000000ff40407207 */ /* 0x000fe40001800000 */
[----:B------:R-:W-:-:S03]  /*3480*/  ISETP.NE.AND P3, PT, R84, RZ, PT ;  /* 0x000000ff5400720c */ /* 0x000fc60003f65270 */
[----:B------:R-:W-:-:S10]  /*3490*/  IMAD.IADD R86, R64, 0x1, R81 ;  /* 0x0000000140567824 */ /* 0x000fd400078e0251 */
[----:B------:R-:W-:Y:S05]  /*34a0*/  @P3 BRA `(.L_x_336) ;  /* 0x0000000c00dc3947 */ /* 0x000fea0003800000 */
[----:B------:R-:W1:Y:S01]  /*34b0*/  LDC.64 R32, c[0x0][0x3d0] ;  /* 0x0000f400ff207b82 */ /* 0x000e620000000a00 */
[----:B------:R-:W-:-:S05]  /*34c0*/  IMAD.MOV.U32 R34, RZ, RZ, 0x65 ;  /* 0x00000065ff227424 */ /* 0x000fca00078e00ff */
[----:B-1----:R1:W-:Y:S01]  /*34d0*/  ST.E.64.STRONG.GPU desc[UR6][R32.64+0x100], R34 ;  /* 0x0001002220007985 */ /* 0x0023e2000c10fb06 */
[----:B------:R-:W-:Y:S05]  /*34e0*/  BRA `(.L_x_336) ;  /* 0x0000000c00cc7947 */ /* 0x000fea0003800000 */
.L_x_335:
[----:B-1----:R-:W1:Y:S01]  /*34f0*/  SHFL.UP P3, R32, R83, 0x1, RZ ;  /* 0x0420000053207989 */ /* 0x002e6200000600ff */
[----:B------:R-:W-:Y:S01]  /*3500*/  SHF.R.U32.HI R85, RZ, 0x5, R84 ;  /* 0x00000005ff557819 */ /* 0x000fe20000011654 */
        /* <DEDUP_REMOVED lines=10> */
[----:B--2---:R-:W-:-:S03]  /*35b0*/  ISETP.NE.AND P3, PT, R82, 0x1f, PT ;  /* 0x0000001f5200780c */ /* 0x004fc60003f65270 */
[----:B------:R-:W-:-:S10]  /*35c0*/  IMAD.IADD R83, R80, 0x1, -R83 ;  /* 0x0000000150537824 */ /* 0x000fd400078e0a53 */
[----:B------:R-:W-:-:S04]  /*35d0*/  @!P3 SHF.R.U32.HI R79, RZ, 0x3, R84 ;  /* 0x00000003ff4fb819 */ /* 0x000fc80000011654 */
[----:B------:R-:W-:-:S05]  /*35e0*/  @!P3 LOP3.LUT R32, R79, 0x7c, RZ, 0xc0, !PT ;  /* 0x0000007c4f20b812 */ /* 0x000fca00078ec0ff */
[----:B------:R-:W-:-:S05]  /*35f0*/  @!P3 IMAD.IADD R79, R65, 0x1, R32 ;  /* 0x00000001414fb824 */ /* 0x000fca00078e0220 */
[----:B------:R-:W-:Y:S01]  /*3600*/  @!P3 STS [R79], R80 ;  /* 0x000000504f00b388 */ /* 0x000fe20000000800 */
[----:B------:R-:W-:Y:S01]  /*3610*/  BAR.SYNC.DEFER_BLOCKING 0x0 ;  /* 0x0000000000007b1d */ /* 0x000fe20000010000 */
[----:B------:R-:W-:-:S04]  /*3620*/  ISETP.NE.AND P3, PT, R82, RZ, PT ;  /* 0x000000ff5200720c */ /* 0x000fc80003f65270 */
        /* <DEDUP_REMOVED lines=10> */
[----:B------:R-:W-:Y:S02]  /*36d0*/  SEL R80, R79, R32, !P3 ;  /* 0x000000204f507207 */ /* 0x000fe40005800000 */
        /* <DEDUP_REMOVED lines=13> */
[----:B------:R-:W-:Y:S02]  /*37b0*/  SEL R80, R79, R80, !P3 ;  /* 0x000000504f507207 */ /* 0x000fe40005800000 */
        /* <DEDUP_REMOVED lines=23> */
[----:B------:R-:W-:-:S03]  /*3930*/  ISETP.GE.U32.AND P3, PT, R84, 0x20, PT ;  /* 0x000000205400780c */ /* 0x000fc60003f66070 */
[----:B------:R-:W-:-:S05]  /*3940*/  IMAD.IADD R86, R80, 0x1, R81 ;  /* 0x0000000150567824 */ /* 0x000fca00078e0251 */
[----:B------:R-:W-:Y:S02]  /*3950*/  SEL R83, R83, R86, !P3 ;  /* 0x0000005653537207 */ /* 0x000fe40005800000 */
[----:B------:R-:W-:-:S13]  /*3960*/  ISETP.GT.U32.AND P3, PT, R84, 0x1f, PT ;  /* 0x0000001f5400780c */ /* 0x000fda0003f64070 */
[----:B------:R-:W-:Y:S05]  /*3970*/  @P3 BRA `(.L_x_337) ;  /* 0x00000008007c3947 */ /* 0x000fea0003800000 */
[----:B------:R-:W1:Y:S01]  /*3980*/  LDC.64 R80, c[0x0][0x3d0] ;  /* 0x0000f400ff507b82 */ /* 0x000e620000000a00 */
[----:B------:R-:W-:Y:S01]  /*3990*/  ISETP.NE.AND P3, PT, R84, RZ, PT ;  /* 0x000000ff5400720c */ /* 0x000fe20003f65270 */
[----:B------:R-:W2:-:S12]  /*39a0*/  LDCU UR4, c[0x0][0x370] ;  /* 0x00006e00ff0477ac */ /* 0x000e980008000800 */
[----:B------:R-:W-:Y:S01]  /*39b0*/  @!P3 IMAD.MOV.U32 R34, RZ, RZ, 0x64 ;  /* 0x00000064ff22b424 */ /* 0x000fe200078e00ff */
[----:B------:R3:W-:Y:S01]  /*39c0*/  @!P3 STS [R65+0x6c], R35 ;  /* 0x00006c234100b388 */ /* 0x0007e20000000800 */
[----:B--2---:R-:W-:Y:S01]  /*39d0*/  UISETP.GT.U32.AND UP0, UPT, UR4, 0x1f3, UPT ;  /* 0x000001f30400788c */ /* 0x004fe2000bf04070 */
[----:B-1----:R-:W-:-:S05]  /*39e0*/  IMAD.WIDE.U32 R80, R64, 0x8, R80 ;  /* 0x0000000840507825 */ /* 0x002fca00078e0050 */
[----:B------:R3:W-:Y:S03]  /*39f0*/  @!P3 ST.E.64.STRONG.GPU desc[UR6][R80.64+0x100], R34 ;  /* 0x000100225000b985 */ /* 0x0007e6000c10fb06 */
[----:B------:R-:W-:Y:S05]  /*3a00*/  BRA.U UP0, `(.L_x_338) ;  /* 0x0000000100087547 */ /* 0x000fea000b800000 */
[----:B------:R1:W-:Y:S06]  /*3a10*/  MEMBAR.SC.CTA ;  /* 0x0000000000007992 */ /* 0x0003ec0000000000 */
[----:B-1----:R-:W-:Y:S05]  /*3a20*/  BRA `(.L_x_339) ;  /* 0x0000000000087947 */ /* 0x002fea0003800000 */
.L_x_338:
[----:B------:R-:W-:Y:S05]  /*3a30*/  NANOSLEEP 0x1c2 ;  /* 0x000001c20000795d */ /* 0x000fea0003800000 */
[----:B------:R-:W-:Y:S01]  /*3a40*/  NOP ;  /* 0x0000000000007918 */ /* 0x000fe20000000000 */
.L_x_339:
[----:B------:R-:W-:-:S03]  /*3a50*/  IMAD.WIDE.U32 R32, R84, 0x8, RZ ;  /* 0x0000000854207825 */ /* 0x000fc600078e00ff */
[----:B---3--:R-:W-:Y:S02]  /*3a60*/  LOP3.LUT R65, R32, 0xfffffff8, RZ, 0x3c, !PT ;  /* 0xfffffff820417812 */ /* 0x008fe400078e3cff */
[----:B------:R-:W-:Y:S02]  /*3a70*/  LOP3.LUT R33, RZ, R33, RZ, 0x33, !PT ;  /* 0x00000021ff217212 */ /* 0x000fe400078e33ff */
[----:B------:R-:W-:-:S05]  /*3a80*/  IADD3 R64, P3, PT, R80, R65, RZ ;  /* 0x0000004150407210 */ /* 0x000fca0007f7e0ff */
[----:B------:R-:W-:-:S05]  /*3a90*/  IMAD.X R65, R81, 0x1, R33, P3 ;  /* 0x0000000151417824 */ /* 0x000fca00018e0621 */
[----:B------:R-:W2:Y:S01]  /*3aa0*/  LD.E.64.STRONG.GPU R32, desc[UR6][R64.64+0x100] ;  /* 0x0001000640207980 */ /* 0x000ea2000c10fb00 */
[----:B------:R-:W1:Y:S01]  /*3ab0*/  LDC R79, c[0x0][0x370] ;  /* 0x0000dc00ff4f7b82 */ /* 0x000e620000000800 */
[----:B------:R-:W-:Y:S01]  /*3ac0*/  UMOV UR4, 0xffffffff ;  /* 0xffffffff00047882 */ /* 0x000fe20000000000 */
[----:B--2---:R-:W-:Y:S02]  /*3ad0*/  ISETP.NE.AND P3, PT, R32, 0x63, PT ;  /* 0x000000632000780c */ /* 0x004fe40003f65270 */
[----:B-1----:R-:W-:Y:S11]  /*3ae0*/  BRA.DIV UR4, `(.L_x_340) ;  /* 0x000000b204607947 */ /* 0x002ff6000b800000 */
[----:B------:R-:W-:-:S13]  /*3af0*/  VOTE.ANY P3, !P3 ;  /* 0x0000000000ff7806 */ /* 0x000fda0005860100 */
.L_x_514:
[----:B------:R-:W-:Y:S05]  /*3b00*/  @!P3 BRA `(.L_x_341) ;  /* 0x000000000034b947 */ /* 0x000fea0003800000 */
[----:B------:R-:W-:-:S13]  /*3b10*/  ISETP.GT.U32.AND P4, PT, R79, 0x1f3, PT ;  /* 0x000001f34f00780c */ /* 0x000fda0003f84070 */
.L_x_345:
[----:B------:R-:W-:Y:S05]  /*3b20*/  YIELD ;  /* 0x0000000000007946 */ /* 0x000fea0003800000 */
[----:B------:R-:W-:Y:S05]  /*3b30*/  @P4 BRA `(.L_x_342) ;  /* 0x0000000000084947 */ /* 0x000fea0003800000 */
[----:B------:R1:W-:Y:S06]  /*3b40*/  MEMBAR.SC.CTA ;  /* 0x0000000000007992 */ /* 0x0003ec0000000000 */
[----:B-1----:R-:W-:Y:S05]  /*3b50*/  BRA `(.L_x_343) ;  /* 0x0000000000087947 */ /* 0x002fea0003800000 */
.L_x_342:
[----:B------:R-:W-:Y:S05]  /*3b60*/  NANOSLEEP 0x15e ;  /* 0x0000015e0000795d */ /* 0x000fea0003800000 */
[----:B------:R-:W-:Y:S01]  /*3b70*/  NOP ;  /* 0x0000000000007918 */ /* 0x000fe20000000000 */
.L_x_343:
[----:B------:R-:W2:Y:S01]  /*3b80*/  LD.E.64.STRONG.GPU R32, desc[UR6][R64.64+0x100] ;  /* 0x0001000640207980 */ /* 0x000ea2000c10fb00 */
[----:B------:R-:W-:Y:S01]  /*3b90*/  UMOV UR4, 0xffffffff ;  /* 0xffffffff00047882 */ /* 0x000fe20000000000 */
[----:B--2---:R-:W-:Y:S02]  /*3ba0*/  ISETP.NE.AND P3, PT, R32, 0x63, PT ;  /* 0x000000632000780c */ /* 0x004fe40003f65270 */
[----:B------:R-:W-:Y:S11]  /*3bb0*/  BRA.DIV UR4, `(.L_x_344) ;  /* 0x000000b2044c7947 */ /* 0x000ff6000b800000 */
[----:B------:R-:W-:-:S13]  /*3bc0*/  VOTE.ANY P3, !P3 ;  /* 0x0000000000ff7806 */ /* 0x000fda0005860100 */
.L_x_517:
[----:B------:R-:W-:Y:S05]  /*3bd0*/  @P3 BRA `(.L_x_345) ;  /* 0xfffffffc00d03947 */ /* 0x000fea000383ffff */
.L_x_341:
[----:B------:R-:W-:Y:S01]  /*3be0*/  UMOV UR4, 0xffffffff ;  /* 0xffffffff00047882 */ /* 0x000fe20000000000 */
[----:B------:R-:W-:Y:S02]  /*3bf0*/  ISETP.NE.AND P3, PT, R32, 0x65, PT ;  /* 0x000000652000780c */ /* 0x000fe40003f65270 */
[----:B------:R-:W-:Y:S11]  /*3c00*/  BRA.DIV UR4, `(.L_x_346) ;  /* 0x000000b204587947 */ /* 0x000ff6000b800000 */
[----:B------:R-:W1:Y:S01]  /*3c10*/  S2R R84, SR_GEMASK ;  /* 0x0000000000547919 */ /* 0x000e620000003c00 */
[----:B------:R-:W-:Y:S01]  /*3c20*/  VOTE.ANY R34, PT, !P3 ;  /* 0x0000000000227806 */ /* 0x000fe200058e0100 */
[----:B------:R-:W2:Y:S01]  /*3c30*/  S2UR UR4, SR_CTAID.X ;  /* 0x00000000000479c3 */ /* 0x000ea20000002500 */
[----:B------:R-:W-:Y:S02]  /*3c40*/  ISETP.NE.AND P4, PT, R32, 0x65, PT ;  /* 0x000000652000780c */ /* 0x000fe40003f85270 */
[----:B-1----:R-:W-:-:S05]  /*3c50*/  LOP3.LUT R34, R34, 0x80000000, R84, 0xec, !PT ;  /* 0x8000000022227812 */ /* 0x002fca00078eec54 */
[----:B------:R-:W-:-:S05]  /*3c60*/  VIADD R65, R34, 0xffffffff ;  /* 0xffffffff22417836 */ /* 0x000fca0000000000 */
[----:B------:R-:W-:-:S04]  /*3c70*/  LOP3.LUT R65, R34, R65, RZ, 0xc, !PT ;  /* 0x0000004122417212 */ /* 0x000fc800078e0cff */
[----:B------:R1:W3:Y:S02]  /*3c80*/  POPC R87, R65 ;  /* 0x0000004100577309 */ /* 0x0002e40000000000 */
[----:B-1----:R-:W1:Y:S01]  /*3c90*/  LDC.64 R64, c[0x0][0x3d0] ;  /* 0x0000f400ff407b82 */ /* 0x002e620000000a00 */
[----:B---3--:R-:W3:Y:S01]  /*3ca0*/  SHFL.DOWN PT, R79, R33, 0x1, R87 ;  /* 0x08200000214f7989 */ /* 0x008ee200000e0057 */
[----:B------:R-:W-:-:S04]  /*3cb0*/  ISETP.GE.AND P3, PT, R82, R87, PT ;  /* 0x000000575200720c */ /* 0x000fc80003f66270 */
[----:B---3--:R-:W-:-:S05]  /*3cc0*/  SEL R34, R79, RZ, !P3 ;  /* 0x000000ff4f227207 */ /* 0x008fca0005800000 */
[----:B------:R-:W-:Y:S02]  /*3cd0*/  IMAD.IADD R86, R34, 0x1, R33 ;  /* 0x0000000122567824 */ /* 0x000fe400078e0221 */
[----:B------:R-:W-:Y:S01]  /*3ce0*/  VIADD R34, R82, 0x2 ;  /* 0x0000000252227836 */ /* 0x000fe20000000000 */
[----:B------:R-:W3:Y:S02]  /*3cf0*/  S2R R33, SR_TID.X ;  /* 0x0000000000217919 */ /* 0x000ee40000002100 */
[----:B------:R-:W4:Y:S02]  /*3d00*/  SHFL.DOWN PT, R79, R86, 0x2, R87 ;  /* 0x08400000564f7989 */ /* 0x000f2400000e0057 */
[----:B------:R-:W-:Y:S01]  /*3d10*/  ISETP.GT.AND P3, PT, R34, R87, PT ;  /* 0x000000572200720c */ /* 0x000fe20003f64270 */
[----:B------:R-:W-:-:S03]  /*3d20*/  VIADD R34, R82, 0x4 ;  /* 0x0000000452227836 */ /* 0x000fc60000000000 */
[----:B----4-:R-:W-:Y:S02]  /*3d30*/  SEL R79, R79, RZ, !P3 ;  /* 0x000000ff4f4f7207 */ /* 0x010fe40005800000 */
[----:B------:R-:W-:Y:S01]  /*3d40*/  ISETP.GT.AND P3, PT, R34, R87, PT ;  /* 0x000000572200720c */ /* 0x000fe20003f64270 */
[----:B------:R-:W-:Y:S01]  /*3d50*/  VIADD R34, R82, 0x8 ;  /* 0x0000000852227836 */ /* 0x000fe20000000000 */
[----:B---3--:R-:W-:Y:S01]  /*3d60*/  LOP3.LUT R32, RZ, R33, RZ, 0x33, !PT ;  /* 0x00000021ff207212 */ /* 0x008fe200078e33ff */
[----:B------:R-:W-:-:S04]  /*3d70*/  IMAD.IADD R88, R86, 0x1, R79 ;  /* 0x0000000156587824 */ /* 0x000fc800078e024f */
[----:B--2---:R-:W-:Y:S01]  /*3d80*/  VIADD R32, R32, UR4 ;  /* 0x0000000420207c36 */ /* 0x004fe20008000000 */
[----:B------:R-:W2:Y:S02]  /*3d90*/  SHFL.DOWN PT, R79, R88, 0x4, R87 ;  /* 0x08800000584f7989 */ /* 0x000ea400000e0057 */
[----:B--2---:R-:W-:Y:S02]  /*3da0*/  SEL R79, R79, RZ, !P3 ;  /* 0x000000ff4f4f7207 */ /* 0x004fe40005800000 */
[----:B------:R-:W-:Y:S01]  /*3db0*/  ISETP.GT.AND P3, PT, R34, R87, PT ;  /* 0x000000572200720c */ /* 0x000fe20003f64270 */
[----:B------:R-:W-:Y:S02]  /*3dc0*/  VIADD R34, R82, 0x10 ;  /* 0x0000001052227836 */ /* 0x000fe40000000000 */
[----:B------:R-:W-:-:S05]  /*3dd0*/  IMAD.IADD R90, R88, 0x1, R79 ;  /* 0x00000001585a7824 */ /* 0x000fca00078e024f */
[----:B------:R-:W2:Y:S02]  /*3de0*/  SHFL.DOWN PT, R79, R90, 0x8, R87 ;  /* 0x090000005a4f7989 */ /* 0x000ea400000e0057 */
[----:B--2---:R-:W-:Y:S02]  /*3df0*/  SEL R79, R79, RZ, !P3 ;  /* 0x000000ff4f4f7207 */ /* 0x004fe40005800000 */
[----:B-1----:R-:W-:-:S03]  /*3e00*/  IADD3 R85, P3, PT, R64, 0x100, RZ ;  /* 0x0000010040557810 */ /* 0x002fc60007f7e0ff */
[----:B------:R-:W-:Y:S02]  /*3e10*/  IMAD.IADD R92, R90, 0x1, R79 ;  /* 0x000000015a5c7824 */ /* 0x000fe400078e024f */
[----:B------:R-:W-:Y:S01]  /*3e20*/  IMAD.X R86, RZ, RZ, R65, P3 ;  /* 0x000000ffff567224 */ /* 0x000fe200018e0641 */
[----:B------:R-:W-:Y:S02]  /*3e30*/  ISETP.GT.AND P3, PT, R34, R87, PT ;  /* 0x000000572200720c */ /* 0x000fe40003f64270 */
[----:B------:R-:W1:Y:S02]  /*3e40*/  SHFL.DOWN PT, R79, R92, 0x10, R87 ;  /* 0x0a0000005c4f7989 */ /* 0x000e6400000e0057 */
[----:B-1----:R-:W-:Y:S02]  /*3e50*/  SEL R79, R79, RZ, !P3 ;  /* 0x000000ff4f4f7207 */ /* 0x002fe40005800000 */
[----:B------:R-:W-:-:S03]  /*3e60*/  VOTE.ALL P3, P4 ;  /* 0x0000000000ff7806 */ /* 0x000fc60002060000 */
[----:B------:R-:W-:-:S10]  /*3e70*/  IMAD.IADD R88, R92, 0x1, R79 ;  /* 0x000000015c587824 */ /* 0x000fd400078e024f */
.L_x_526:
[----:B------:R-:W-:Y:S05]  /*3e80*/  @!P3 BRA `(.L_x_347) ;  /* 0x0000000000f4b947 */ /* 0x000fea0003800000 */
[----:B------:R-:W-:-:S07]  /*3e90*/  IMAD.MOV.U32 R87, RZ, RZ, R32 ;  /* 0x000000ffff577224 */ /* 0x000fce00078e0020 */
.L_x_355:
[----:B------:R-:W-:Y:S02]  /*3ea0*/  IMAD.MOV.U32 R32, RZ, RZ, R85 ;  /* 0x000000ffff207224 */ /* 0x000fe400078e0055 */
[----:B------:R-:W-:Y:S02]  /*3eb0*/  IMAD.MOV.U32 R33, RZ, RZ, R86 ;  /* 0x000000ffff217224 */ /* 0x000fe400078e0056 */
[----:B------:R-:W-:-:S05]  /*3ec0*/  IMAD.WIDE R64, R87, 0x8, R32 ;  /* 0x0000000857407825 */ /* 0x000fca00078e0220 */
[----:B------:R-:W2:Y:S01]  /*3ed0*/  LD.E.64.STRONG.GPU R32, desc[UR6][R64.64+-0x100] ;  /* 0xffff000640207980 */ /* 0x000ea2000c10fb00 */
[----:B------:R-:W-:Y:S05]  /*3ee0*/  YIELD ;  /* 0x0000000000007946 */ /* 0x000fea0003800000 */
[----:B------:R-:W-:Y:S01]  /*3ef0*/  UMOV UR4, 0xffffffff ;  /* 0xffffffff00047882 */ /* 0x000fe20000000000 */
[----:B--2---:R-:W-:Y:S02]  /*3f00*/  ISETP.NE.AND P3, PT, R32, 0x63, PT ;  /* 0x000000632000780c */ /* 0x004fe40003f65270 */
[----:B------:R-:W-:Y:S11]  /*3f10*/  BRA.DIV UR4, `(.L_x_348) ;  /* 0x000000b204ac7947 */ /* 0x000ff6000b800000 */
[----:B------:R-:W-:-:S13]  /*3f20*/  VOTE.ANY P3, !P3 ;  /* 0x0000000000ff7806 */ /* 0x000fda0005860100 */
.L_x_529:
[----:B------:R-:W-:Y:S05]  /*3f30*/  @!P3 BRA `(.L_x_349) ;  /* 0x000000000038b947 */ /* 0x000fea0003800000 */
.L_x_353:
[----:B------:R-:W-:Y:S05]  /*3f40*/  YIELD ;  /* 0x0000000000007946 */ /* 0x000fea0003800000 */
[----:B------:R-:W1:Y:S02]  /*3f50*/  LDCU UR4, c[0x0][0x370] ;  /* 0x00006e00ff0477ac */ /* 0x000e640008000800 */
[----:B-1----:R-:W-:-:S09]  /*3f60*/  UISETP.GT.U32.AND UP0, UPT, UR4, 0x1f3, UPT ;  /* 0x000001f30400788c */ /* 0x002fd2000bf04070 */
[----:B------:R-:W-:Y:S05]  /*3f70*/  BRA.U UP0, `(.L_x_350) ;  /* 0x0000000100087547 */ /* 0x000fea000b800000 */
[----:B------:R1:W-:Y:S06]  /*3f80*/  MEMBAR.SC.CTA ;  /* 0x0000000000007992 */ /* 0x0003ec0000000000 */
[----:B-1----:R-:W-:Y:S05]  /*3f90*/  BRA `(.L_x_351) ;  /* 0x0000000000087947 */ /* 0x002fea0003800000 */
.L_x_350:
[----:B------:R-:W-:Y:S05]  /*3fa0*/  NANOSLEEP 0x15e ;  /* 0x0000015e0000795d */ /* 0x000fea0003800000 */
[----:B------:R-:W-:Y:S01]  /*3fb0*/  NOP ;  /* 0x0000000000007918 */ /* 0x000fe20000000000 */
.L_x_351:
[----:B------:R-:W2:Y:S01]  /*3fc0*/  LD.E.64.STRONG.GPU R32, desc[UR6][R64.64+-0x100] ;  /* 0xffff000640207980 */ /* 0x000ea2000c10fb00 */
[----:B------:R-:W-:Y:S01]  /*3fd0*/  UMOV UR4, 0xffffffff ;  /* 0xffffffff00047882 */ /* 0x000fe20000000000 */
[----:B--2---:R-:W-:Y:S02]  /*3fe0*/  ISETP.NE.AND P3, PT, R32, 0x63, PT ;  /* 0x000000632000780c */ /* 0x004fe40003f65270 */
[----:B------:R-:W-:Y:S11]  /*3ff0*/  BRA.DIV UR4, `(.L_x_352) ;  /* 0x000000b204947947 */ /* 0x000ff6000b800000 */
[----:B------:R-:W-:-:S13]  /*4000*/  VOTE.ANY P3, !P3 ;  /* 0x0000000000ff7806 */ /* 0x000fda0005860100 */
.L_x_532:
[----:B------:R-:W-:Y:S05]  /*4010*/  @P3 BRA `(.L_x_353) ;  /* 0xfffffffc00c83947 */ /* 0x000fea000383ffff */
.L_x_349:
[----:B------:R-:W-:Y:S01]  /*4020*/  UMOV UR4, 0xffffffff ;  /* 0xffffffff00047882 */ /* 0x000fe20000000000 */
[----:B------:R-:W-:Y:S02]  /*4030*/  ISETP.NE.AND P3, PT, R32, 0x65, PT ;  /* 0x000000652000780c */ /* 0x000fe40003f65270 */
[----:B------:R-:W-:Y:S11]  /*4040*/  BRA.DIV UR4, `(.L_x_354) ;  /* 0x000000b204a07947 */ /* 0x000ff6000b800000 */
[----:B------:R-:W-:Y:S01]  /*4050*/  VOTE.ANY R34, PT, !P3 ;  /* 0x0000000000227806 */ /* 0x000fe200058e0100 */
[----:B------:R-:W-:-:S03]  /*4060*/  VIADD R87, R87, 0xffffffe0 ;  /* 0xffffffe057577836 */ /* 0x000fc60000000000 */
[----:B------:R-:W-:-:S05]  /*4070*/  LOP3.LUT R34, R34, 0x80000000, R84, 0xec, !PT ;  /* 0x8000000022227812 */ /* 0x000fca00078eec54 */
[----:B------:R-:W-:-:S05]  /*4080*/  VIADD R65, R34, 0xffffffff ;  /* 0xffffffff22417836 */ /* 0x000fca0000000000 */
[----:B------:R-:W-:-:S06]  /*4090*/  LOP3.LUT R65, R34, R65, RZ, 0xc, !PT ;  /* 0x0000004122417212 */ /* 0x000fcc00078e0cff */
[----:B------:R-:W1:Y:S02]  /*40a0*/  POPC R65, R65 ;  /* 0x0000004100417309 */ /* 0x000e640000000000 */
[----:B-1----:R-:W1:Y:S01]  /*40b0*/  SHFL.DOWN PT, R79, R33, 0x1, R65 ;  /* 0x08200000214f7989 */ /* 0x002e6200000e0041 */
[----:B------:R-:W-:-:S04]  /*40c0*/  ISETP.GE.AND P3, PT, R82, R65, PT ;  /* 0x000000415200720c */ /* 0x000fc80003f66270 */
[----:B-1----:R-:W-:-:S05]  /*40d0*/  SEL R34, R79, RZ, !P3 ;  /* 0x000000ff4f227207 */ /* 0x002fca0005800000 */
[----:B------:R-:W-:Y:S02]  /*40e0*/  IMAD.IADD R90, R34, 0x1, R33 ;  /* 0x00000001225a7824 */ /* 0x000fe400078e0221 */
[----:B------:R-:W-:-:S03]  /*40f0*/  VIADD R34, R82, 0x2 ;  /* 0x0000000252227836 */ /* 0x000fc60000000000 */
[----:B------:R-:W1:Y:S02]  /*4100*/  SHFL.DOWN PT, R79, R90, 0x2, R65 ;  /* 0x084000005a4f7989 */ /* 0x000e6400000e0041 */
[----:B------:R-:W-:Y:S01]  /*4110*/  ISETP.GT.AND P3, PT, R34, R65, PT ;  /* 0x000000412200720c */ /* 0x000fe20003f64270 */
[----:B------:R-:W-:-:S03]  /*4120*/  VIADD R34, R82, 0x4 ;  /* 0x0000000452227836 */ /* 0x000fc60000000000 */
[----:B-1----:R-:W-:Y:S02]  /*4130*/  SEL R79, R79, RZ, !P3 ;  /* 0x000000ff4f4f7207 */ /* 0x002fe40005800000 */
[----:B------:R-:W-:Y:S01]  /*4140*/  ISETP.GT.AND P3, PT, R34, R65, PT ;  /* 0x000000412200720c */ /* 0x000fe20003f64270 */
[----:B------:R-:W-:Y:S02]  /*4150*/  VIADD R34, R82, 0x8 ;  /* 0x0000000852227836 */ /* 0x000fe40000000000 */
[----:B------:R-:W-:-:S05]  /*4160*/  IMAD.IADD R92, R90, 0x1, R79 ;  /* 0x000000015a5c7824 */ /* 0x000fca00078e024f */
[----:B------:R-:W1:Y:S02]  /*4170*/  SHFL.DOWN PT, R79, R92, 0x4, R65 ;  /* 0x088000005c4f7989 */ /* 0x000e6400000e0041 */
[----:B-1----:R-:W-:Y:S02]  /*4180*/  SEL R79, R79, RZ, !P3 ;  /* 0x000000ff4f4f7207 */ /* 0x002fe40005800000 */
[----:B------:R-:W-:Y:S01]  /*4190*/  ISETP.GT.AND P3, PT, R34, R65, PT ;  /* 0x000000412200720c */ /* 0x000fe20003f64270 */
[----:B------:R-:W-:Y:S02]  /*41a0*/  VIADD R34, R82, 0x10 ;  /* 0x0000001052227836 */ /* 0x000fe40000000000 */
[----:B------:R-:W-:-:S05]  /*41b0*/  IMAD.IADD R94, R92, 0x1, R79 ;  /* 0x000000015c5e7824 */ /* 0x000fca00078e024f */
[----:B------:R-:W1:Y:S02]  /*41c0*/  SHFL.DOWN PT, R79, R94, 0x8, R65 ;  /* 0x090000005e4f7989 */ /* 0x000e6400000e0041 */
[----:B-1----:R-:W-:Y:S02]  /*41d0*/  SEL R79, R79, RZ, !P3 ;  /* 0x000000ff4f4f7207 */ /* 0x002fe40005800000 */
[----:B------:R-:W-:-:S03]  /*41e0*/  ISETP.GT.AND P3, PT, R34, R65, PT ;  /* 0x000000412200720c */ /* 0x000fc60003f64270 */
[----:B------:R-:W-:-:S05]  /*41f0*/  IMAD.IADD R89, R94, 0x1, R79 ;  /* 0x000000015e597824 */ /* 0x000fca00078e024f */
[----:B------:R-:W1:Y:S02]  /*4200*/  SHFL.DOWN PT, R79, R89, 0x10, R65 ;  /* 0x0a000000594f7989 */ /* 0x000e6400000e0041 */
[----:B-1----:R-:W-:Y:S02]  /*4210*/  SEL R79, R79, RZ, !P3 ;  /* 0x000000ff4f4f7207 */ /* 0x002fe40005800000 */
[----:B------:R-:W-:Y:S02]  /*4220*/  ISETP.NE.AND P3, PT, R32, 0x65, PT ;  /* 0x000000652000780c */ /* 0x000fe40003f65270 */
[----:B------:R-:W-:-:S11]  /*4230*/  IADD3 R88, PT, PT, R89, R79, R88 ;  /* 0x0000004f59587210 */ /* 0x000fd60007ffe058 */
[----:B------:R-:W-:-:S13]  /*4240*/  VOTE.ALL P3, P3 ;  /* 0x0000000000ff7806 */ /* 0x000fda0001860000 */
.L_x_541:
[----:B------:R-:W-:Y:S05]  /*4250*/  @P3 BRA `(.L_x_355) ;  /* 0xfffffffc00103947 */ /* 0x000fea000383ffff */
.L_x_347:
[----:B------:R-:W1:Y:S01]  /*4260*/  S2R R84, SR_TID.X ;  /* 0x0000000000547919 */ /* 0x000e620000002100 */
[----:B------:R-:W-:Y:S01]  /*4270*/  IMAD.MOV.U32 R86, RZ, RZ, R83 ;  /* 0x000000ffff567224 */ /* 0x000fe200078e0053 */
[----:B-1----:R-:W-:-:S13]  /*4280*/  ISETP.NE.AND P3, PT, R84, RZ, PT ;  /* 0x000000ff5400720c */ /* 0x002fda0003f65270 */
[----:B------:R-:W1:Y:S01]  /*4290*/  @!P3 S2R R33, SR_CgaCtaId ;  /* 0x000000000021b919 */ /* 0x000e620000008800 */
[----:B------:R-:W-:Y:S01]  /*42a0*/  @!P3 MOV R32, 0x400 ;  /* 0x000004000020b802 */ /* 0x000fe20000000f00 */
[----:B------:R-:W-:Y:S02]  /*42b0*/  @!P3 IMAD.IADD R35, R35, 0x1, R88 ;  /* 0x000000012323b824 */ /* 0x000fe400078e0258 */
[----:B------:R-:W-:-:S05]  /*42c0*/  @!P3 IMAD.MOV.U32 R34, RZ, RZ, 0x65 ;  /* 0x00000065ff22b424 */ /* 0x000fca00078e00ff */
[----:B------:R2:W-:Y:S01]  /*42d0*/  @!P3 ST.E.64.STRONG.GPU desc[UR6][R80.64+0x100], R34 ;  /* 0x000100225000b985 */ /* 0x0005e2000c10fb06 */
[----:B-1----:R-:W-:-:S05]  /*42e0*/  @!P3 LEA R32, R33, R32, 0x18 ;  /* 0x000000202120b211 */ /* 0x002fca00078ec0ff */
[----:B------:R2:W-:Y:S04]  /*42f0*/  @!P3 STS [R32+0x68], R35 ;  /* 0x000068232000b388 */ /* 0x0005e80000000800 */
[----:B------:R2:W-:Y:S01]  /*4300*/  @!P3 STS [R32+0x64], R88 ;  /* 0x000064582000b388 */ /* 0x0005e20000000800 */
[----:B------:R-:W-:-:S13]  /*4310*/  ISETP.NE.AND P3, PT, R82, RZ, PT ;  /* 0x000000ff5200720c */ /* 0x000fda0003f65270 */
[----:B------:R-:W1:Y:S01]  /*4320*/  @!P3 S2R R64, SR_CgaCtaId ;  /* 0x000000000040b919 */ /* 0x000e620000008800 */
[----:B------:R-:W-:Y:S01]  /*4330*/  @!P3 MOV R33, 0x400 ;  /* 0x000004000021b802 */ /* 0x000fe20000000f00 */
[----:B------:R-:W-:-:S03]  /*4340*/  @!P3 IMAD.MOV.U32 R86, RZ, RZ, R88 ;  /* 0x000000ffff56b224 */ /* 0x000fc600078e0058 */
[----:B-1----:R-:W-:-:S05]  /*4350*/  @!P3 LEA R33, R64, R33, 0x18 ;  /* 0x000000214021b211 */ /* 0x002fca00078ec0ff */
[----:B------:R2:W-:Y:S02]  /*4360*/  @!P3 STS [R33+0x50], R88 ;  /* 0x000050582100b388 */ /* 0x0005e40000000800 */
.L_x_337:
[----:B------:R-:W-:Y:S05]  /*4370*/  WARPSYNC.ALL ;  /* 0x0000000000007948 */ /* 0x000fea0003800000 */
[----:B------:R-:W-:Y:S01]  /*4380*/  ISETP.NE.AND P3, PT, R84, RZ, PT ;  /* 0x000000ff5400720c */ /* 0x000fe20003f65270 */
[----:B------:R-:W1:Y:S08]  /*4390*/  S2UR UR5, SR_CgaCtaId ;  /* 0x00000000000579c3 */ /* 0x000e700000008800 */
[----:B------:R-:W-:Y:S06]  /*43a0*/  BAR.SYNC.DEFER_BLOCKING 0x0 ;  /* 0x0000000000007b1d */ /* 0x000fec0000010000 */
[----:B------:R-:W-:-:S02]  /*43b0*/  UMOV UR4, 0x400 ;  /* 0x0000040000047882 */ /* 0x000fc40000000000 */
[----:B-1----:R-:W-:-:S06]  /*43c0*/  ULEA UR4, UR5, UR4, 0x18 ;  /* 0x0000000405047291 */ /* 0x002fcc000f8ec0ff */
[----:B------:R-:W-:-:S03]  /*43d0*/  IMAD.U32 R65, RZ, RZ, UR4 ;  /* 0x00000004ff417e24 */ /* 0x000fc6000f8e00ff */
[----:B--2---:R-:W1:Y:S04]  /*43e0*/  @P3 LDS R33, [UR4+0x50] ;  /* 0x00005004ff213984 */ /* 0x004e680008000800 */
[----:B------:R2:W3:Y:S04]  /*43f0*/  LDS R79, [R65+0x64] ;  /* 0x00006400414f7984 */ /* 0x0004e80000000800 */
[----:B------:R2:W4:Y:S02]  /*4400*/  LDS R35, [R65+0x6c] ;  /* 0x00006c0041237984 */ /* 0x0005240000000800 */
[----:B-12---:R-:W-:-:S07]  /*4410*/  @P3 IMAD.IADD R86, R86, 0x1, R33 ;  /* 0x0000000156563824 */ /* 0x006fce00078e0221 */
.L_x_336:
[----:B------:R-:W-:Y:S05]  /*4420*/  BSYNC.RECONVERGENT B0 ;  /* 0x0000000000007941 */ /* 0x000fea0003800200 */
.L_x_334:
[----:B------:R-:W-:Y:S01]  /*4430*/  LOP3.LUT P5, RZ, R78, 0x4, RZ, 0xc0, !PT ;  /* 0x000000044eff7812 */ /* 0x000fe200078ac0ff */
[----:B-1-3--:R-:W-:Y:S01]  /*4440*/  IMAD.IADD R32, R86, 0x1, -R79 ;  /* 0x0000000156207824 */ /* 0x00afe200078e0a4f */
[----:B------:R-:W-:Y:S01]  /*4450*/  BAR.SYNC.DEFER_BLOCKING 0x0 ;  /* 0x0000000000007b1d */ /* 0x000fe20000010000 */
[C---:B------:R-:W-:Y:S02]  /*4460*/  LOP3.LUT P3, RZ, R78.reuse, 0x1, RZ, 0xc0, !PT ;  /* 0x000000014eff7812 */ /* 0x040fe4000786c0ff */
[----:B------:R-:W-:Y:S01]  /*4470*/  IMAD.MOV.U32 R64, RZ, RZ, R32 ;  /* 0x000000ffff407224 */ /* 0x000fe200078e0020 */
[----:B------:R-:W-:Y:S02]  /*4480*/  P2R R83, PR, RZ, 0x1 ;  /* 0x00000001ff537803 */ /* 0x000fe40000000000 */
[----:B------:R-:W-:Y:S01]  /*4490*/  LOP3.LUT P0, RZ, R78, 0x800, RZ, 0xc0, !PT ;  /* 0x000008004eff7812 */ /* 0x000fe2000780c0ff */
[----:B------:R-:W-:Y:S01]  /*44a0*/  BSSY.RECONVERGENT B0, `(.L_x_356) ;  /* 0x00000f8000007945 */ /* 0x000fe20003800200 */
[----:B------:R-:W-:-:S02]  /*44b0*/  P2R R33, PR, RZ, 0x2 ;  /* 0x00000002ff217803 */ /* 0x000fc40000000000 */
[----:B------:R-:W-:Y:S01]  /*44c0*/  LOP3.LUT P1, RZ, R78, 0x2000, RZ, 0xc0, !PT ;  /* 0x000020004eff7812 */ /* 0x000fe2000782c0ff */
[----:B------:R-:W-:Y:S01]  /*44d0*/  @P5 VIADD R64, R32, 0x1 ;  /* 0x0000000120405836 */ /* 0x000fe20000000000 */
[----:B------:R-:W-:Y:S02]  /*44e0*/  P2R R82, PR, RZ, 0x1 ;  /* 0x00000001ff527803 */ /* 0x000fe40000000000 */
[----:B------:R-:W-:Y:S01]  /*44f0*/  LOP3.LUT P0, RZ, R78, 0x1000, RZ, 0xc0, !PT ;  /* 0x000010004eff7812 */ /* 0x000fe2000780c0ff */
[----:B------:R-:W-:Y:S01]  /*4500*/  @P3 VIADD R34, R64, 0x1 ;  /* 0x0000000140223836 */ /* 0x000fe20000000000 */
[----:B------:R-:W-:Y:S01]  /*4510*/  LOP3.LUT P4, RZ, R78, 0x10, RZ, 0xc0, !PT ;  /* 0x000000104eff7812 */ /* 0x000fe2000788c0ff */
[----:B------:R-:W-:Y:S01]  /*4520*/  @P3 IMAD R80, R64, 0x4, R65 ;  /* 0x0000000440503824 */ /* 0x000fe200078e0241 */
[----:B------:R-:W-:Y:S01]  /*4530*/  @P3 SEL R69, R69, R68, P0 ;  /* 0x0000004445453207 */ /* 0x000fe20000000000 */
[----:B------:R-:W-:Y:S01]  /*4540*/  @P3 IMAD.MOV.U32 R64, RZ, RZ, R34 ;  /* 0x000000ffff403224 */ /* 0x000fe200078e0022 */
[----:B------:R-:W-:-:S02]  /*4550*/  ISETP.NE.AND P0, PT, R82, RZ, PT ;  /* 0x000000ff5200720c */ /* 0x000fc40003f05270 */
[----:B------:R-:W-:Y:S01]  /*4560*/  P2R R85, PR, RZ, 0x40 ;  /* 0x00000040ff557803 */ /* 0x000fe20000000000 */
[C---:B------:R-:W-:Y:S01]  /*4570*/  @P2 VIADD R34, R64.reuse, 0x1 ;  /* 0x0000000140222836 */ /* 0x040fe20000000000 */
[----:B------:R-:W-:Y:S01]  /*4580*/  @P2 SEL R62, R63, R62, P0 ;  /* 0x0000003e3f3e2207 */ /* 0x000fe20000000000 */
[--C-:B------:R-:W-:Y:S01]  /*4590*/  @P2 IMAD R81, R64, 0x4, R65.reuse ;  /* 0x0000000440512824 */ /* 0x100fe200078e0241 */
[----:B------:R-:W-:Y:S01]  /*45a0*/  ISETP.NE.AND P0, PT, R83, RZ, PT ;  /* 0x000000ff5300720c */ /* 0x000fe20003f05270 */
[----:B------:R-:W-:Y:S01]  /*45b0*/  @P2 IMAD.MOV.U32 R64, RZ, RZ, R34 ;  /* 0x000000ffff402224 */ /* 0x000fe200078e0022 */
[----:B------:R-:W-:Y:S01]  /*45c0*/  @P5 SEL R34, R71, R72, P1 ;  /* 0x0000004847225207 */ /* 0x000fe20000800000 */
[----:B------:R-:W-:Y:S01]  /*45d0*/  @P5 IMAD R63, R32, 0x4, R65 ;  /* 0x00000004203f5824 */ /* 0x000fe200078e0241 */
[----:B------:R-:W-:Y:S02]  /*45e0*/  ISETP.NE.AND P1, PT, R33, RZ, PT ;  /* 0x000000ff2100720c */ /* 0x000fe40003f25270 */
[----:B------:R-:W-:-:S02]  /*45f0*/  LOP3.LUT P6, RZ, R78, 0x400, RZ, 0xc0, !PT ;  /* 0x000004004eff7812 */ /* 0x000fc400078cc0ff */
[----:B------:R1:W-:Y:S01]  /*4600*/  @P5 STS [R63+0x800], R34 ;  /* 0x000800223f005388 */ /* 0x0003e20000000800 */
[----:B------:R-:W-:-:S03]  /*4610*/  LOP3.LUT P5, RZ, R78, 0x100, RZ, 0xc0, !PT ;  /* 0x000001004eff7812 */ /* 0x000fc600078ac0ff */
[----:B------:R-:W-:Y:S01]  /*4620*/  @P3 STS [R80+0x800], R69 ;  /* 0x0008004550003388 */ /* 0x000fe20000000800 */
[----:B------:R-:W-:Y:S02]  /*4630*/  @P0 SEL R54, R55, R54, P4 ;  /* 0x0000003637360207 */ /* 0x000fe40002000000 */
[----:B------:R-:W-:Y:S01]  /*4640*/  LOP3.LUT P4, RZ, R78, 0x200, RZ, 0xc0, !PT ;  /* 0x000002004eff7812 */ /* 0x000fe2000788c0ff */
[----:B------:R-:W-:Y:S01]  /*4650*/  @P2 STS [R81+0x800], R62 ;  /* 0x0008003e51002388 */ /* 0x000fe20000000800 */
[C---:B------:R-:W-:Y:S01]  /*4660*/  @P1 VIADD R33, R64.reuse, 0x1 ;  /* 0x0000000140211836 */ /* 0x040fe20000000000 */
[----:B------:R-:W-:Y:S01]  /*4670*/  @P1 SEL R58, R59, R58, P6 ;  /* 0x0000003a3b3a1207 */ /* 0x000fe20003000000 */
[----:B------:R-:W-:Y:S01]  /*4680*/  @P1 IMAD R71, R64, 0x4, R65 ;  /* 0x0000000440471824 */ /* 0x000fe200078e0241 */
[----:B------:R-:W-:Y:S01]  /*4690*/  ISETP.NE.AND P6, PT, R85, RZ, PT ;  /* 0x000000ff5500720c */ /* 0x000fe20003fc5270 */
[----:B------:R-:W-:-:S03]  /*46a0*/  @P1 IMAD.MOV.U32 R64, RZ, RZ, R33 ;  /* 0x000000ffff401224 */ /* 0x000fc600078e0021 */
[----:B------:R2:W-:Y:S01]  /*46b0*/  @P1 STS [R71+0x800], R58 ;  /* 0x0008003a47001388 */ /* 0x0005e20000000800 */
[C---:B------:R-:W-:Y:S02]  /*46c0*/  @P0 VIADD R33, R64.reuse, 0x1 ;  /* 0x0000000140210836 */ /* 0x040fe40000000000 */
[----:B------:R-:W-:Y:S02]  /*46d0*/  @P0 IMAD R55, R64, 0x4, R65 ;  /* 0x0000000440370824 */ /* 0x000fe400078e0241 */
[----:B------:R-:W-:Y:S01]  /*46e0*/  @P0 IMAD.MOV.U32 R64, RZ, RZ, R33 ;  /* 0x000000ffff400224 */ /* 0x000fe200078e0021 */
[----:B------:R-:W-:Y:S02]  /*46f0*/  LOP3.LUT P3, R33, R7, 0x20, RZ, 0xc0, !PT ;  /* 0x0000002007217812 */ /* 0x000fe4000786c0ff */
[----:B------:R3:W-:Y:S11]  /*4700*/  @P0 STS [R55+0x800], R54 ;  /* 0x0008003637000388 */ /* 0x0007f60000000800 */
[----:B------:R-:W-:-:S02]  /*4710*/  @P3 IMAD R68, R64, 0x4, R65 ;  /* 0x0000000440443824 */ /* 0x000fc400078e0241 */
[----:B------:R-:W-:-:S03]  /*4720*/  @P3 VIADD R59, R64, 0x1 ;  /* 0x00000001403b3836 */ /* 0x000fc60000000000 */
[----:B------:R-:W-:Y:S01]  /*4730*/  @P3 STS [R68+0x800], R47 ;  /* 0x0008002f44003388 */ /* 0x000fe20000000800 */
[----:B------:R-:W-:Y:S01]  /*4740*/  @P3 IMAD.MOV.U32 R64, RZ, RZ, R59 ;  /* 0x000000ffff403224 */ /* 0x000fe200078e003b */
[----:B------:R-:W-:-:S13]  /*4750*/  LOP3.LUT P3, R7, R7, 0x40, RZ, 0xc0, !PT ;  /* 0x0000004007077812 */ /* 0x000fda000786c0ff */
[----:B------:R-:W-:Y:S01]  /*4760*/  @P3 SEL R50, R51, R50, P4 ;  /* 0x0000003233323207 */ /* 0x000fe20002000000 */
[----:B------:R-:W-:Y:S01]  /*4770*/  @P3 IMAD R51, R64, 0x4, R65 ;  /* 0x0000000440333824 */ /* 0x000fe200078e0241 */
[----:B------:R-:W-:Y:S01]  /*4780*/  LOP3.LUT P4, RZ, R78, 0x80, RZ, 0xc0, !PT ;  /* 0x000000804eff7812 */ /* 0x000fe2000788c0ff */
[----:B-1----:R-:W-:-:S03]  /*4790*/  @P3 VIADD R34, R64, 0x1 ;  /* 0x0000000140223836 */ /* 0x002fc60000000000 */
[----:B------:R1:W-:Y:S01]  /*47a0*/  @P3 STS [R51+0x800], R50 ;  /* 0x0008003233003388 */ /* 0x0003e20000000800 */
[----:B------:R-:W-:Y:S01]  /*47b0*/  @P3 IMAD.MOV.U32 R64, RZ, RZ, R34 ;  /* 0x000000ffff403224 */ /* 0x000fe200078e0022 */
[----:B------:R-:W-:-:S13]  /*47c0*/  LOP3.LUT P3, R34, R6, 0x80, RZ, 0xc0, !PT ;  /* 0x0000008006227812 */ /* 0x000fda000786c0ff */
[C---:B--2---:R-:W-:Y:S02]  /*47d0*/  @P3 IMAD R58, R64.reuse, 0x4, R65 ;  /* 0x00000004403a3824 */ /* 0x044fe400078e0241 */
[----:B---3--:R-:W-:-:S03]  /*47e0*/  @P3 VIADD R54, R64, 0x1 ;  /* 0x0000000140363836 */ /* 0x008fc60000000000 */
[----:B------:R2:W-:Y:S01]  /*47f0*/  @P3 STS [R58+0x800], R41 ;  /* 0x000800293a003388 */ /* 0x0005e20000000800 */
[----:B------:R-:W-:Y:S01]  /*4800*/  @P3 IMAD.MOV.U32 R64, RZ, RZ, R54 ;  /* 0x000000ffff403224 */ /* 0x000fe200078e0036 */
[----:B------:R-:W-:-:S13]  /*4810*/  LOP3.LUT P3, R6, R6, 0x100, RZ, 0xc0, !PT ;  /* 0x0000010006067812 */ /* 0x000fda000786c0ff */
[----:B------:R-:W-:Y:S01]  /*4820*/  @P3 SEL R45, R45, R44, P5 ;  /* 0x0000002c2d2d3207 */ /* 0x000fe20002800000 */
[----:B------:R-:W-:Y:S01]  /*4830*/  @P3 IMAD R54, R64, 0x4, R65 ;  /* 0x0000000440363824 */ /* 0x000fe200078e0241 */
[----:B------:R-:W-:Y:S01]  /*4840*/  LOP3.LUT P5, RZ, R78, 0x40, RZ, 0xc0, !PT ;  /* 0x000000404eff7812 */ /* 0x000fe200078ac0ff */
[----:B------:R-:W-:-:S03]  /*4850*/  @P3 VIADD R44, R64, 0x1 ;  /* 0x00000001402c3836 */ /* 0x000fc60000000000 */
[----:B------:R3:W-:Y:S01]  /*4860*/  @P3 STS [R54+0x800], R45 ;  /* 0x0008002d36003388 */ /* 0x0007e20000000800 */
[----:B------:R-:W-:Y:S01]  /*4870*/  @P3 IMAD.MOV.U32 R64, RZ, RZ, R44 ;  /* 0x000000ffff403224 */ /* 0x000fe200078e002c */
[----:B------:R-:W-:-:S13]  /*4880*/  LOP3.LUT P3, R44, R5, 0x200, RZ, 0xc0, !PT ;  /* 0x00000200052c7812 */ /* 0x000fda000786c0ff */
[C---:B-1----:R-:W-:Y:S02]  /*4890*/  @P3 IMAD R50, R64.reuse, 0x4, R65 ;  /* 0x0000000440323824 */ /* 0x042fe400078e0241 */
[----:B------:R-:W-:-:S03]  /*48a0*/  @P3 VIADD R47, R64, 0x1 ;  /* 0x00000001402f3836 */ /* 0x000fc60000000000 */
[----:B------:R1:W-:Y:S01]  /*48b0*/  @P3 STS [R50+0x800], R31 ;  /* 0x0008001f32003388 */ /* 0x0003e20000000800 */
[----:B------:R-:W-:Y:S01]  /*48c0*/  @P3 IMAD.MOV.U32 R64, RZ, RZ, R47 ;  /* 0x000000ffff403224 */ /* 0x000fe200078e002f */
[----:B--2---:R-:W-:-:S13]  /*48d0*/  LOP3.LUT P3, R41, R5, 0x400, RZ, 0xc0, !PT ;  /* 0x0000040005297812 */ /* 0x004fda000786c0ff */
[----:B------:R-:W-:Y:S01]  /*48e0*/  @P3 SEL R5, R39, R38, P4 ;  /* 0x0000002627053207 */ /* 0x000fe20002000000 */
[----:B------:R-:W-:Y:S01]  /*48f0*/  @P3 IMAD R58, R64, 0x4, R65 ;  /* 0x00000004403a3824 */ /* 0x000fe200078e0241 */
[----:B------:R-:W-:Y:S01]  /*4900*/  LOP3.LUT P4, RZ, R78, 0x20, RZ, 0xc0, !PT ;  /* 0x000000204eff7812 */ /* 0x000fe2000788c0ff */
[----:B------:R-:W-:-:S03]  /*4910*/  @P3 VIADD R38, R64, 0x1 ;  /* 0x0000000140263836 */ /* 0x000fc60000000000 */
[----:B------:R2:W-:Y:S01]  /*4920*/  @P3 STS [R58+0x800], R5 ;  /* 0x000800053a003388 */ /* 0x0005e20000000800 */
[----:B------:R-:W-:Y:S01]  /*4930*/  @P3 IMAD.MOV.U32 R64, RZ, RZ, R38 ;  /* 0x000000ffff403224 */ /* 0x000fe200078e0026 */
[----:B------:R-:W-:-:S13]  /*4940*/  LOP3.LUT P3, R38, R4, 0x800, RZ, 0xc0, !PT ;  /* 0x0000080004267812 */ /* 0x000fda000786c0ff */
[C---:B---3--:R-:W-:Y:S02]  /*4950*/  @P3 IMAD R54, R64.reuse, 0x4, R65 ;  /* 0x0000000440363824 */ /* 0x048fe400078e0241 */
[----:B------:R-:W-:-:S03]  /*4960*/  @P3 VIADD R39, R64, 0x1 ;  /* 0x0000000140273836 */ /* 0x000fc60000000000 */
[----:B------:R3:W-:Y:S01]  /*4970*/  @P3 STS [R54+0x800], R25 ;  /* 0x0008001936003388 */ /* 0x0007e20000000800 */
[----:B------:R-:W-:Y:S01]  /*4980*/  @P3 IMAD.MOV.U32 R64, RZ, RZ, R39 ;  /* 0x000000ffff403224 */ /* 0x000fe200078e0027 */
[----:B-1----:R-:W-:-:S13]  /*4990*/  LOP3.LUT P3, R31, R4, 0x1000, RZ, 0xc0, !PT ;  /* 0x00001000041f7812 */ /* 0x002fda000786c0ff */
[----:B------:R-:W-:Y:S01]  /*49a0*/  @P3 SEL R4, R29, R28, P5 ;  /* 0x0000001c1d043207 */ /* 0x000fe20002800000 */
[C---:B------:R-:W-:Y:S02]  /*49b0*/  @P3 IMAD R29, R64.reuse, 0x4, R65 ;  /* 0x00000004401d3824 */ /* 0x040fe400078e0241 */
[----:B------:R-:W-:-:S03]  /*49c0*/  @P3 VIADD R28, R64, 0x1 ;  /* 0x00000001401c3836 */ /* 0x000fc60000000000 */
[----:B------:R1:W-:Y:S01]  /*49d0*/  @P3 STS [R29+0x800], R4 ;  /* 0x000800041d003388 */ /* 0x0003e20000000800 */
[----:B------:R-:W-:Y:S01]  /*49e0*/  @P3 IMAD.MOV.U32 R64, RZ, RZ, R28 ;  /* 0x000000ffff403224 */ /* 0x000fe200078e001c */
[----:B------:R-:W-:-:S13]  /*49f0*/  LOP3.LUT P3, R28, R3, 0x2000, RZ, 0xc0, !PT ;  /* 0x00002000031c7812 */ /* 0x000fda000786c0ff */
[C---:B------:R-:W-:Y:S02]  /*4a00*/  @P3 IMAD R50, R64.reuse, 0x4, R65 ;  /* 0x0000000440323824 */ /* 0x040fe400078e0241 */
[----:B--2---:R-:W-:-:S03]  /*4a10*/  @P3 VIADD R5, R64, 0x1 ;  /* 0x0000000140053836 */ /* 0x004fc60000000000 */
[----:B------:R2:W-:Y:S01]  /*4a20*/  @P3 STS [R50+0x800], R19 ;  /* 0x0008001332003388 */ /* 0x0005e20000000800 */
[----:B------:R-:W-:Y:S01]  /*4a30*/  @P3 IMAD.MOV.U32 R64, RZ, RZ, R5 ;  /* 0x000000ffff403224 */ /* 0x000fe200078e0005 */
[----:B---3--:R-:W-:-:S13]  /*4a40*/  LOP3.LUT P3, R25, R3, 0x4000, RZ, 0xc0, !PT ;  /* 0x0000400003197812 */ /* 0x008fda000786c0ff */
[----:B------:R-:W-:Y:S01]  /*4a50*/  @P3 SEL R3, R23, R22, P4 ;  /* 0x0000001617033207 */ /* 0x000fe20002000000 */
        /* <DEDUP_REMOVED lines=9> */
[----:B--2---:R-:W-:-:S13]  /*4af0*/  LOP3.LUT P3, R19, R2, 0x10000, RZ, 0xc0, !PT ;  /* 0x0001000002137812 */ /* 0x004fda000786c0ff */
[----:B------:R-:W-:Y:S01]  /*4b00*/  @P3 SEL R17, R17, R16, P6 ;  /* 0x0000001011113207 */ /* 0x000fe20003000000 */
[C---:B------:R-:W-:Y:S02]  /*4b10*/  @P3 IMAD R4, R64.reuse, 0x4, R65 ;  /* 0x0000000440043824 */ /* 0x040fe400078e0241 */
[----:B------:R-:W-:-:S03]  /*4b20*/  @P3 VIADD R2, R64, 0x1 ;  /* 0x0000000140023836 */ /* 0x000fc60000000000 */
[----:B------:R3:W-:Y:S01]  /*4b30*/  @P3 STS [R4+0x800], R17 ;  /* 0x0008001104003388 */ /* 0x0007e20000000800 */
[----:B------:R-:W-:Y:S01]  /*4b40*/  @P3 IMAD.MOV.U32 R64, RZ, RZ, R2 ;  /* 0x000000ffff403224 */ /* 0x000fe200078e0002 */
[----:B------:R-:W-:-:S13]  /*4b50*/  LOP3.LUT P3, R16, R0, 0x20000, RZ, 0xc0, !PT ;  /* 0x0002000000107812 */ /* 0x000fda000786c0ff */
[C---:B------:R-:W-:Y:S02]  /*4b60*/  @P3 IMAD R50, R64.reuse, 0x4, R65 ;  /* 0x0000000440323824 */ /* 0x040fe400078e0241 */
[----:B------:R-:W-:-:S03]  /*4b70*/  @P3 VIADD R2, R64, 0x1 ;  /* 0x0000000140023836 */ /* 0x000fc60000000000 */
[----:B------:R3:W-:Y:S01]  /*4b80*/  @P3 STS [R50+0x800], R11 ;  /* 0x0008000b32003388 */ /* 0x0007e20000000800 */
[----:B------:R-:W-:Y:S01]  /*4b90*/  @P3 IMAD.MOV.U32 R64, RZ, RZ, R2 ;  /* 0x000000ffff403224 */ /* 0x000fe200078e0002 */
[----:B0-----:R-:W-:-:S13]  /*4ba0*/  LOP3.LUT P3, R0, R0, 0x40000, RZ, 0xc0, !PT ;  /* 0x0004000000007812 */ /* 0x001fda000786c0ff */
[----:B------:R-:W-:-:S05]  /*4bb0*/  @P3 IMAD R2, R64, 0x4, R65 ;  /* 0x0000000440023824 */ /* 0x000fca00078e0241 */
[----:B------:R3:W-:Y:S01]  /*4bc0*/  @P3 STS [R2+0x800], R9 ;  /* 0x0008000902003388 */ /* 0x0007e20000000800 */
[----:B------:R-:W-:Y:S01]  /*4bd0*/  BAR.SYNC.DEFER_BLOCKING 0x0 ;  /* 0x0000000000007b1d */ /* 0x000fe20000010000 */
[----:B----4-:R-:W-:-:S13]  /*4be0*/  ISETP.GE.AND P3, PT, R84, R35, PT ;  /* 0x000000235400720c */ /* 0x010fda0003f66270 */
[----:B---3--:R-:W-:Y:S05]  /*4bf0*/  @P3 BRA `(.L_x_357) ;  /* 0x0000000800083947 */ /* 0x008fea0003800000 */
[----:B------:R-:W-:Y:S01]  /*4c00*/  LOP3.LUT R50, RZ, R84, RZ, 0x33, !PT ;  /* 0x00000054ff327212 */ /* 0x000fe200078e33ff */
[----:B------:R-:W-:Y:S01]  /*4c10*/  BSSY.RECONVERGENT B1, `(.L_x_358) ;  /* 0x000001a000017945 */ /* 0x000fe20003800200 */
[----:B------:R-:W-:-:S03]  /*4c20*/  IMAD.MOV.U32 R62, RZ, RZ, R84 ;  /* 0x000000ffff3e7224 */ /* 0x000fc600078e0054 */
[----:B------:R-:W-:-:S05]  /*4c30*/  IMAD.IADD R2, R50, 0x1, R35 ;  /* 0x0000000132027824 */ /* 0x000fca00078e0223 */
[----:B------:R-:W-:-:S04]  /*4c40*/  LOP3.LUT R3, R2, 0x600, RZ, 0xc0, !PT ;  /* 0x0000060002037812 */ /* 0x000fc800078ec0ff */
[----:B------:R-:W-:-:S13]  /*4c50*/  ISETP.NE.AND P3, PT, R3, 0x600, PT ;  /* 0x000006000300780c */ /* 0x000fda0003f65270 */
[----:B------:R-:W-:Y:S05]  /*4c60*/  @!P3 BRA `(.L_x_359) ;  /* 0x000000000050b947 */ /* 0x000fea0003800000 */
[----:B------:R-:W-:Y:S01]  /*4c70*/  VIADD R3, R3, 0x200 ;  /* 0x0000020003037836 */ /* 0x000fe20000000000 */
[----:B------:R-:W-:Y:S01]  /*4c80*/  LEA.HI R2, R2, 0x1, RZ, 0x17 ;  /* 0x0000000102027811 */ /* 0x000fe200078fb8ff */
[C---:B------:R-:W-:Y:S01]  /*4c90*/  IMAD R4, R84.reuse, 0x4, R65 ;  /* 0x0000000454047824 */ /* 0x040fe200078e0241 */
[----:B------:R-:W-:Y:S01]  /*4ca0*/  BSSY.RECONVERGENT B2, `(.L_x_359) ;  /* 0x0000010000027945 */ /* 0x000fe20003800200 */
[----:B------:R-:W-:Y:S01]  /*4cb0*/  IMAD.IADD R5, R84, 0x1, R79 ;  /* 0x0000000154057824 */ /* 0x000fe200078e024f */
[----:B------:R-:W-:Y:S01]  /*4cc0*/  LOP3.LUT R2, R2, 0x3, RZ, 0xc0, !PT ;  /* 0x0000000302027812 */ /* 0x000fe200078ec0ff */
[----:B------:R-:W-:Y:S01]  /*4cd0*/  VIADD R4, R4, 0x800 ;  /* 0x0000080004047836 */ /* 0x000fe20000000000 */
[----:B------:R-:W-:-:S03]  /*4ce0*/  LOP3.LUT R3, R3, 0x600, RZ, 0xc0, !PT ;  /* 0x0000060003037812 */ /* 0x000fc600078ec0ff */
[----:B------:R-:W-:Y:S02]  /*4cf0*/  IMAD.MOV R9, RZ, RZ, -R2 ;  /* 0x000000ffff097224 */ /* 0x000fe400078e0a02 */
[----:B------:R-:W-:-:S07]  /*4d00*/  IMAD.IADD R62, R3, 0x1, R84 ;  /* 0x00000001033e7824 */ /* 0x000fce00078e0254 */
.L_x_360:
[----:B0-----:R0:W1:Y:S01]  /*4d10*/  LDS R11, [R4] ;  /* 0x00000000040b7984 */ /* 0x0010620000000800 */
[----:B------:R-:W2:Y:S01]  /*4d20*/  LDC.64 R2, c[0x0][0x3a8] ;  /* 0x0000ea00ff027b82 */ /* 0x000ea20000000a00 */
[----:B------:R-:W-:-:S05]  /*4d30*/  VIADD R9, R9, 0x1 ;  /* 0x0000000109097836 */ /* 0x000fca0000000000 */
[----:B------:R-:W-:Y:S01]  /*4d40*/  ISETP.NE.AND P3, PT, R9, RZ, PT ;  /* 0x000000ff0900720c */ /* 0x000fe20003f65270 */
[----:B0-----:R-:W-:Y:S02]  /*4d50*/  VIADD R4, R4, 0x800 ;  /* 0x0000080004047836 */ /* 0x001fe40000000000 */
[----:B--2---:R-:W-:-:S04]  /*4d60*/  IMAD.WIDE R2, R5, 0x4, R2 ;  /* 0x0000000405027825 */ /* 0x004fc800078e0202 */
[----:B------:R-:W-:Y:S01]  /*4d70*/  VIADD R5, R5, 0x200 ;  /* 0x0000020005057836 */ /* 0x000fe20000000000 */
[----:B-1----:R0:W-:Y:S05]  /*4d80*/  STG.E desc[UR6][R2.64], R11 ;  /* 0x0000000b02007986 */ /* 0x0021ea000c101906 */
[----:B------:R-:W-:Y:S05]  /*4d90*/  @P3 BRA `(.L_x_360) ;  /* 0xfffffffc00dc3947 */ /* 0x000fea000383ffff */
[----:B------:R-:W-:Y:S05]  /*4da0*/  BSYNC.RECONVERGENT B2 ;  /* 0x0000000000027941 */ /* 0x000fea0003800200 */
.L_x_359:
[----:B------:R-:W-:Y:S05]  /*4db0*/  BSYNC.RECONVERGENT B1 ;  /* 0x0000000000017941 */ /* 0x000fea0003800200 */
.L_x_358:
[----:B------:R-:W-:-:S05]  /*4dc0*/  IMAD.IADD R50, R50, 0x1, R35 ;  /* 0x0000000132327824 */ /* 0x000fca00078e0223 */
[----:B------:R-:W-:-:S13]  /*4dd0*/  ISETP.GE.U32.AND P3, PT, R50, 0x600, PT ;  /* 0x000006003200780c */ /* 0x000fda0003f66070 */
[----:B------:R-:W-:Y:S05]  /*4de0*/  @!P3 BRA `(.L_x_357) ;  /* 0x00000004008cb947 */ /* 0x000fea0003800000 */
[----:B------:R-:W1:Y:S01]  /*4df0*/  LDCU.64 UR4, c[0x0][0x3a8] ;  /* 0x00007500ff0477ac */ /* 0x000e620008000a00 */
[----:B------:R-:W-:Y:S01]  /*4e00*/  IMAD.IADD R5, R35, 0x1, -R62 ;  /* 0x0000000123057824 */ /* 0x000fe200078e0a3e */
[----:B------:R-:W-:Y:S01]  /*4e10*/  BSSY.RECONVERGENT B1, `(.L_x_361) ;  /* 0x0000039000017945 */ /* 0x000fe20003800200 */
[C---:B------:R-:W-:Y:S01]  /*4e20*/  IMAD R4, R62.reuse, 0x4, R65 ;  /* 0x000000043e047824 */ /* 0x040fe200078e0241 */
[----:B------:R-:W-:Y:S01]  /*4e30*/  PLOP3.LUT P3, PT, PT, PT, PT, 0x80, 0x8 ;  /* 0x000000000008781c */ /* 0x000fe20003f6f070 */
[----:B------:R-:W-:Y:S01]  /*4e40*/  IMAD.IADD R9, R62, 0x1, R79 ;  /* 0x000000013e097824 */ /* 0x000fe200078e024f */
[----:B------:R-:W-:Y:S01]  /*4e50*/  ISETP.GT.AND P4, PT, R5, 0x1800, PT ;  /* 0x000018000500780c */ /* 0x000fe20003f84270 */
[----:B0-----:R-:W-:Y:S01]  /*4e60*/  VIADD R11, R4, 0x2000 ;  /* 0x00002000040b7836 */ /* 0x001fe20000000000 */
[----:B-1----:R-:W-:-:S04]  /*4e70*/  UIADD3 UR4, UP0, UPT, UR4, 0x1000, URZ ;  /* 0x0000100004047890 */ /* 0x002fc8000ff1e0ff */
[----:B------:R-:W-:Y:S02]  /*4e80*/  UIADD3.X UR5, UPT, UPT, URZ, UR5, URZ, UP0, !UPT ;  /* 0x00000005ff057290 */ /* 0x000fe400087fe4ff */
[----:B------:R-:W-:-:S04]  /*4e90*/  IMAD.U32 R2, RZ, RZ, UR4 ;  /* 0x00000004ff027e24 */ /* 0x000fc8000f8e00ff */
[----:B------:R-:W-:Y:S01]  /*4ea0*/  IMAD.U32 R3, RZ, RZ, UR5 ;  /* 0x00000005ff037e24 */ /* 0x000fe2000f8e00ff */
[----:B------:R-:W-:Y:S06]  /*4eb0*/  @!P4 BRA `(.L_x_362) ;  /* 0x0000000000b8c947 */ /* 0x000fec0003800000 */
[----:B------:R-:W-:Y:S01]  /*4ec0*/  VIADD R93, R35, 0xffffe800 ;  /* 0xffffe800235d7836 */ /* 0x000fe20000000000 */
[----:B------:R-:W-:-:S13]  /*4ed0*/  PLOP3.LUT P3, PT, PT, PT, PT, 0x8, 0x80 ;  /* 0x000000000080781c */ /* 0x000fda0003f6e170 */
.L_x_363:
[----:B0-----:R-:W0:Y:S01]  /*4ee0*/  LDS R13, [R11+-0x1800] ;  /* 0xffe800000b0d7984 */ /* 0x001e220000000800 */
[C---:B------:R-:W-:Y:S02]  /*4ef0*/  VIADD R51, R9.reuse, 0x800 ;  /* 0x0000080009337836 */ /* 0x040fe40000000000 */
[C---:B------:R-:W-:Y:S01]  /*4f00*/  VIADD R55, R9.reuse, 0x1000 ;  /* 0x0000100009377836 */ /* 0x040fe20000000000 */
[----:B------:R-:W1:Y:S01]  /*4f10*/  LDS R17, [R11+-0x1000] ;  /* 0xfff000000b117984 */ /* 0x000e620000000800 */
[C---:B------:R-:W-:Y:S02]  /*4f20*/  VIADD R59, R9.reuse, 0x1800 ;  /* 0x00001800093b7836 */ /* 0x040fe40000000000 */
[--C-:B------:R-:W-:Y:S01]  /*4f30*/  IMAD.WIDE R4, R9, 0x4, R2.reuse ;  /* 0x0000000409047825 */ /* 0x100fe200078e0202 */
[----:B------:R-:W2:Y:S03]  /*4f40*/  LDS R23, [R11+-0x800] ;  /* 0xfff800000b177984 */ /* 0x000ea60000000800 */
[--C-:B------:R-:W-:Y:S01]  /*4f50*/  IMAD.WIDE R50, R51, 0x4, R2.reuse ;  /* 0x0000000433327825 */ /* 0x100fe200078e0202 */
[----:B------:R-:W3:Y:S03]  /*4f60*/  LDS R29, [R11] ;  /* 0x000000000b1d7984 */ /* 0x000ee60000000800 */
[--C-:B------:R-:W-:Y:S01]  /*4f70*/  IMAD.WIDE R54, R55, 0x4, R2.reuse ;  /* 0x0000000437367825 */ /* 0x100fe200078e0202 */
[----:B------:R-:W4:Y:S03]  /*4f80*/  LDS R39, [R11+0x800] ;  /* 0x000800000b277984 */ /* 0x000f260000000800 */
[----:B------:R-:W-:Y:S01]  /*4f90*/  IMAD.WIDE R58, R59, 0x4, R2 ;  /* 0x000000043b3a7825 */ /* 0x000fe200078e0202 */
[----:B------:R-:W5:Y:S03]  /*4fa0*/  LDS R45, [R11+0x1000] ;  /* 0x001000000b2d7984 */ /* 0x000f660000000800 */
[----:B------:R-:W-:Y:S01]  /*4fb0*/  VIADD R62, R62, 0x2000 ;  /* 0x000020003e3e7836 */ /* 0x000fe20000000000 */
[----:B------:R-:W5:Y:S01]  /*4fc0*/  LDS R47, [R11+0x1800] ;  /* 0x001800000b2f7984 */ /* 0x000f620000000800 */
[----:B------:R-:W-:-:S03]  /*4fd0*/  VIADD R9, R9, 0x2000 ;  /* 0x0000200009097836 */ /* 0x000fc60000000000 */
[----:B------:R-:W5:Y:S01]  /*4fe0*/  LDS R63, [R11+0x2000] ;  /* 0x002000000b3f7984 */ /* 0x000f620000000800 */
[----:B------:R-:W-:-:S03]  /*4ff0*/  ISETP.GE.AND P4, PT, R62, R93, PT ;  /* 0x0000005d3e00720c */ /* 0x000fc60003f86270 */
        /* <DEDUP_REMOVED lines=9> */
[----:B-1----:R0:W-:Y:S01]  /*5090*/  STG.E desc[UR6][R4.64+-0x800], R17 ;  /* 0xfff8001104007986 */ /* 0x0021e2000c101906 */
[----:B--2---:R-:W-:-:S03]  /*50a0*/  VIADD R11, R11, 0x8000 ;  /* 0x000080000b0b7836 */ /* 0x004fc60000000000 */
[----:B------:R0:W-:Y:S04]  /*50b0*/  STG.E desc[UR6][R4.64], R23 ;  /* 0x0000001704007986 */ /* 0x0001e8000c101906 */
[----:B---3--:R0:W-:Y:S04]  /*50c0*/  STG.E desc[UR6][R4.64+0x800], R29 ;  /* 0x0008001d04007986 */ /* 0x0081e8000c101906 */
[----:B----4-:R0:W-:Y:S04]  /*50d0*/  STG.E desc[UR6][R50.64+-0x1000], R39 ;  /* 0xfff0002732007986 */ /* 0x0101e8000c101906 */
[----:B-----5:R0:W-:Y:S04]  /*50e0*/  STG.E desc[UR6][R50.64+-0x800], R45 ;  /* 0xfff8002d32007986 */ /* 0x0201e8000c101906 */
[----:B------:R0:W-:Y:S04]  /*50f0*/  STG.E desc[UR6][R50.64], R47 ;  /* 0x0000002f32007986 */ /* 0x0001e8000c101906 */
        /* <DEDUP_REMOVED lines=8> */
[----:B------:R0:W-:Y:S01]  /*5180*/  STG.E desc[UR6][R58.64+0x800], R91 ;  /* 0x0008005b3a007986 */ /* 0x0001e2000c101906 */
[----:B------:R-:W-:Y:S05]  /*5190*/  @!P4 BRA `(.L_x_363) ;  /* 0xfffffffc0050c947 */ /* 0x000fea000383ffff */
.L_x_362:
[----:B------:R-:W-:Y:S05]  /*51a0*/  BSYNC.RECONVERGENT B1 ;  /* 0x0000000000017941 */ /* 0x000fea0003800200 */
.L_x_361:
[----:B0-----:R-:W-:Y:S01]  /*51b0*/  IMAD.IADD R4, R35, 0x1, -R62 ;  /* 0x0000000123047824 */ /* 0x001fe200078e0a3e */
[----:B------:R-:W-:Y:S04]  /*51c0*/  BSSY.RECONVERGENT B1, `(.L_x_364) ;  /* 0x000001a000017945 */ /* 0x000fe80003800200 */
[----:B------:R-:W-:-:S13]  /*51d0*/  ISETP.GT.AND P4, PT, R4, 0x800, PT ;  /* 0x000008000400780c */ /* 0x000fda0003f84270 */
[----:B------:R-:W-:Y:S05]  /*51e0*/  @!P4 BRA `(.L_x_365) ;  /* 0x00000000005cc947 */ /* 0x000fea0003800000 */
[----:B------:R-:W0:Y:S01]  /*51f0*/  LDS R13, [R11+-0x1800] ;  /* 0xffe800000b0d7984 */ /* 0x000e220000000800 */
[C---:B------:R-:W-:Y:S01]  /*5200*/  VIADD R51, R9.reuse, 0x800 ;  /* 0x0000080009337836 */ /* 0x040fe20000000000 */
[----:B------:R-:W-:Y:S01]  /*5210*/  PLOP3.LUT P3, PT, PT, PT, PT, 0x8, 0x80 ;  /* 0x000000000080781c */ /* 0x000fe20003f6e170 */
[--C-:B------:R-:W-:Y:S01]  /*5220*/  IMAD.WIDE R4, R9, 0x4, R2.reuse ;  /* 0x0000000409047825 */ /* 0x100fe200078e0202 */
[----:B------:R-:W1:Y:S03]  /*5230*/  LDS R17, [R11+-0x1000] ;  /* 0xfff000000b117984 */ /* 0x000e660000000800 */
[----:B------:R-:W-:Y:S01]  /*5240*/  IMAD.WIDE R50, R51, 0x4, R2 ;  /* 0x0000000433327825 */ /* 0x000fe200078e0202 */
[----:B------:R-:W2:Y:S03]  /*5250*/  LDS R23, [R11+-0x800] ;  /* 0xfff800000b177984 */ /* 0x000ea60000000800 */
[----:B------:R-:W-:Y:S01]  /*5260*/  VIADD R62, R62, 0x1000 ;  /* 0x000010003e3e7836 */ /* 0x000fe20000000000 */
[----:B------:R-:W3:Y:S01]  /*5270*/  LDS R29, [R11] ;  /* 0x000000000b1d7984 */ /* 0x000ee20000000800 */
[----:B------:R-:W-:-:S03]  /*5280*/  VIADD R9, R9, 0x1000 ;  /* 0x0000100009097836 */ /* 0x000fc60000000000 */
[----:B------:R-:W4:Y:S04]  /*5290*/  LDS R39, [R11+0x800] ;  /* 0x000800000b277984 */ /* 0x000f280000000800 */
[----:B------:R-:W5:Y:S04]  /*52a0*/  LDS R45, [R11+0x1000] ;  /* 0x001000000b2d7984 */ /* 0x000f680000000800 */
[----:B------:R-:W5:Y:S04]  /*52b0*/  LDS R47, [R11+0x1800] ;  /* 0x001800000b2f7984 */ /* 0x000f680000000800 */
[----:B------:R0:W5:Y:S02]  /*52c0*/  LDS R55, [R11+0x2000] ;  /* 0x002000000b377984 */ /* 0x0001640000000800 */
[----:B0-----:R-:W-:-:S02]  /*52d0*/  VIADD R11, R11, 0x4000 ;  /* 0x000040000b0b7836 */ /* 0x001fc40000000000 */
[----:B------:R0:W-:Y:S04]  /*52e0*/  STG.E desc[UR6][R4.64+-0x1000], R13 ;  /* 0xfff0000d04007986 */ /* 0x0001e8000c101906 */
[----:B-1----:R0:W-:Y:S04]  /*52f0*/  STG.E desc[UR6][R4.64+-0x800], R17 ;  /* 0xfff8001104007986 */ /* 0x0021e8000c101906 */
[----:B--2---:R0:W-:Y:S04]  /*5300*/  STG.E desc[UR6][R4.64], R23 ;  /* 0x0000001704007986 */ /* 0x0041e8000c101906 */
[----:B---3--:R0:W-:Y:S04]  /*5310*/  STG.E desc[UR6][R4.64+0x800], R29 ;  /* 0x0008001d04007986 */ /* 0x0081e8000c101906 */
[----:B----4-:R0:W-:Y:S04]  /*5320*/  STG.E desc[UR6][R50.64+-0x1000], R39 ;  /* 0xfff0002732007986 */ /* 0x0101e8000c101906 */
[----:B-----5:R0:W-:Y:S04]  /*5330*/  STG.E desc[UR6][R50.64+-0x800], R45 ;  /* 0xfff8002d32007986 */ /* 0x0201e8000c101906 */
[----:B------:R0:W-:Y:S04]  /*5340*/  STG.E desc[UR6][R50.64], R47 ;  /* 0x0000002f32007986 */ /* 0x0001e8000c101906 */
[----:B------:R0:W-:Y:S02]  /*5350*/  STG.E desc[UR6][R50.64+0x800], R55 ;  /* 0x0008003732007986 */ /* 0x0001e4000c101906 */
.L_x_365:
[----:B------:R-:W-:Y:S05]  /*5360*/  BSYNC.RECONVERGENT B1 ;  /* 0x0000000000017941 */ /* 0x000fea0003800200 */
.L_x_364:
[----:B------:R-:W-:-:S13]  /*5370*/  ISETP.LT.OR P3, PT, R62, R35, P3 ;  /* 0x000000233e00720c */ /* 0x000fda0001f61670 */
[----:B------:R-:W-:Y:S05]  /*5380*/  @!P3 BRA `(.L_x_357) ;  /* 0x000000000024b947 */ /* 0x000fea0003800000 */
[----:B0-----:R-:W0:Y:S01]  /*5390*/  LDS R5, [R11+-0x1800] ;  /* 0xffe800000b057984 */ /* 0x001e220000000800 */
[----:B------:R-:W-:-:S03]  /*53a0*/  IMAD.WIDE R2, R9, 0x4, R2 ;  /* 0x0000000409027825 */ /* 0x000fc600078e0202 */
[----:B------:R-:W1:Y:S04]  /*53b0*/  LDS R13, [R11+-0x1000] ;  /* 0xfff000000b0d7984 */ /* 0x000e680000000800 */
[----:B------:R-:W2:Y:S04]  /*53c0*/  LDS R17, [R11+-0x800] ;  /* 0xfff800000b117984 */ /* 0x000ea80000000800 */
[----:B------:R-:W3:Y:S04]  /*53d0*/  LDS R23, [R11] ;  /* 0x000000000b177984 */ /* 0x000ee80000000800 */
[----:B0-----:R4:W-:Y:S04]  /*53e0*/  STG.E desc[UR6][R2.64+-0x1000], R5 ;  /* 0xfff0000502007986 */ /* 0x0019e8000c101906 */
[----:B-1----:R4:W-:Y:S04]  /*53f0*/  STG.E desc[UR6][R2.64+-0x800], R13 ;  /* 0xfff8000d02007986 */ /* 0x0029e8000c101906 */
[----:B--2---:R4:W-:Y:S04]  /*5400*/  STG.E desc[UR6][R2.64], R17 ;  /* 0x0000001102007986 */ /* 0x0049e8000c101906 */
[----:B---3--:R4:W-:Y:S02]  /*5410*/  STG.E desc[UR6][R2.64+0x800], R23 ;  /* 0x0008001702007986 */ /* 0x0089e4000c101906 */
.L_x_357:
[----:B------:R-:W-:Y:S05]  /*5420*/  BSYNC.RECONVERGENT B0 ;  /* 0x0000000000007941 */ /* 0x000fea0003800200 */
.L_x_356:
[----:B------:R-:W1:Y:S01]  /*5430*/  LDCU.64 UR4, c[0x0][0x390] ;  /* 0x00007200ff0477ac */ /* 0x000e620008000a00 */
[CC--:B0---4-:R-:W-:Y:S02]  /*5440*/  IADD3 R3, P3, PT, R77.reuse, R84.reuse, RZ ;  /* 0x000000544d037210 */ /* 0x0d1fe40007f7e0ff */
[----:B------:R-:W-:Y:S02]  /*5450*/  SHF.R.S32.HI R2, RZ, 0x1f, R75 ;  /* 0x0000001fff027819 */ /* 0x000fe4000001144b */
[----:B------:R-:W-:Y:S02]  /*5460*/  LEA.HI.X.SX32 R4, R77, RZ, 0x1, P3 ;  /* 0x000000ff4d047211 */ /* 0x000fe400018f0eff */
[----:B------:R-:W-:Y:S02]  /*5470*/  IADD3 R9, P3, PT, -R75, R84, RZ ;  /* 0x000000544b097210 */ /* 0x000fe40007f7e1ff */
[----:B------:R-:W-:Y:S01]  /*5480*/  P2R R81, PR, RZ, 0x2 ;  /* 0x00000002ff517803 */ /* 0x000fe20000000000 */
[C---:B------:R-:W-:Y:S01]  /*5490*/  VIADD R50, R84.reuse, 0x200 ;  /* 0x0000020054327836 */ /* 0x040fe20000000000 */
[C---:B------:R-:W-:Y:S01]  /*54a0*/  LOP3.LUT R54, R84.reuse, 0x1400, RZ, 0xfc, !PT ;  /* 0x0000140054367812 */ /* 0x040fe200078efcff */
[----:B------:R-:W-:Y:S01]  /*54b0*/  IMAD.X R11, RZ, RZ, ~R2, P3 ;  /* 0x000000ffff0b7224 */ /* 0x000fe200018e0e02 */
[----:B------:R-:W-:-:S02]  /*54c0*/  LOP3.LUT R58, R84, 0x1800, RZ, 0xfc, !PT ;  /* 0x00001800543a7812 */ /* 0x000fc400078efcff */
[C---:B------:R-:W-:Y:S02]  /*54d0*/  LOP3.LUT R62, R84.reuse, 0x1c00, RZ, 0xfc, !PT ;  /* 0x00001c00543e7812 */ /* 0x040fe400078efcff */
[----:B------:R-:W-:Y:S02]  /*54e0*/  LOP3.LUT R64, R84, 0x2000, RZ, 0xfc, !PT ;  /* 0x0000200054407812 */ /* 0x000fe400078efcff */
[C---:B-1----:R-:W-:Y:S02]  /*54f0*/  LEA R2, P3, R3.reuse, UR4, 0x2 ;  /* 0x0000000403027c11 */ /* 0x042fe4000f8610ff */
[----:B------:R-:W-:Y:S02]  /*5500*/  LOP3.LUT P1, RZ, R78, 0x800, RZ, 0xc0, !PT ;  /* 0x000008004eff7812 */ /* 0x000fe4000782c0ff */
[----:B------:R-:W-:Y:S02]  /*5510*/  LEA.HI.X R3, R3, UR5, R4, 0x2, P3 ;  /* 0x0000000503037c11 */ /* 0x000fe400098f1404 */
[----:B------:R-:W0:Y:S01]  /*5520*/  LDC.64 R4, c[0x0][0x398] ;  /* 0x0000e600ff047b82 */ /* 0x000e220000000a00 */
[----:B------:R-:W-:-:S02]  /*5530*/  P2R R72, PR, RZ, 0x2 ;  /* 0x00000002ff487803 */ /* 0x000fc40000000000 */
[C---:B------:R-:W-:Y:S02]  /*5540*/  LOP3.LUT P1, RZ, R78.reuse, 0x1, RZ, 0xc0, !PT ;  /* 0x000000014eff7812 */ /* 0x040fe4000782c0ff */
[----:B------:R-:W-:Y:S02]  /*5550*/  P2R R80, PR, RZ, 0x4 ;  /* 0x00000004ff507803 */ /* 0x000fe40000000000 */
[----:B------:R-:W-:Y:S02]  /*5560*/  P2R R69, PR, RZ, 0x2 ;  /* 0x00000002ff457803 */ /* 0x000fe40000000000 */
[C---:B------:R-:W-:Y:S02]  /*5570*/  LOP3.LUT P1, RZ, R78.reuse, 0x4, RZ, 0xc0, !PT ;  /* 0x000000044eff7812 */ /* 0x040fe4000782c0ff */
[----:B------:R-:W-:Y:S02]  /*5580*/  LOP3.LUT P2, RZ, R78, 0x1000, RZ, 0xc0, !PT ;  /* 0x000010004eff7812 */ /* 0x000fe4000784c0ff */
[----:B------:R-:W-:-:S02]  /*5590*/  P2R R82, PR, RZ, 0x1 ;  /* 0x00000001ff527803 */ /* 0x000fc40000000000 */
[----:B------:R-:W-:Y:S02]  /*55a0*/  P2R R71, PR, RZ, 0x4 ;  /* 0x00000004ff477803 */ /* 0x000fe40000000000 */
[C---:B------:R-:W-:Y:S02]  /*55b0*/  LOP3.LUT P2, RZ, R78.reuse, 0x2000, RZ, 0xc0, !PT ;  /* 0x000020004eff7812 */ /* 0x040fe4000784c0ff */
[C---:B------:R-:W-:Y:S02]  /*55c0*/  LOP3.LUT P0, RZ, R78.reuse, 0x400, RZ, 0xc0, !PT ;  /* 0x000004004eff7812 */ /* 0x040fe4000780c0ff */
[----:B------:R-:W-:Y:S02]  /*55d0*/  P2R R86, PR, RZ, 0x40 ;  /* 0x00000040ff567803 */ /* 0x000fe40000000000 */
[----:B------:R-:W-:Y:S01]  /*55e0*/  LOP3.LUT P4, RZ, R78, 0x40, RZ, 0xc0, !PT ;  /* 0x000000404eff7812 */ /* 0x000fe2000788c0ff */
[----:B0-----:R-:W-:Y:S01]  /*55f0*/  IMAD.WIDE R76, R76, 0x4, R4 ;  /* 0x000000044c4c7825 */ /* 0x001fe200078e0204 */
[----:B------:R-:W-:-:S02]  /*5600*/  @P1 SEL R68, R73, R70, P2 ;  /* 0x0000004649441207 */ /* 0x000fc40001000000 */
[----:B------:R-:W-:Y:S02]  /*5610*/  LOP3.LUT P6, RZ, R78, 0x100, RZ, 0xc0, !PT ;  /* 0x000001004eff7812 */ /* 0x000fe400078cc0ff */
[----:B------:R-:W-:Y:S02]  /*5620*/  LEA R4, P3, R9, R76, 0x2 ;  /* 0x0000004c09047211 */ /* 0x000fe400078610ff */
[----:B------:R-:W-:Y:S02]  /*5630*/  ISETP.NE.AND P1, PT, R69, RZ, PT ;  /* 0x000000ff4500720c */ /* 0x000fe40003f25270 */
[----:B------:R-:W-:Y:S02]  /*5640*/  LEA.HI.X R5, R9, R77, R11, 0x2, P3 ;  /* 0x0000004d09057211 */ /* 0x000fe400018f140b */
[----:B------:R-:W-:Y:S02]  /*5650*/  ISETP.GE.AND P3, PT, R84, R75, PT ;  /* 0x0000004b5400720c */ /* 0x000fe40003f66270 */
[----:B------:R-:W-:-:S02]  /*5660*/  ISETP.NE.AND P2, PT, R71, RZ, PT ;  /* 0x000000ff4700720c */ /* 0x000fc40003f45270 */
[----:B------:R-:W-:Y:S02]  /*5670*/  P2R R83, PR, RZ, 0x40 ;  /* 0x00000040ff537803 */ /* 0x000fe40000000000 */
[C---:B------:R-:W-:Y:S02]  /*5680*/  LOP3.LUT P6, RZ, R78.reuse, 0x10, RZ, 0xc0, !PT ;  /* 0x000000104eff7812 */ /* 0x040fe400078cc0ff */
[----:B------:R-:W-:Y:S02]  /*5690*/  P2R R85, PR, RZ, 0x10 ;  /* 0x00000010ff557803 */ /* 0x000fe40000000000 */
[----:B------:R-:W-:-:S03]  /*56a0*/  LOP3.LUT P5, RZ, R78, 0x20, RZ, 0xc0, !PT ;  /* 0x000000204eff7812 */ /* 0x000fc600078ac0ff */
[----:B------:R0:W5:Y:S01]  /*56b0*/  @!P3 LDG.E R9, desc[UR6][R2.64] ;  /* 0x000000060209b981 */ /* 0x000162000c1e1900 */
[----:B------:R-:W-:Y:S01]  /*56c0*/  @P3 IMAD.IADD R11, R84, 0x1, -R75 ;  /* 0x00000001540b3824 */ /* 0x000fe200078e0a4b */
[----:B------:R-:W-:Y:S02]  /*56d0*/  @P1 SEL R66, R66, R67, P2 ;  /* 0x0000004342421207 */ /* 0x000fe40001000000 */
[----:B------:R-:W-:Y:S01]  /*56e0*/  LOP3.LUT P4, RZ, R78, 0x200, RZ, 0xc0, !PT ;  /* 0x000002004eff7812 */ /* 0x000fe2000788c0ff */
[----:B------:R-:W-:-:S05]  /*56f0*/  @P3 IMAD.WIDE R76, R11, 0x4, R76 ;  /* 0x000000040b4c3825 */ /* 0x000fca00078e024c */
[----:B------:R0:W5:Y:S01]  /*5700*/  @P3 LDG.E R9, desc[UR6][R76.64] ;  /* 0x000000064c093981 */ /* 0x000162000c1e1900 */
[----:B------:R-:W-:-:S13]  /*5710*/  ISETP.GE.AND P3, PT, R50, R75, PT ;  /* 0x0000004b3200720c */ /* 0x000fda0003f66270 */
[----:B------:R0:W5:Y:S01]  /*5720*/  @P3 LDG.E R11, desc[UR6][R4.64+0x800] ;  /* 0x00080006040b3981 */ /* 0x000162000c1e1900 */
[----:B------:R-:W-:-:S03]  /*5730*/  LOP3.LUT R50, R84, 0x400, RZ, 0xfc, !PT ;  /* 0x0000040054327812 */ /* 0x000fc600078efcff */
[----:B------:R0:W5:Y:S01]  /*5740*/  @!P3 LDG.E R11, desc[UR6][R2.64+0x800] ;  /* 0x00080006020bb981 */ /* 0x000162000c1e1900 */
[----:B------:R-:W-:-:S13]  /*5750*/  ISETP.GE.AND P3, PT, R50, R75, PT ;  /* 0x0000004b3200720c */ /* 0x000fda0003f66270 */
[----:B------:R0:W5:Y:S01]  /*5760*/  @P3 LDG.E R13, desc[UR6][R4.64+0x1000] ;  /* 0x00100006040d3981 */ /* 0x000162000c1e1900 */
[----:B------:R-:W-:-:S03]  /*5770*/  VIADD R50, R84, 0x600 ;  /* 0x0000060054327836 */ /* 0x000fc60000000000 */
[----:B------:R0:W5:Y:S02]  /*5780*/  @!P3 LDG.E R13, desc[UR6][R2.64+0x1000] ;  /* 0x00100006020db981 */ /* 0x000164000c1e1900 */
        /* <DEDUP_REMOVED lines=25> */
[----:B------:R0:W5:Y:S04]  /*5920*/  @P3 LDG.E R50, desc[UR6][R4.64+0x4800] ;  /* 0x0048000604323981 */ /* 0x000168000c1e1900 */
        /* <DEDUP_REMOVED lines=24> */
[----:B------:R-:W-:Y:S01]  /*5ab0*/  VIADD R64, R84, 0x2200 ;  /* 0x0000220054407836 */ /* 0x000fe20000000000 */
        /* <DEDUP_REMOVED lines=12> */
[----:B------:R-:W-:Y:S02]  /*5b80*/  ISETP.NE.AND P4, PT, R6, RZ, PT ;  /* 0x000000ff0600720c */ /* 0x000fe40003f85270 */
[C---:B------:R-:W-:Y:S01]  /*5b90*/  LOP3.LUT R6, R84.reuse, 0x2400, RZ, 0xfc, !PT ;  /* 0x0000240054067812 */ /* 0x040fe200078efcff */
[----:B------:R-:W-:Y:S01]  /*5ba0*/  BSSY.RECONVERGENT B0, `(.L_x_366) ;  /* 0x000001f000007945 */ /* 0x000fe20003800200 */
[----:B------:R-:W-:Y:S01]  /*5bb0*/  IMAD R70, R84, 0x4, R65 ;  /* 0x0000000454467824 */ /* 0x000fe200078e0241 */
[----:B------:R0:W5:Y:S01]  /*5bc0*/  @!P3 LDG.E R64, desc[UR6][R2.64+0x8800] ;  /* 0x008800060240b981 */ /* 0x000162000c1e1900 */
[C---:B------:R-:W-:Y:S02]  /*5bd0*/  LOP3.LUT P3, RZ, R78.reuse, 0x80, RZ, 0xc0, !PT ;  /* 0x000000804eff7812 */ /* 0x040fe4000786c0ff */
[----:B------:R-:W-:-:S04]  /*5be0*/  LOP3.LUT R78, R78, 0xffffffef, RZ, 0xc0, !PT ;  /* 0xffffffef4e4e7812 */ /* 0x000fc800078ec0ff */
[----:B------:R-:W-:Y:S02]  /*5bf0*/  @P6 LOP3.LUT R78, R78, 0x10, RZ, 0xfc, !PT ;  /* 0x000000104e4e6812 */ /* 0x000fe400078efcff */
[----:B------:R-:W-:-:S04]  /*5c00*/  ISETP.NE.AND P6, PT, R83, RZ, PT ;  /* 0x000000ff5300720c */ /* 0x000fc80003fc5270 */
[----:B------:R-:W-:Y:S02]  /*5c10*/  @P4 SEL R42, R42, R43, P6 ;  /* 0x0000002b2a2a4207 */ /* 0x000fe40003000000 */
[----:B------:R-:W-:Y:S02]  /*5c20*/  ISETP.NE.AND P6, PT, R41, RZ, PT ;  /* 0x000000ff2900720c */ /* 0x000fe40003fc5270 */
[----:B------:R-:W-:-:S11]  /*5c30*/  LOP3.LUT R78, R78, 0xfffffff7, RZ, 0xc0, !PT ;  /* 0xfffffff74e4e7812 */ /* 0x000fd600078ec0ff */
[----:B------:R-:W-:Y:S02]  /*5c40*/  @P6 SEL R36, R36, R37, P3 ;  /* 0x0000002524246207 */ /* 0x000fe40001800000 */
[----:B------:R-:W-:Y:S02]  /*5c50*/  ISETP.NE.AND P3, PT, R31, RZ, PT ;  /* 0x000000ff1f00720c */ /* 0x000fe40003f65270 */
[----:B------:R-:W-:Y:S02]  /*5c60*/  @P4 LOP3.LUT R78, R78, 0x8, RZ, 0xfc, !PT ;  /* 0x000000084e4e4812 */ /* 0x000fe400078efcff */
[----:B------:R-:W-:-:S09]  /*5c70*/  ISETP.NE.AND P4, PT, R85, RZ, PT ;  /* 0x000000ff5500720c */ /* 0x000fd20003f85270 */
        /* <DEDUP_REMOVED lines=8> */
[----:B------:R-:W-:-:S13]  /*5d00*/  LOP3.LUT P6, RZ, R78, 0x4, RZ, 0xc0, !PT ;  /* 0x000000044eff7812 */ /* 0x000fda00078cc0ff */
[C---:B------:R-:W-:Y:S02]  /*5d10*/  @P6 VIADD R7, R32.reuse, 0x1 ;  /* 0x0000000120076836 */ /* 0x040fe40000000000 */
[----:B------:R-:W-:Y:S02]  /*5d20*/  @P6 IMAD R72, R32, 0x4, R65 ;  /* 0x0000000420486824 */ /* 0x000fe400078e0241 */
[----:B------:R-:W-:Y:S01]  /*5d30*/  @P6 IMAD.MOV.U32 R32, RZ, RZ, R7 ;  /* 0x000000ffff206224 */ /* 0x000fe200078e0007 */
[----:B------:R-:W-:-:S13]  /*5d40*/  ISETP.GE.AND P6, PT, R6, R74, PT ;  /* 0x0000004a0600720c */ /* 0x000fda0003fc6270 */
[----:B0-----:R-:W-:Y:S05]  /*5d50*/  @P6 BRA `(.L_x_367) ;  /* 0x00000000000c6947 */ /* 0x001fea0003800000 */
[----:B------:R-:W-:-:S13]  /*5d60*/  ISETP.GE.AND P6, PT, R6, R75, PT ;  /* 0x0000004b0600720c */ /* 0x000fda0003fc6270 */
[----:B------:R0:W5:Y:S04]  /*5d70*/  @!P6 LDG.E R6, desc[UR6][R2.64+0x9000] ;  /* 0x009000060206e981 */ /* 0x000168000c1e1900 */
[----:B------:R0:W5:Y:S02]  /*5d80*/  @P6 LDG.E R6, desc[UR6][R4.64+0x9000] ;  /* 0x0090000604066981 */ /* 0x000164000c1e1900 */
.L_x_367:
[----:B------:R-:W-:Y:S05]  /*5d90*/  BSYNC.RECONVERGENT B0 ;  /* 0x0000000000007941 */ /* 0x000fea0003800200 */
.L_x_366:
[----:B------:R-:W-:Y:S01]  /*5da0*/  BAR.SYNC.DEFER_BLOCKING 0x0 ;  /* 0x0000000000007b1d */ /* 0x000fe20000010000 */
[----:B0-----:R-:W-:Y:S01]  /*5db0*/  P2R R3, PR, RZ, 0x10 ;  /* 0x00000010ff037803 */ /* 0x001fe20000000000 */
[--C-:B------:R-:W-:Y:S01]  /*5dc0*/  @P2 IMAD R60, R60, 0x4, R65.reuse ;  /* 0x000000043c3c2824 */ /* 0x100fe200078e0241 */
[----:B------:R-:W-:Y:S01]  /*5dd0*/  LOP3.LUT P4, RZ, R78, 0x1, RZ, 0xc0, !PT ;  /* 0x000000014eff7812 */ /* 0x000fe2000788c0ff */
[--C-:B------:R-:W-:Y:S01]  /*5de0*/  @P1 IMAD R56, R56, 0x4, R65.reuse ;  /* 0x0000000438381824 */ /* 0x100fe200078e0241 */
[----:B------:R-:W-:Y:S01]  /*5df0*/  P2R R2, PR, RZ, 0x8 ;  /* 0x00000008ff027803 */ /* 0x000fe20000000000 */
[----:B------:R-:W-:Y:S01]  /*5e00*/  @P0 IMAD R52, R52, 0x4, R65 ;  /* 0x0000000434340824 */ /* 0x000fe200078e0241 */
[C---:B------:R-:W-:Y:S02]  /*5e10*/  LOP3.LUT P3, RZ, R78.reuse, 0x4, RZ, 0xc0, !PT ;  /* 0x000000044eff7812 */ /* 0x040fe4000786c0ff */
[----:B------:R-:W-:Y:S02]  /*5e20*/  P2R R4, PR, RZ, 0x20 ;  /* 0x00000020ff047803 */ /* 0x000fe40000000000 */
[----:B------:R-:W-:-:S02]  /*5e30*/  LOP3.LUT P5, RZ, R78, 0x8, RZ, 0xc0, !PT ;  /* 0x000000084eff7812 */ /* 0x000fc400078ac0ff */
[----:B------:R-:W-:Y:S02]  /*5e40*/  P2R R5, PR, RZ, 0x4 ;  /* 0x00000004ff057803 */ /* 0x000fe40000000000 */
[----:B------:R-:W-:Y:S01]  /*5e50*/  LOP3.LUT P6, RZ, R78, 0x2, RZ, 0xc0, !PT ;  /* 0x000000024eff7812 */ /* 0x000fe200078cc0ff */
[----:B------:R-:W-:-:S04]  /*5e60*/  @P4 IMAD R66, R66, 0x4, R65 ;  /* 0x0000000442424824 */ /* 0x000fc800078e0241 */
[--C-:B------:R-:W-:Y:S01]  /*5e70*/  @P3 IMAD R68, R68, 0x4, R65.reuse ;  /* 0x0000000444443824 */ /* 0x100fe200078e0241 */
[----:B-----5:R-:W-:Y:S03]  /*5e80*/  STS [R70+0x800], R9 ;  /* 0x0008000946007388 */ /* 0x020fe60000000800 */
[--C-:B------:R-:W-:Y:S01]  /*5e90*/  @P5 IMAD R42, R42, 0x4, R65.reuse ;  /* 0x000000042a2a5824 */ /* 0x100fe200078e0241 */
[----:B------:R-:W-:Y:S03]  /*5ea0*/  STS [R70+0x1000], R11 ;  /* 0x0010000b46007388 */ /* 0x000fe60000000800 */
        /* <DEDUP_REMOVED lines=19> */
[----:B------:R-:W-:Y:S01]  /*5fe0*/  @P4 LDS R11, [R66+0x800] ;  /* 0x00080000420b4984 */ /* 0x000fe20000000800 */
[----:B------:R-:W-:-:S03]  /*5ff0*/  ISETP.NE.AND P4, PT, R33, RZ, PT ;  /* 0x000000ff2100720c */ /* 0x000fc60003f85270 */
[----:B------:R-:W-:Y:S01]  /*6000*/  @P2 LDS R13, [R60+0x800] ;  /* 0x000800003c0d2984 */ /* 0x000fe20000000800 */
[----:B------:R-:W-:-:S03]  /*6010*/  ISETP.NE.AND P2, PT, R34, RZ, PT ;  /* 0x000000ff2200720c */ /* 0x000fc60003f45270 */
[----:B------:R-:W0:Y:S01]  /*6020*/  @P3 LDS R9, [R68+0x800] ;  /* 0x0008000044093984 */ /* 0x000e220000000800 */
[----:B------:R-:W-:Y:S02]  /*6030*/  ISETP.NE.AND P3, PT, R2, RZ, PT ;  /* 0x000000ff0200720c */ /* 0x000fe40003f65270 */
[----:B------:R-:W-:Y:S01]  /*6040*/  P2R R2, PR, RZ, 0x2 ;  /* 0x00000002ff027803 */ /* 0x000fe20000000000 */
[----:B------:R-:W1:Y:S01]  /*6050*/  @P1 LDS R17, [R56+0x800] ;  /* 0x0008000038111984 */ /* 0x000e620000000800 */
[----:B------:R-:W-:Y:S01]  /*6060*/  LOP3.LUT P1, RZ, R78, 0x10, RZ, 0xc0, !PT ;  /* 0x000000104eff7812 */ /* 0x000fe2000782c0ff */
[--C-:B------:R-:W-:Y:S01]  /*6070*/  @P4 IMAD R46, R46, 0x4, R65.reuse ;  /* 0x000000042e2e4824 */ /* 0x100fe200078e0241 */
[----:B------:R-:W-:Y:S01]  /*6080*/  LOP3.LUT R78, R78, 0xfffffbff, RZ, 0xc0, !PT ;  /* 0xfffffbff4e4e7812 */ /* 0x000fe200078ec0ff */
[----:B------:R-:W-:Y:S01]  /*6090*/  @P5 LDS R47, [R42+0x800] ;  /* 0x000800002a2f5984 */ /* 0x000fe20000000800 */
[----:B------:R-:W-:Y:S01]  /*60a0*/  ISETP.NE.AND P5, PT, R44, RZ, PT ;  /* 0x000000ff2c00720c */ /* 0x000fe20003fa5270 */
[--C-:B------:R-:W-:Y:S01]  /*60b0*/  @P2 IMAD R40, R40, 0x4, R65.reuse ;  /* 0x0000000428282824 */ /* 0x100fe200078e0241 */
[----:B------:R-:W-:Y:S01]  /*60c0*/  @P4 LOP3.LUT R78, R78, 0x400, RZ, 0xfc, !PT ;  /* 0x000004004e4e4812 */ /* 0x000fe200078efcff */
[----:B------:R-:W-:Y:S01]  /*60d0*/  @P4 LDS R29, [R46+0x800] ;  /* 0x000800002e1d4984 */ /* 0x000fe20000000800 */
[----:B------:R-:W-:Y:S01]  /*60e0*/  P2R R19, PR, RZ, 0x8 ;  /* 0x00000008ff137803 */ /* 0x000fe20000000000 */
        /* <DEDUP_REMOVED lines=8> */
[----:B------:R-:W-:Y:S01]  /*6170*/  @P5 IMAD R30, R30, 0x4, R65 ;  /* 0x000000041e1e5824 */ /* 0x000fe200078e0241 */
[----:B------:R-:W-:Y:S01]  /*6180*/  LOP3.LUT R78, R78, 0xfffffeff, RZ, 0xc0, !PT ;  /* 0xfffffeff4e4e7812 */ /* 0x000fe200078ec0ff */
[----:B------:R-:W-:Y:S01]  /*6190*/  @P1 LDS R39, [R48+0x800] ;  /* 0x0008000030271984 */ /* 0x000fe20000000800 */
[----:B------:R-:W-:-:S02]  /*61a0*/  ISETP.NE.AND P1, PT, R28, RZ, PT ;  /* 0x000000ff1c00720c */ /* 0x000fc40003f25270 */
        /* <DEDUP_REMOVED lines=9> */
[----:B------:R-:W2:Y:S01]  /*6240*/  @P0 LDS R23, [R52+0x800] ;  /* 0x0008000034170984 */ /* 0x000ea20000000800 */
[----:B------:R-:W-:Y:S01]  /*6250*/  P2R R15, PR, RZ, 0x10 ;  /* 0x00000010ff0f7803 */ /* 0x000fe20000000000 */
[--C-:B------:R-:W-:Y:S01]  /*6260*/  @P1 IMAD R18, R18, 0x4, R65.reuse ;  /* 0x0000000412121824 */ /* 0x100fe200078e0241 */
[----:B------:R-:W-:Y:S01]  /*6270*/  LOP3.LUT R78, R78, 0xffffffbf, RZ, 0xc0, !PT ;  /* 0xffffffbf4e4e7812 */ /* 0x000fe200078ec0ff */
[----:B------:R-:W3:Y:S01]  /*6280*/  @P2 LDS R54, [R24+0x800] ;  /* 0x0008000018362984 */ /* 0x000ee20000000800 */
[----:B------:R-:W-:Y:S01]  /*6290*/  ISETP.NE.AND P2, PT, R0, RZ, PT ;  /* 0x000000ff0000720c */ /* 0x000fe20003f45270 */
[--C-:B------:R-:W-:Y:S01]  /*62a0*/  @P5 IMAD R14, R14, 0x4, R65.reuse ;  /* 0x000000040e0e5824 */ /* 0x100fe200078e0241 */
[----:B------:R-:W-:Y:S01]  /*62b0*/  @P1 LOP3.LUT R78, R78, 0x40, RZ, 0xfc, !PT ;  /* 0x000000404e4e1812 */ /* 0x000fe200078efcff */
[----:B------:R-:W4:Y:S01]  /*62c0*/  @P1 LDS R58, [R18+0x800] ;  /* 0x00080000123a1984 */ /* 0x000f220000000800 */
[----:B------:R-:W-:Y:S01]  /*62d0*/  ISETP.NE.AND P1, PT, R22, RZ, PT ;  /* 0x000000ff1600720c */ /* 0x000fe20003f25270 */
[----:B------:R-:W-:Y:S01]  /*62e0*/  @P6 IMAD R10, R10, 0x4, R65 ;  /* 0x000000040a0a6824 */ /* 0x000fe200078e0241 */
[C---:B------:R-:W-:Y:S01]  /*62f0*/  LOP3.LUT P3, RZ, R78.reuse, 0x1, RZ, 0xc0, !PT ;  /* 0x000000014eff7812 */ /* 0x040fe2000786c0ff */
[----:B------:R-:W4:Y:S01]  /*6300*/  @P4 LDS R59, [R20+0x800] ;  /* 0x00080000143b4984 */ /* 0x000f220000000800 */
[----:B------:R-:W-:-:S02]  /*6310*/  LOP3.LUT R78, R78, 0xffffffdf, RZ, 0xc0, !PT ;  /* 0xffffffdf4e4e7812 */ /* 0x000fc400078ec0ff */
[----:B------:R-:W-:Y:S01]  /*6320*/  P2R R7, PR, RZ, 0x40 ;  /* 0x00000040ff077803 */ /* 0x000fe20000000000 */
[----:B------:R-:W-:Y:S02]  /*6330*/  @P5 LDS R63, [R14+0x800] ;  /* 0x000800000e3f5984 */ /* 0x000fe40000000800 */
[--C-:B------:R-:W-:Y:S02]  /*6340*/  @P2 IMAD R8, R8, 0x4, R65.reuse ;  /* 0x0000000408082824 */ /* 0x100fe400078e0241 */
[----:B------:R-:W-:Y:S02]  /*6350*/  @P6 LDS R64, [R10+0x800] ;  /* 0x000800000a406984 */ /* 0x000fe40000000800 */
[----:B------:R-:W-:Y:S01]  /*6360*/  @P1 LOP3.LUT R78, R78, 0x20, RZ, 0xfc, !PT ;  /* 0x000000204e4e1812 */ /* 0x000fe200078efcff */
[----:B------:R-:W-:Y:S01]  /*6370*/  @P1 IMAD R12, R12, 0x4, R65 ;  /* 0x000000040c0c1824 */ /* 0x000fe200078e0241 */
[----:B------:R-:W-:Y:S01]  /*6380*/  @P2 LDS R6, [R8+0x800] ;  /* 0x0008000008062984 */ /* 0x000fe20000000800 */
[----:B------:R-:W-:Y:S01]  /*6390*/  @P3 VIADD R0, R32, 0x1 ;  /* 0x0000000120003836 */ /* 0x000fe20000000000 */
[----:B------:R-:W-:-:S02]  /*63a0*/  LOP3.LUT R78, R78, 0xfffff7ff, RZ, 0xc0, !PT ;  /* 0xfffff7ff4e4e7812 */ /* 0x000fc400078ec0ff */
[----:B------:R0:W4:Y:S01]  /*63b0*/  @P1 LDS R62, [R12+0x800] ;  /* 0x000800000c3e1984 */ /* 0x0001220000000800 */
[----:B------:R-:W-:Y:S01]  /*63c0*/  BAR.SYNC.DEFER_BLOCKING 0x0 ;  /* 0x0000000000007b1d */ /* 0x000fe20000010000 */
[----:B------:R-:W-:Y:S02]  /*63d0*/  @P2 LOP3.LUT R78, R78, 0x800, RZ, 0xfc, !PT ;  /* 0x000008004e4e2812 */ /* 0x000fe400078efcff */
[----:B------:R-:W-:Y:S02]  /*63e0*/  ISETP.NE.AND P2, PT, R5, RZ, PT ;  /* 0x000000ff0500720c */ /* 0x000fe40003f45270 */
[----:B------:R-:W-:Y:S01]  /*63f0*/  ISETP.NE.AND P1, PT, R2, RZ, PT ;  /* 0x000000ff0200720c */ /* 0x000fe20003f25270 */
[----:B------:R-:W-:Y:S01]  /*6400*/  @P3 IMAD R2, R32, 0x4, R65 ;  /* 0x0000000420023824 */ /* 0x000fe200078e0241 */
[C---:B------:R-:W-:Y:S01]  /*6410*/  LOP3.LUT P4, RZ, R78.reuse, 0x4, RZ, 0xc0, !PT ;  /* 0x000000044eff7812 */ /* 0x040fe2000788c0ff */
[----:B------:R-:W-:Y:S01]  /*6420*/  @P3 IMAD.MOV.U32 R32, RZ, RZ, R0 ;  /* 0x000000ffff203224 */ /* 0x000fe200078e0000 */
[----:B------:R-:W-:-:S02]  /*6430*/  LOP3.LUT P6, RZ, R78, 0x200, RZ, 0xc0, !PT ;  /* 0x000002004eff7812 */ /* 0x000fc400078cc0ff */
[----:B0-----:R-:W-:Y:S02]  /*6440*/  P2R R12, PR, RZ, 0x20 ;  /* 0x00000020ff0c7803 */ /* 0x001fe40000000000 */
[----:B------:R-:W-:Y:S02]  /*6450*/  P2R R3, PR, RZ, 0x40 ;  /* 0x00000040ff037803 */ /* 0x000fe40000000000 */
[----:B------:R-:W-:Y:S01]  /*6460*/  LOP3.LUT P6, RZ, R78, 0x400, RZ, 0xc0, !PT ;  /* 0x000004004eff7812 */ /* 0x000fe200078cc0ff */
[----:B------:R-:W-:Y:S01]  /*6470*/  @P2 VIADD R0, R32, 0x1 ;  /* 0x0000000120002836 */ /* 0x000fe20000000000 */
[----:B------:R-:W-:Y:S01]  /*6480*/  LOP3.LUT P5, RZ, R78, 0x100, RZ, 0xc0, !PT ;  /* 0x000001004eff7812 */ /* 0x000fe200078ac0ff */
[----:B------:R-:W-:Y:S02]  /*6490*/  @P2 IMAD R4, R32, 0x4, R65 ;  /* 0x0000000420042824 */ /* 0x000fe400078e0241 */
[----:B------:R-:W-:-:S04]  /*64a0*/  @P2 IMAD.MOV.U32 R32, RZ, RZ, R0 ;  /* 0x000000ffff202224 */ /* 0x000fc800078e0000 */
[C---:B------:R-:W-:Y:S01]  /*64b0*/  @P1 VIADD R0, R32.reuse, 0x1 ;  /* 0x0000000120001836 */ /* 0x040fe20000000000 */
[----:B------:R-:W-:Y:S01]  /*64c0*/  @P4 STS [R72+0x800], R9 ;  /* 0x0008000948004388 */ /* 0x000fe20000000800 */
[--C-:B------:R-:W-:Y:S01]  /*64d0*/  @P1 IMAD R8, R32, 0x4, R65.reuse ;  /* 0x0000000420081824 */ /* 0x100fe200078e0241 */
[C---:B------:R-:W-:Y:S01]  /*64e0*/  LOP3.LUT P4, RZ, R78.reuse, 0x2, RZ, 0xc0, !PT ;  /* 0x000000024eff7812 */ /* 0x040fe2000788c0ff */
[----:B------:R-:W-:Y:S01]  /*64f0*/  @P1 IMAD.MOV.U32 R32, RZ, RZ, R0 ;  /* 0x000000ffff201224 */ /* 0x000fe200078e0000 */
[----:B------:R0:W-:Y:S01]  /*6500*/  @P3 STS [R2+0x800], R11 ;  /* 0x0008000b02003388 */ /* 0x0001e20000000800 */
[----:B------:R-:W-:Y:S02]  /*6510*/  LOP3.LUT P3, RZ, R78, 0x80, RZ, 0xc0, !PT ;  /* 0x000000804eff7812 */ /* 0x000fe4000786c0ff */
[C---:B------:R-:W-:Y:S01]  /*6520*/  @P0 VIADD R0, R32.reuse, 0x1 ;  /* 0x0000000120000836 */ /* 0x040fe20000000000 */
[----:B------:R3:W-:Y:S01]  /*6530*/  @P2 STS [R4+0x800], R13 ;  /* 0x0008000d04002388 */ /* 0x0007e20000000800 */
[----:B------:R-:W-:Y:S01]  /*6540*/  @P0 IMAD R10, R32, 0x4, R65 ;  /* 0x00000004200a0824 */ /* 0x000fe200078e0241 */
[C---:B------:R-:W-:Y:S01]  /*6550*/  LOP3.LUT P2, RZ, R78.reuse, 0x8, RZ, 0xc0, !PT ;  /* 0x000000084eff7812 */ /* 0x040fe2000784c0ff */
[----:B------:R-:W-:Y:S01]  /*6560*/  @P0 IMAD.MOV.U32 R32, RZ, RZ, R0 ;  /* 0x000000ffff200224 */ /* 0x000fe200078e0000 */
[----:B-1----:R1:W-:Y:S01]  /*6570*/  @P1 STS [R8+0x800], R17 ;  /* 0x0008001108001388 */ /* 0x0023e20000000800 */
[----:B------:R-:W-:-:S02]  /*6580*/  LOP3.LUT P1, RZ, R78, 0x10, RZ, 0xc0, !PT ;  /* 0x000000104eff7812 */ /* 0x000fc4000782c0ff */
[C---:B0-----:R-:W-:Y:S01]  /*6590*/  @P6 IMAD R2, R32.reuse, 0x4, R65 ;  /* 0x0000000420026824 */ /* 0x041fe200078e0241 */
[----:B--2---:R0:W-:Y:S01]  /*65a0*/  @P0 STS [R10+0x800], R23 ;  /* 0x000800170a000388 */ /* 0x0041e20000000800 */
[----:B------:R-:W-:Y:S01]  /*65b0*/  @P6 VIADD R0, R32, 0x1 ;  /* 0x0000000120006836 */ /* 0x000fe20000000000 */
[----:B------:R-:W-:Y:S02]  /*65c0*/  LOP3.LUT P0, RZ, R78, 0x40, RZ, 0xc0, !PT ;  /* 0x000000404eff7812 */ /* 0x000fe4000780c0ff */
[----:B------:R2:W-:Y:S01]  /*65d0*/  @P6 STS [R2+0x800], R29 ;  /* 0x0008001d02006388 */ /* 0x0005e20000000800 */
[----:B------:R-:W-:Y:S01]  /*65e0*/  @P6 IMAD.MOV.U32 R32, RZ, RZ, R0 ;  /* 0x000000ffff206224 */ /* 0x000fe200078e0000 */
[----:B------:R-:W-:-:S04]  /*65f0*/  ISETP.NE.AND P6, PT, R3, RZ, PT ;  /* 0x000000ff0300720c */ /* 0x000fc80003fc5270 */
[C---:B------:R-:W-:Y:S02]  /*6600*/  @P1 VIADD R0, R32.reuse, 0x1 ;  /* 0x0000000120001836 */ /* 0x040fe40000000000 */
[----:B---3--:R-:W-:Y:S02]  /*6610*/  @P1 IMAD R4, R32, 0x4, R65 ;  /* 0x0000000420041824 */ /* 0x008fe400078e0241 */
[----:B------:R-:W-:-:S03]  /*6620*/  @P1 IMAD.MOV.U32 R32, RZ, RZ, R0 ;  /* 0x000000ffff201224 */ /* 0x000fc600078e0000 */
[----:B------:R3:W-:Y:S01]  /*6630*/  @P1 STS [R4+0x800], R39 ;  /* 0x0008002704001388 */ /* 0x0007e20000000800 */
[----:B------:R-:W-:Y:S01]  /*6640*/  LOP3.LUT P1, RZ, R78, 0x20, RZ, 0xc0, !PT ;  /* 0x000000204eff7812 */ /* 0x000fe2000782c0ff */
[C---:B------:R-:W-:Y:S02]  /*6650*/  @P6 VIADD R0, R32.reuse, 0x1 ;  /* 0x0000000120006836 */ /* 0x040fe40000000000 */
[----:B-1----:R-:W-:Y:S02]  /*6660*/  @P6 IMAD R8, R32, 0x4, R65 ;  /* 0x0000000420086824 */ /* 0x002fe400078e0241 */
[----:B------:R-:W-:-:S03]  /*6670*/  @P6 IMAD.MOV.U32 R32, RZ, RZ, R0 ;  /* 0x000000ffff206224 */ /* 0x000fc600078e0000 */
[----:B------:R-:W-:Y:S01]  /*6680*/  @P6 STS [R8+0x800], R45 ;  /* 0x0008002d08006388 */ /* 0x000fe20000000800 */
[C---:B------:R-:W-:Y:S01]  /*6690*/  @P2 VIADD R0, R32.reuse, 0x1 ;  /* 0x0000000120002836 */ /* 0x040fe20000000000 */
[----:B------:R-:W-:Y:S01]  /*66a0*/  ISETP.NE.AND P6, PT, R7, RZ, PT ;  /* 0x000000ff0700720c */ /* 0x000fe20003fc5270 */
[----:B0-----:R-:W-:Y:S02]  /*66b0*/  @P2 IMAD R10, R32, 0x4, R65 ;  /* 0x00000004200a2824 */ /* 0x001fe400078e0241 */
[----:B------:R-:W-:-:S03]  /*66c0*/  @P2 IMAD.MOV.U32 R32, RZ, RZ, R0 ;  /* 0x000000ffff202224 */ /* 0x000fc600078e0000 */
[----:B------:R-:W-:Y:S01]  /*66d0*/  @P2 STS [R10+0x800], R47 ;  /* 0x0008002f0a002388 */ /* 0x000fe20000000800 */
[----:B------:R-:W-:Y:S01]  /*66e0*/  @P5 VIADD R0, R32, 0x1 ;  /* 0x0000000120005836 */ /* 0x000fe20000000000 */
[----:B------:R-:W-:Y:S01]  /*66f0*/  LOP3.LUT P2, RZ, R78, 0x800, RZ, 0xc0, !PT ;  /* 0x000008004eff7812 */ /* 0x000fe2000784c0ff */
[----:B------:R-:W-:Y:S02]  /*6700*/  @P5 IMAD R3, R32, 0x4, R65 ;  /* 0x0000000420035824 */ /* 0x000fe400078e0241 */
[----:B------:R-:W-:-:S03]  /*6710*/  @P5 IMAD.MOV.U32 R32, RZ, RZ, R0 ;  /* 0x000000ffff205224 */ /* 0x000fc600078e0000 */
[----:B------:R-:W-:Y:S01]  /*6720*/  @P5 STS [R3+0x800], R50 ;  /* 0x0008003203005388 */ /* 0x000fe20000000800 */
[----:B------:R-:W-:Y:S01]  /*6730*/  @P4 VIADD R0, R32, 0x1 ;  /* 0x0000000120004836 */ /* 0x000fe20000000000 */
[----:B------:R-:W-:Y:S01]  /*6740*/  ISETP.NE.AND P5, PT, R12, RZ, PT ;  /* 0x000000ff0c00720c */ /* 0x000fe20003fa5270 */
[----:B--2---:R-:W-:Y:S02]  /*6750*/  @P4 IMAD R2, R32, 0x4, R65 ;  /* 0x0000000420024824 */ /* 0x004fe400078e0241 */
[----:B------:R-:W-:-:S03]  /*6760*/  @P4 IMAD.MOV.U32 R32, RZ, RZ, R0 ;  /* 0x000000ffff204224 */ /* 0x000fc600078e0000 */
[----:B------:R0:W-:Y:S01]  /*6770*/  @P4 STS [R2+0x800], R51 ;  /* 0x0008003302004388 */ /* 0x0001e20000000800 */
[C---:B------:R-:W-:Y:S01]  /*6780*/  @P3 IMAD R5, R32.reuse, 0x4, R65 ;  /* 0x0000000420053824 */ /* 0x040fe200078e0241 */
[----:B------:R-:W-:Y:S01]  /*6790*/  ISETP.NE.AND P4, PT, R15, RZ, PT ;  /* 0x000000ff0f00720c */ /* 0x000fe20003f85270 */
[----:B------:R-:W-:-:S03]  /*67a0*/  @P3 VIADD R0, R32, 0x1 ;  /* 0x0000000120003836 */ /* 0x000fc60000000000 */
[----:B------:R1:W-:Y:S01]  /*67b0*/  @P3 STS [R5+0x800], R54 ;  /* 0x0008003605003388 */ /* 0x0003e20000000800 */
[----:B------:R-:W-:Y:S01]  /*67c0*/  @P3 IMAD.MOV.U32 R32, RZ, RZ, R0 ;  /* 0x000000ffff203224 */ /* 0x000fe200078e0000 */
[----:B------:R-:W-:-:S13]  /*67d0*/  ISETP.NE.AND P3, PT, R19, RZ, PT ;  /* 0x000000ff1300720c */ /* 0x000fda0003f65270 */
[C---:B------:R-:W-:Y:S02]  /*67e0*/  @P3 VIADD R0, R32.reuse, 0x1 ;  /* 0x0000000120003836 */ /* 0x040fe40000000000 */
[----:B---3--:R-:W-:Y:S02]  /*67f0*/  @P3 IMAD R4, R32, 0x4, R65 ;  /* 0x0000000420043824 */ /* 0x008fe400078e0241 */
[----:B------:R-:W-:-:S03]  /*6800*/  @P3 IMAD.MOV.U32 R32, RZ, RZ, R0 ;  /* 0x000000ffff203224 */ /* 0x000fc600078e0000 */
[----:B------:R2:W-:Y:S01]  /*6810*/  @P3 STS [R4+0x800], R55 ;  /* 0x0008003704003388 */ /* 0x0005e20000000800 */
[----:B------:R-:W-:Y:S01]  /*6820*/  @P0 VIADD R0, R32, 0x1 ;  /* 0x0000000120000836 */ /* 0x000fe20000000000 */
[----:B------:R-:W-:Y:S01]  /*6830*/  LOP3.LUT P3, RZ, R78, 0x40, RZ, 0xc0, !PT ;  /* 0x000000404eff7812 */ /* 0x000fe2000786c0ff */
[----:B------:R-:W-:Y:S02]  /*6840*/  @P0 IMAD R7, R32, 0x4, R65 ;  /* 0x0000000420070824 */ /* 0x000fe400078e0241 */
[----:B------:R-:W-:Y:S01]  /*6850*/  @P0 IMAD.MOV.U32 R32, RZ, RZ, R0 ;  /* 0x000000ffff200224 */ /* 0x000fe200078e0000 */
[----:B------:R-:W-:-:S03]  /*6860*/  ISETP.GE.AND P0, PT, R84, R35, PT ;  /* 0x000000235400720c */ /* 0x000fc60003f06270 */
[C---:B------:R-:W-:Y:S02]  /*6870*/  @P4 VIADD R0, R32.reuse, 0x1 ;  /* 0x0000000120004836 */ /* 0x040fe40000000000 */
[--C-:B0-----:R-:W-:Y:S02]  /*6880*/  @P4 IMAD R2, R32, 0x4, R65.reuse ;  /* 0x0000000420024824 */ /* 0x101fe400078e0241 */
[----:B------:R-:W-:Y:S02]  /*6890*/  @P4 IMAD.MOV.U32 R32, RZ, RZ, R0 ;  /* 0x000000ffff204224 */ /* 0x000fe400078e0000 */
[----:B----4-:R2:W-:Y:S02]  /*68a0*/  @P3 STS [R7+0x800], R58 ;  /* 0x0008003a07003388 */ /* 0x0105e40000000800 */
[C---:B------:R-:W-:Y:S02]  /*68b0*/  @P1 VIADD R0, R32.reuse, 0x1 ;  /* 0x0000000120001836 */ /* 0x040fe40000000000 */
[----:B-1----:R-:W-:Y:S01]  /*68c0*/  @P1 IMAD R5, R32, 0x4, R65 ;  /* 0x0000000420051824 */ /* 0x002fe200078e0241 */
[----:B------:R2:W-:Y:S01]  /*68d0*/  @P4 STS [R2+0x800], R59 ;  /* 0x0008003b02004388 */ /* 0x0005e20000000800 */
[----:B------:R-:W-:-:S03]  /*68e0*/  @P1 IMAD.MOV.U32 R32, RZ, RZ, R0 ;  /* 0x000000ffff201224 */ /* 0x000fc600078e0000 */
[----:B------:R2:W-:Y:S01]  /*68f0*/  @P1 STS [R5+0x800], R62 ;  /* 0x0008003e05001388 */ /* 0x0005e20000000800 */
        /* <DEDUP_REMOVED lines=19> */
[----:B------:R-:W0:Y:S01]  /*6a30*/  LDC.64 R4, c[0x0][0x3b0] ;  /* 0x0000ec00ff047b82 */ /* 0x000e220000000a00 */
[----:B------:R-:W-:Y:S01]  /*6a40*/  LEA.HI R0, R0, 0x1, RZ, 0x17 ;  /* 0x0000000100007811 */ /* 0x000fe200078fb8ff */
[----:B------:R-:W-:-:S04]  /*6a50*/  IMAD.IADD R7, R84, 0x1, R79 ;  /* 0x0000000154077824 */ /* 0x000fc800078e024f */
[C---:B------:R-:W-:Y:S01]  /*6a60*/  IMAD.SHL.U32 R2, R0.reuse, 0x200, RZ ;  /* 0x0000020000027824 */ /* 0x040fe200078e00ff */
[----:B------:R-:W-:-:S04]  /*6a70*/  LOP3.LUT R0, R0, 0x3, RZ, 0xc0, !PT ;  /* 0x0000000300007812 */ /* 0x000fc800078ec0ff */
[----:B------:R-:W-:Y:S01]  /*6a80*/  LOP3.LUT R3, R2, 0x600, RZ, 0xc0, !PT ;  /* 0x0000060002037812 */ /* 0x000fe200078ec0ff */
[C---:B------:R-:W-:Y:S02]  /*6a90*/  IMAD R2, R84.reuse, 0x4, R65 ;  /* 0x0000000454027824 */ /* 0x040fe400078e0241 */
[----:B------:R-:W-:Y:S02]  /*6aa0*/  IMAD.MOV R0, RZ, RZ, -R0 ;  /* 0x000000ffff007224 */ /* 0x000fe400078e0a00 */
[----:B------:R-:W-:Y:S02]  /*6ab0*/  IMAD.IADD R84, R84, 0x1, R3 ;  /* 0x0000000154547824 */ /* 0x000fe400078e0203 */
[----:B------:R-:W-:-:S07]  /*6ac0*/  VIADD R6, R2, 0x800 ;  /* 0x0000080002067836 */ /* 0x000fce0000000000 */
.L_x_370:
[----:B-1----:R1:W2:Y:S01]  /*6ad0*/  LDS R9, [R6] ;  /* 0x0000000006097984 */ /* 0x0022a20000000800 */
[----:B0-----:R-:W-:-:S04]  /*6ae0*/  IMAD.WIDE R2, R7, 0x4, R4 ;  /* 0x0000000407027825 */ /* 0x001fc800078e0204 */
[----:B------:R-:W-:Y:S02]  /*6af0*/  VIADD R0, R0, 0x1 ;  /* 0x0000000100007836 */ /* 0x000fe40000000000 */
[----:B------:R-:W-:Y:S02]  /*6b00*/  VIADD R7, R7, 0x200 ;  /* 0x0000020007077836 */ /* 0x000fe40000000000 */
[----:B-1----:R-:W-:Y:S01]  /*6b10*/  VIADD R6, R6, 0x800 ;  /* 0x0000080006067836 */ /* 0x002fe20000000000 */
[----:B------:R-:W-:Y:S01]  /*6b20*/  ISETP.NE.AND P0, PT, R0, RZ, PT ;  /* 0x000000ff0000720c */ /* 0x000fe20003f05270 */
[----:B--2---:R1:W-:-:S12]  /*6b30*/  STG.E desc[UR6][R2.64], R9 ;  /* 0x0000000902007986 */ /* 0x0043d8000c101906 */
[----:B------:R-:W-:Y:S05]  /*6b40*/  @P0 BRA `(.L_x_370) ;  /* 0xfffffffc00e00947 */ /* 0x000fea000383ffff */
.L_x_369:
[----:B------:R-:W-:Y:S05]  /*6b50*/  BSYNC.RECONVERGENT B0 ;  /* 0x0000000000007941 */ /* 0x000fea0003800200 */
.L_x_368:
[----:B------:R-:W-:Y:S05]  /*6b60*/  @!P1 EXIT ;  /* 0x000000000000994d */ /* 0x000fea0003800000 */
[----:B------:R-:W0:Y:S01]  /*6b70*/  LDCU.64 UR4, c[0x0][0x3b0] ;  /* 0x00007600ff0477ac */ /* 0x000e220008000a00 */
[----:B------:R-:W-:Y:S01]  /*6b80*/  IMAD.IADD R0, R35, 0x1, -R84 ;  /* 0x0000000123007824 */ /* 0x000fe200078e0a54 */
[----:B------:R-:W-:Y:S01]  /*6b90*/  BSSY.RECONVERGENT B0, `(.L_x_371) ;  /* 0x0000039000007945 */ /* 0x000fe20003800200 */
[----:B------:R-:W-:Y:S01]  /*6ba0*/  IMAD.IADD R79, R84, 0x1, R79 ;  /* 0x00000001544f7824 */ /* 0x000fe200078e024f */
[----:B------:R-:W-:Y:S02]  /*6bb0*/  PLOP3.LUT P0, PT, PT, PT, PT, 0x80, 0x8 ;  /* 0x000000000008781c */ /* 0x000fe40003f0f070 */
[----:B------:R-:W-:Y:S01]  /*6bc0*/  ISETP.GT.AND P1, PT, R0, 0x1800, PT ;  /* 0x000018000000780c */ /* 0x000fe20003f24270 */
[----:B------:R-:W-:-:S04]  /*6bd0*/  IMAD R0, R84, 0x4, R65 ;  /* 0x0000000454007824 */ /* 0x000fc800078e0241 */
[----:B------:R-:W-:Y:S01]  /*6be0*/  VIADD R0, R0, 0x2000 ;  /* 0x0000200000007836 */ /* 0x000fe20000000000 */
[----:B0-----:R-:W-:-:S04]  /*6bf0*/  UIADD3 UR4, UP0, UPT, UR4, 0x1000, URZ ;  /* 0x0000100004047890 */ /* 0x001fc8000ff1e0ff */
[----:B------:R-:W-:Y:S02]  /*6c00*/  UIADD3.X UR5, UPT, UPT, URZ, UR5, URZ, UP0, !UPT ;  /* 0x00000005ff057290 */ /* 0x000fe400087fe4ff */
[----:B-1----:R-:W-:-:S04]  /*6c10*/  IMAD.U32 R2, RZ, RZ, UR4 ;  /* 0x00000004ff027e24 */ /* 0x002fc8000f8e00ff */
[----:B------:R-:W-:Y:S01]  /*6c20*/  IMAD.U32 R3, RZ, RZ, UR5 ;  /* 0x00000005ff037e24 */ /* 0x000fe2000f8e00ff */
[----:B------:R-:W-:Y:S06]  /*6c30*/  @!P1 BRA `(.L_x_372) ;  /* 0x0000000000b89947 */ /* 0x000fec0003800000 */
[----:B------:R-:W-:Y:S01]  /*6c40*/  PLOP3.LUT P0, PT, PT, PT, PT, 0x8, 0x80 ;  /* 0x000000000080781c */ /* 0x000fe20003f0e170 */
[----:B------:R-:W-:-:S12]  /*6c50*/  VIADD R47, R35, 0xffffe800 ;  /* 0xffffe800232f7836 */ /* 0x000fd80000000000 */
.L_x_373:
[----:B-1----:R-:W0:Y:S01]  /*6c60*/  LDS R11, [R0+-0x1800] ;  /* 0xffe80000000b7984 */ /* 0x002e220000000800 */
[----:B------:R-:W-:-:S03]  /*6c70*/  IMAD.WIDE R4, R79, 0x4, R2 ;  /* 0x000000044f047825 */ /* 0x000fc600078e0202 */
[----:B------:R-:W1:Y:S01]  /*6c80*/  LDS R13, [R0+-0x1000] ;  /* 0xfff00000000d7984 */ /* 0x000e620000000800 */
[C---:B------:R-:W-:Y:S02]  /*6c90*/  VIADD R7, R79.reuse, 0x800 ;  /* 0x000008004f077836 */ /* 0x040fe40000000000 */
[C---:B------:R-:W-:Y:S01]  /*6ca0*/  VIADD R9, R79.reuse, 0x1000 ;  /* 0x000010004f097836 */ /* 0x040fe20000000000 */
[----:B------:R-:W2:Y:S01]  /*6cb0*/  LDS R15, [R0+-0x800] ;  /* 0xfff80000000f7984 */ /* 0x000ea20000000800 */
[----:B------:R-:W-:Y:S02]  /*6cc0*/  VIADD R37, R79, 0x1800 ;  /* 0x000018004f257836 */ /* 0x000fe40000000000 */
[--C-:B------:R-:W-:Y:S01]  /*6cd0*/  IMAD.WIDE R6, R7, 0x4, R2.reuse ;  /* 0x0000000407067825 */ /* 0x100fe200078e0202 */
[----:B------:R-:W3:Y:S03]  /*6ce0*/  LDS R17, [R0] ;  /* 0x0000000000117984 */ /* 0x000ee60000000800 */
[----:B------:R-:W-:Y:S01]  /*6cf0*/  IMAD.WIDE R8, R9, 0x4, R2 ;  /* 0x0000000409087825 */ /* 0x000fe200078e0202 */
[----:B------:R-:W4:Y:S03]  /*6d00*/  LDS R19, [R0+0x800] ;  /* 0x0008000000137984 */ /* 0x000f260000000800 */
        /* <DEDUP_REMOVED lines=17> */
[----:B------:R1:W-:Y:S01]  /*6e20*/  STG.E desc[UR6][R4.64], R15 ;  /* 0x0000000f04007986 */ /* 0x0003e2000c101906 */
[----:B0-----:R-:W-:-:S03]  /*6e30*/  IMAD.WIDE R10, R37, 0x4, R2 ;  /* 0x00000004250a7825 */ /* 0x001fc600078e0202 */
        /* <DEDUP_REMOVED lines=14> */
.L_x_372:
[----:B------:R-:W-:Y:S05]  /*6f20*/  BSYNC.RECONVERGENT B0 ;  /* 0x0000000000007941 */ /* 0x000fea0003800200 */
.L_x_371:
[----:B-1----:R-:W-:Y:S01]  /*6f30*/  IMAD.IADD R4, R35, 0x1, -R84 ;  /* 0x0000000123047824 */ /* 0x002fe200078e0a54 */
        /* <DEDUP_REMOVED lines=26> */
.L_x_375:
[----:B------:R-:W-:Y:S05]  /*70e0*/  BSYNC.RECONVERGENT B0 ;  /* 0x0000000000007941 */ /* 0x000fea0003800200 */
.L_x_374:
[----:B------:R-:W-:-:S13]  /*70f0*/  ISETP.LT.OR P0, PT, R84, R35, P0 ;  /* 0x000000235400720c */ /* 0x000fda0000701670 */
[----:B------:R-:W-:Y:S05]  /*7100*/  @!P0 EXIT ;  /* 0x000000000000894d */ /* 0x000fea0003800000 */
[----:B0-----:R-:W0:Y:S01]  /*7110*/  LDS R5, [R0+-0x1800] ;  /* 0xffe8000000057984 */ /* 0x001e220000000800 */
[----:B------:R-:W-:-:S03]  /*7120*/  IMAD.WIDE R2, R79, 0x4, R2 ;  /* 0x000000044f027825 */ /* 0x000fc600078e0202 */
        /* <DEDUP_REMOVED lines=8> */
.L_x_313:
[----:B------:R-:W0:Y:S01]  /*71b0*/  LDC.64 R2, c[0x0][0x3c0] ;  /* 0x0000f000ff027b82 */ /* 0x000e220000000a00 */
[----:B------:R-:W1:Y:S01]  /*71c0*/  S2R R33, SR_TID.X ;  /* 0x0000000000217919 */ /* 0x000e620000002100 */
[----:B------:R-:W2:Y:S01]  /*71d0*/  LDCU.64 UR4, c[0x0][0x380] ;  /* 0x00007000ff0477ac */ /* 0x000ea20008000a00 */
[----:B0-----:R-:W-:-:S05]  /*71e0*/  IMAD.WIDE.U32 R8, R64, 0x8, R2 ;  /* 0x0000000840087825 */ /* 0x001fca00078e0002 */
[----:B------:R-:W3:Y:S04]  /*71f0*/  LDG.E R80, desc[UR6][R8.64] ;  /* 0x0000000608507981 */ /* 0x000ee8000c1e1900 */
[----:B------:R-:W4:Y:S04]  /*7200*/  LDG.E R81, desc[UR6][R8.64+0x4] ;  /* 0x0000040608517981 */ /* 0x000f28000c1e1900 */
[----:B------:R-:W3:Y:S04]  /*7210*/  LDG.E R3, desc[UR6][R8.64+0x8] ;  /* 0x0000080608037981 */ /* 0x000ee8000c1e1900 */
[----:B------:R-:W5:Y:S01]  /*7220*/  LDG.E R2, desc[UR6][R8.64+0xc] ;  /* 0x00000c0608027981 */ /* 0x000f62000c1e1900 */
[----:B------:R-:W-:Y:S01]  /*7230*/  BSSY.RECONVERGENT B0, `(.L_x_376) ;  /* 0x0000014000007945 */ /* 0x000fe20003800200 */
[--C-:B----4-:R-:W-:Y:S01]  /*7240*/  SHF.R.S32.HI R11, RZ, 0x1f, R81.reuse ;  /* 0x0000001fff0b7819 */ /* 0x110fe20000011451 */
[----:B---3--:R-:W-:Y:S01]  /*7250*/  IMAD.IADD R0, R3, 0x1, -R80 ;  /* 0x0000000103007824 */ /* 0x008fe200078e0a50 */
[----:B-1----:R-:W-:Y:S01]  /*7260*/  IADD3 R3, P0, PT, R80, R33, RZ ;  /* 0x0000002150037210 */ /* 0x002fe20007f1e0ff */
[----:B-----5:R-:W-:-:S03]  /*7270*/  IMAD.IADD R5, R2, 0x1, -R81 ;  /* 0x0000000102057824 */ /* 0x020fc600078e0a51 */
[----:B------:R-:W-:Y:S02]  /*7280*/  LEA.HI.X.SX32 R4, R80, RZ, 0x1, P0 ;  /* 0x000000ff50047211 */ /* 0x000fe400000f0eff */
[----:B--2---:R-:W-:Y:S01]  /*7290*/  LEA R6, P1, R3, UR4, 0x2 ;  /* 0x0000000403067c11 */ /* 0x004fe2000f8210ff */
[----:B------:R-:W-:-:S03]  /*72a0*/  IMAD.IADD R2, R0, 0x1, R5 ;  /* 0x0000000100027824 */ /* 0x000fc600078e0205 */
[----:B------:R-:W-:Y:S02]  /*72b0*/  LEA.HI.X R7, R3, UR5, R4, 0x2, P1 ;  /* 0x0000000503077c11 */ /* 0x000fe400088f1404 */
[----:B------:R-:W-:-:S13]  /*72c0*/  ISETP.GE.AND P0, PT, R33, R2, PT ;  /* 0x000000022100720c */ /* 0x000fda0003f06270 */
[----:B------:R-:W-:Y:S05]  /*72d0*/  @P0 BRA `(.L_x_377) ;  /* 0x0000000000240947 */ /* 0x000fea0003800000 */
[----:B------:R-:W-:-:S13]  /*72e0*/  ISETP.GE.AND P0, PT, R33, R0, PT ;  /* 0x000000002100720c */ /* 0x000fda0003f06270 */
[----:B------:R0:W5:Y:S01]  /*72f0*/  @!P0 LDG.E R3, desc[UR6][R6.64] ;  /* 0x0000000606038981 */ /* 0x000162000c1e1900 */
[----:B------:R-:W1:Y:S01]  /*7300*/  @P0 LDC.64 R12, c[0x0][0x388] ;  /* 0x0000e200ff0c0b82 */ /* 0x000e620000000a00 */
[----:B------:R-:W-:-:S05]  /*7310*/  @P0 IMAD.IADD R4, R33, 0x1, -R0 ;  /* 0x0000000121040824 */ /* 0x000fca00078e0a00 */
[----:B------:R-:W-:-:S04]  /*7320*/  @P0 IADD3 R9, P1, PT, R81, R4, RZ ;  /* 0x0000000451090210 */ /* 0x000fc80007f3e0ff */
[----:B------:R-:W-:Y:S02]  /*7330*/  @P0 LEA.HI.X.SX32 R4, R4, R11, 0x1, P1 ;  /* 0x0000000b04040211 */ /* 0x000fe400008f0eff */
[----:B-1----:R-:W-:-:S04]  /*7340*/  @P0 LEA R8, P1, R9, R12, 0x2 ;  /* 0x0000000c09080211 */ /* 0x002fc800078210ff */
[----:B------:R-:W-:-:S05]  /*7350*/  @P0 LEA.HI.X R9, R9, R13, R4, 0x2, P1 ;  /* 0x0000000d09090211 */ /* 0x000fca00008f1404 */
[----:B------:R0:W5:Y:S04]  /*7360*/  @P0 LDG.E R3, desc[UR6][R8.64] ;  /* 0x0000000608030981 */ /* 0x000168000c1e1900 */
.L_x_377:
[----:B------:R-:W-:Y:S05]  /*7370*/  BSYNC.RECONVERGENT B0 ;  /* 0x0000000000007941 */ /* 0x000fea0003800200 */
.L_x_376:
[----:B------:R-:W1:Y:S01]  /*7380*/  LDCU.64 UR4, c[0x0][0x388] ;  /* 0x00007100ff0477ac */ /* 0x000e620008000a00 */
[--C-:B------:R-:W-:Y:S01]  /*7390*/  SHF.R.S32.HI R4, RZ, 0x1f, R0.reuse ;  /* 0x0000001fff047819 */ /* 0x100fe20000011400 */
[----:B------:R-:W-:Y:S01]  /*73a0*/  VIADD R13, R33, 0x200 ;  /* 0x00000200210d7836 */ /* 0x000fe20000000000 */
[----:B0-----:R-:W-:Y:S01]  /*73b0*/  IADD3 R9, P0, P1, R81, R33, -R0 ;  /* 0x0000002151097210 */ /* 0x001fe2000791e800 */
[C---:B------:R-:W-:Y:S01]  /*73c0*/  VIADD R15, R33.reuse, 0x600 ;  /* 0x00000600210f7836 */ /* 0x040fe20000000000 */
[----:B------:R-:W-:Y:S01]  /*73d0*/  LOP3.LUT R17, R33, 0x800, RZ, 0xfc, !PT ;  /* 0x0000080021117812 */ /* 0x000fe200078efcff */
[----:B------:R-:W-:Y:S01]  /*73e0*/  BSSY.RECONVERGENT B0, `(.L_x_378) ;  /* 0x000000f000007945 */ /* 0x000fe20003800200 */
[----:B------:R-:W-:Y:S01]  /*73f0*/  IADD3.X R4, PT, PT, R11, RZ, ~R4, P0, P1 ;  /* 0x000000ff0b047210 */ /* 0x000fe200007e2c04 */
[----:B------:R-:W-:Y:S01]  /*7400*/  VIADD R19, R33, 0xa00 ;  /* 0x00000a0021137836 */ /* 0x000fe20000000000 */
[----:B------:R-:W-:Y:S02]  /*7410*/  ISETP.GE.AND P1, PT, R13, R2, PT ;  /* 0x000000020d00720c */ /* 0x000fe40003f26270 */
[----:B------:R-:W-:-:S02]  /*7420*/  LOP3.LUT R11, R33, 0x400, RZ, 0xfc, !PT ;  /* 0x00000400210b7812 */ /* 0x000fc400078efcff */
[-C--:B------:R-:W-:Y:S02]  /*7430*/  ISETP.GE.AND P3, PT, R15, R2.reuse, PT ;  /* 0x000000020f00720c */ /* 0x080fe40003f66270 */
[-C--:B------:R-:W-:Y:S02]  /*7440*/  ISETP.GE.AND P2, PT, R11, R2.reuse, PT ;  /* 0x000000020b00720c */ /* 0x080fe40003f46270 */
[----:B------:R-:W-:Y:S02]  /*7450*/  ISETP.GE.AND P0, PT, R17, R2, PT ;  /* 0x000000021100720c */ /* 0x000fe40003f06270 */
[----:B-1----:R-:W-:Y:S02]  /*7460*/  LEA R8, P4, R9, UR4, 0x2 ;  /* 0x0000000409087c11 */ /* 0x002fe4000f8810ff */
[----:B------:R-:W-:Y:S02]  /*7470*/  LOP3.LUT R21, R33, 0xc00, RZ, 0xfc, !PT ;  /* 0x00000c0021157812 */ /* 0x000fe400078efcff */
[----:B------:R-:W-:Y:S01]  /*7480*/  LEA.HI.X R9, R9, UR5, R4, 0x2, P4 ;  /* 0x0000000509097c11 */ /* 0x000fe2000a0f1404 */
[----:B------:R-:W-:Y:S08]  /*7490*/  @P1 BRA `(.L_x_379) ;  /* 0x00000000000c1947 */ /* 0x000ff00003800000 */
[----:B------:R-:W-:-:S13]  /*74a0*/  ISETP.GE.AND P1, PT, R13, R0, PT ;  /* 0x000000000d00720c */ /* 0x000fda0003f26270 */
[----:B------:R0:W5:Y:S04]  /*74b0*/  @P1 LDG.E R4, desc[UR6][R8.64+0x800] ;  /* 0x0008000608041981 */ /* 0x000168000c1e1900 */
[----:B------:R0:W5:Y:S02]  /*74c0*/  @!P1 LDG.E R4, desc[UR6][R6.64+0x800] ;  /* 0x0008000606049981 */ /* 0x000164000c1e1900 */
.L_x_379:
[----:B------:R-:W-:Y:S05]  /*74d0*/  BSYNC.RECONVERGENT B0 ;  /* 0x0000000000007941 */ /* 0x000fea0003800200 */
.L_x_378:
[----:B------:R-:W-:Y:S04]  /*74e0*/  BSSY.RECONVERGENT B0, `(.L_x_380) ;  /* 0x0000005000007945 */ /* 0x000fe80003800200 */
[----:B------:R-:W-:Y:S05]  /*74f0*/  @P2 BRA `(.L_x_381) ;  /* 0x00000000000c2947 */ /* 0x000fea0003800000 */
[----:B------:R-:W-:-:S13]  /*7500*/  ISETP.GE.AND P1, PT, R11, R0, PT ;  /* 0x000000000b00720c */ /* 0x000fda0003f26270 */
[----:B------:R1:W5:Y:S04]  /*7510*/  @P1 LDG.E R10, desc[UR6][R8.64+0x1000] ;  /* 0x00100006080a1981 */ /* 0x000368000c1e1900 */
[----:B------:R1:W5:Y:S02]  /*7520*/  @!P1 LDG.E R10, desc[UR6][R6.64+0x1000] ;  /* 0x00100006060a9981 */ /* 0x000364000c1e1900 */
.L_x_381:
[----:B------:R-:W-:Y:S05]  /*7530*/  BSYNC.RECONVERGENT B0 ;  /* 0x0000000000007941 */ /* 0x000fea0003800200 */
.L_x_380:
[----:B------:R-:W-:Y:S04]  /*7540*/  BSSY.RECONVERGENT B0, `(.L_x_382) ;  /* 0x0000005000007945 */ /* 0x000fe80003800200 */
[----:B------:R-:W-:Y:S05]  /*7550*/  @P3 BRA `(.L_x_383) ;  /* 0x00000000000c3947 */ /* 0x000fea0003800000 */
[----:B------:R-:W-:-:S13]  /*7560*/  ISETP.GE.AND P1, PT, R15, R0, PT ;  /* 0x000000000f00720c */ /* 0x000fda0003f26270 */
[----:B------:R2:W5:Y:S04]  /*7570*/  @P1 LDG.E R11, desc[UR6][R8.64+0x1800] ;  /* 0x00180006080b1981 */ /* 0x000568000c1e1900 */
[----:B------:R2:W5:Y:S02]  /*7580*/  @!P1 LDG.E R11, desc[UR6][R6.64+0x1800] ;  /* 0x00180006060b9981 */ /* 0x000564000c1e1900 */
.L_x_383:
[----:B------:R-:W-:Y:S05]  /*7590*/  BSYNC.RECONVERGENT B0 ;  /* 0x0000000000007941 */ /* 0x000fea0003800200 */
.L_x_382:
[----:B------:R-:W-:Y:S04]  /*75a0*/  BSSY.RECONVERGENT B0, `(.L_x_384) ;  /* 0x0000005000007945 */ /* 0x000fe80003800200 */
[----:B------:R-:W-:Y:S05]  /*75b0*/  @P0 BRA `(.L_x_385) ;  /* 0x00000000000c0947 */ /* 0x000fea0003800000 */
[----:B------:R-:W-:-:S13]  /*75c0*/  ISETP.GE.AND P0, PT, R17, R0, PT ;  /* 0x000000001100720c */ /* 0x000fda0003f06270 */
[----:B------:R3:W5:Y:S04]  /*75d0*/  @P0 LDG.E R12, desc[UR6][R8.64+0x2000] ;  /* 0x00200006080c0981 */ /* 0x000768000c1e1900 */
[----:B------:R3:W5:Y:S02]  /*75e0*/  @!P0 LDG.E R12, desc[UR6][R6.64+0x2000] ;  /* 0x00200006060c8981 */ /* 0x000764000c1e1900 */
.L_x_385:
[----:B------:R-:W-:Y:S05]  /*75f0*/  BSYNC.RECONVERGENT B0 ;  /* 0x0000000000007941 */ /* 0x000fea0003800200 */
.L_x_384:
[-C--:B------:R-:W-:Y:S01]  /*7600*/  ISETP.GE.AND P6, PT, R19, R2.reuse, PT ;  /* 0x000000021300720c */ /* 0x080fe20003fc6270 */
[C---:B------:R-:W-:Y:S01]  /*7610*/  VIADD R15, R33.reuse, 0xe00 ;  /* 0x00000e00210f7836 */ /* 0x040fe20000000000 */
[C---:B------:R-:W-:Y:S01]  /*7620*/  LOP3.LUT R17, R33.reuse, 0x1000, RZ, 0xfc, !PT ;  /* 0x0000100021117812 */ /* 0x040fe200078efcff */
[C---:B------:R-:W-:Y:S01]  /*7630*/  VIADD R23, R33.reuse, 0x1200 ;  /* 0x0000120021177836 */ /* 0x040fe20000000000 */
[C---:B------:R-:W-:Y:S01]  /*7640*/  LOP3.LUT R25, R33.reuse, 0x1400, RZ, 0xfc, !PT ;  /* 0x0000140021197812 */ /* 0x040fe200078efcff */
[----:B------:R-:W-:Y:S01]  /*7650*/  VIADD R27, R33, 0x1600 ;  /* 0x00001600211b7836 */ /* 0x000fe20000000000 */
[----:B------:R-:W-:Y:S01]  /*7660*/  BSSY.RECONVERGENT B0, `(.L_x_386) ;  /* 0x000000d000007945 */ /* 0x000fe20003800200 */
[-C--:B------:R-:W-:Y:S01]  /*7670*/  ISETP.GE.AND P0, PT, R21, R2.reuse, PT ;  /* 0x000000021500720c */ /* 0x080fe20003f06270 */
[----:B------:R-:W-:Y:S01]  /*7680*/  VIADD R31, R33, 0x1a00 ;  /* 0x00001a00211f7836 */ /* 0x000fe20000000000 */
        /* <DEDUP_REMOVED lines=10> */
.L_x_387:
[----:B------:R-:W-:Y:S05]  /*7730*/  BSYNC.RECONVERGENT B0 ;  /* 0x0000000000007941 */ /* 0x000fea0003800200 */
.L_x_386:
[----:B------:R-:W-:Y:S04]  /*7740*/  BSSY.RECONVERGENT B0, `(.L_x_388) ;  /* 0x0000005000007945 */ /* 0x000fe80003800200 */
[----:B------:R-:W-:Y:S05]  /*7750*/  @P0 BRA `(.L_x_389) ;  /* 0x00000000000c0947 */ /* 0x000fea0003800000 */
[----:B------:R-:W-:-:S13]  /*7760*/  ISETP.GE.AND P0, PT, R21, R0, PT ;  /* 0x000000001500720c */ /* 0x000fda0003f06270 */
[----:B------:R0:W5:Y:S04]  /*7770*/  @P0 LDG.E R14, desc[UR6][R8.64+0x3000] ;  /* 0x00300006080e0981 */ /* 0x000168000c1e1900 */
[----:B------:R0:W5:Y:S02]  /*7780*/  @!P0 LDG.E R14, desc[UR6][R6.64+0x3000] ;  /* 0x00300006060e8981 */ /* 0x000164000c1e1900 */
.L_x_389:
[----:B------:R-:W-:Y:S05]  /*7790*/  BSYNC.RECONVERGENT B0 ;  /* 0x0000000000007941 */ /* 0x000fea0003800200 */
.L_x_388:
[----:B------:R-:W-:Y:S04]  /*77a0*/  BSSY.RECONVERGENT B0, `(.L_x_390) ;  /* 0x0000005000007945 */ /* 0x000fe80003800200 */
[----:B------:R-:W-:Y:S05]  /*77b0*/  @P1 BRA `(.L_x_391) ;  /* 0x00000000000c1947 */ /* 0x000fea0003800000 */
[----:B------:R-:W-:-:S13]  /*77c0*/  ISETP.GE.AND P0, PT, R15, R0, PT ;  /* 0x000000000f00720c */ /* 0x000fda0003f06270 */
[----:B------:R0:W5:Y:S04]  /*77d0*/  @P0 LDG.E R15, desc[UR6][R8.64+0x3800] ;  /* 0x00380006080f0981 */ /* 0x000168000c1e1900 */
[----:B------:R0:W5:Y:S02]  /*77e0*/  @!P0 LDG.E R15, desc[UR6][R6.64+0x3800] ;  /* 0x00380006060f8981 */ /* 0x000164000c1e1900 */
.L_x_391:
[----:B------:R-:W-:Y:S05]  /*77f0*/  BSYNC.RECONVERGENT B0 ;  /* 0x0000000000007941 */ /* 0x000fea0003800200 */
.L_x_390:
[----:B------:R-:W-:Y:S04]  /*7800*/  BSSY.RECONVERGENT B0, `(.L_x_392) ;  /* 0x0000005000007945 */ /* 0x000fe80003800200 */
[----:B------:R-:W-:Y:S05]  /*7810*/  @P2 BRA `(.L_x_393) ;  /* 0x00000000000c2947 */ /* 0x000fea0003800000 */
[----:B------:R-:W-:-:S13]  /*7820*/  ISETP.GE.AND P0, PT, R17, R0, PT ;  /* 0x000000001100720c */ /* 0x000fda0003f06270 */
[----:B------:R0:W5:Y:S04]  /*7830*/  @P0 LDG.E R16, desc[UR6][R8.64+0x4000] ;  /* 0x0040000608100981 */ /* 0x000168000c1e1900 */
[----:B------:R0:W5:Y:S02]  /*7840*/  @!P0 LDG.E R16, desc[UR6][R6.64+0x4000] ;  /* 0x0040000606108981 */ /* 0x000164000c1e1900 */
.L_x_393:
[----:B------:R-:W-:Y:S05]  /*7850*/  BSYNC.RECONVERGENT B0 ;  /* 0x0000000000007941 */ /* 0x000fea0003800200 */
.L_x_392:
[----:B------:R-:W-:Y:S04]  /*7860*/  BSSY.RECONVERGENT B0, `(.L_x_394) ;  /* 0x0000005000007945 */ /* 0x000fe80003800200 */
[----:B------:R-:W-:Y:S05]  /*7870*/  @P3 BRA `(.L_x_395) ;  /* 0x00000000000c3947 */ /* 0x000fea0003800000 */
[----:B------:R-:W-:-:S13]  /*7880*/  ISETP.GE.AND P0, PT, R23, R0, PT ;  /* 0x000000001700720c */ /* 0x000fda0003f06270 */
[----:B------:R0:W5:Y:S04]  /*7890*/  @P0 LDG.E R17, desc[UR6][R8.64+0x4800] ;  /* 0x0048000608110981 */ /* 0x000168000c1e1900 */
[----:B------:R0:W5:Y:S02]  /*78a0*/  @!P0 LDG.E R17, desc[UR6][R6.64+0x4800] ;  /* 0x0048000606118981 */ /* 0x000164000c1e1900 */
.L_x_395:
[----:B------:R-:W-:Y:S05]  /*78b0*/  BSYNC.RECONVERGENT B0 ;  /* 0x0000000000007941 */ /* 0x000fea0003800200 */
.L_x_394:
[----:B------:R-:W-:Y:S04]  /*78c0*/  BSSY.RECONVERGENT B0, `(.L_x_396) ;  /* 0x0000005000007945 */ /* 0x000fe80003800200 */
[----:B------:R-:W-:Y:S05]  /*78d0*/  @P4 BRA `(.L_x_397) ;  /* 0x00000000000c4947 */ /* 0x000fea0003800000 */
[----:B------:R-:W-:-:S13]  /*78e0*/  ISETP.GE.AND P0, PT, R25, R0, PT ;  /* 0x000000001900720c */ /* 0x000fda0003f06270 */
[----:B------:R0:W5:Y:S04]  /*78f0*/  @P0 LDG.E R18, desc[UR6][R8.64+0x5000] ;  /* 0x0050000608120981 */ /* 0x000168000c1e1900 */
[----:B------:R0:W5:Y:S02]  /*7900*/  @!P0 LDG.E R18, desc[UR6][R6.64+0x5000] ;  /* 0x0050000606128981 */ /* 0x000164000c1e1900 */
.L_x_397:
[----:B------:R-:W-:Y:S05]  /*7910*/  BSYNC.RECONVERGENT B0 ;  /* 0x0000000000007941 */ /* 0x000fea0003800200 */
.L_x_396:
[----:B------:R-:W-:Y:S04]  /*7920*/  BSSY.RECONVERGENT B0, `(.L_x_398) ;  /* 0x0000005000007945 */ /* 0x000fe80003800200 */
[----:B------:R-:W-:Y:S05]  /*7930*/  @P5 BRA `(.L_x_399) ;  /* 0x00000000000c5947 */ /* 0x000fea0003800000 */
[----:B------:R-:W-:-:S13]  /*7940*/  ISETP.GE.AND P0, PT, R27, R0, PT ;  /* 0x000000001b00720c */ /* 0x000fda0003f06270 */
[----:B------:R0:W5:Y:S04]  /*7950*/  @P0 LDG.E R19, desc[UR6][R8.64+0x5800] ;  /* 0x0058000608130981 */ /* 0x000168000c1e1900 */
[----:B------:R0:W5:Y:S02]  /*7960*/  @!P0 LDG.E R19, desc[UR6][R6.64+0x5800] ;  /* 0x0058000606138981 */ /* 0x000164000c1e1900 */
.L_x_399:
[----:B------:R-:W-:Y:S05]  /*7970*/  BSYNC.RECONVERGENT B0 ;  /* 0x0000000000007941 */ /* 0x000fea0003800200 */
.L_x_398:
[-C--:B------:R-:W-:Y:S01]  /*7980*/  ISETP.GE.AND P6, PT, R29, R2.reuse, PT ;  /* 0x000000021d00720c */ /* 0x080fe20003fc6270 */
[C---:B------:R-:W-:Y:S01]  /*7990*/  VIADD R25, R33.reuse, 0x1e00 ;  /* 0x00001e0021197836 */ /* 0x040fe20000000000 */
[C---:B------:R-:W-:Y:S01]  /*79a0*/  LOP3.LUT R23, R33.reuse, 0x1c00, RZ, 0xfc, !PT ;  /* 0x00001c0021177812 */ /* 0x040fe200078efcff */
[C---:B------:R-:W-:Y:S01]  /*79b0*/  VIADD R35, R33.reuse, 0x2200 ;  /* 0x0000220021237836 */ /* 0x040fe20000000000 */
[C---:B------:R-:W-:Y:S01]  /*79c0*/  LOP3.LUT R27, R33.reuse, 0x2000, RZ, 0xfc, !PT ;  /* 0x00002000211b7812 */ /* 0x040fe200078efcff */
[----:B------:R-:W-:Y:S01]  /*79d0*/  BSSY.RECONVERGENT B0, `(.L_x_400) ;  /* 0x000000c000007945 */ /* 0x000fe20003800200 */
[----:B------:R-:W-:Y:S02]  /*79e0*/  LOP3.LUT R37, R33, 0x2400, RZ, 0xfc, !PT ;  /* 0x0000240021257812 */ /* 0x000fe400078efcff */
[-C--:B------:R-:W-:Y:S02]  /*79f0*/  ISETP.GE.AND P0, PT, R31, R2.reuse, PT ;  /* 0x000000021f00720c */ /* 0x080fe40003f06270 */
[----:B------:R-:W-:-:S02]  /*7a00*/  ISETP.GE.AND P1, PT, R23, R2, PT ;  /* 0x000000021700720c */ /* 0x000fc40003f26270 */
[-C--:B------:R-:W-:Y:S02]  /*7a10*/  ISETP.GE.AND P2, PT, R25, R2.reuse, PT ;  /* 0x000000021900720c */ /* 0x080fe40003f46270 */
[-C--:B------:R-:W-:Y:S02]  /*7a20*/  ISETP.GE.AND P3, PT, R27, R2.reuse, PT ;  /* 0x000000021b00720c */ /* 0x080fe40003f66270 */
[-C--:B------:R-:W-:Y:S02]  /*7a30*/  ISETP.GE.AND P4, PT, R35, R2.reuse, PT ;  /* 0x000000022300720c */ /* 0x080fe40003f86270 */
[----:B------:R-:W-:Y:S01]  /*7a40*/  ISETP.GE.AND P5, PT, R37, R2, PT ;  /* 0x000000022500720c */ /* 0x000fe20003fa6270 */
[----:B------:R-:W-:-:S12]  /*7a50*/  @P6 BRA `(.L_x_401) ;  /* 0x00000000000c6947 */ /* 0x000fd80003800000 */
[----:B------:R-:W-:-:S13]  /*7a60*/  ISETP.GE.AND P6, PT, R29, R0, PT ;  /* 0x000000001d00720c */ /* 0x000fda0003fc6270 */
[----:B------:R0:W5:Y:S04]  /*7a70*/  @P6 LDG.E R20, desc[UR6][R8.64+0x6000] ;  /* 0x0060000608146981 */ /* 0x000168000c1e1900 */
[----:B------:R0:W5:Y:S02]  /*7a80*/  @!P6 LDG.E R20, desc[UR6][R6.64+0x6000] ;  /* 0x006000060614e981 */ /* 0x000164000c1e1900 */
.L_x_401:
[----:B------:R-:W-:Y:S05]  /*7a90*/  BSYNC.RECONVERGENT B0 ;  /* 0x0000000000007941 */ /* 0x000fea0003800200 */
.L_x_400:
[----:B------:R-:W-:Y:S04]  /*7aa0*/  BSSY.RECONVERGENT B0, `(.L_x_402) ;  /* 0x0000005000007945 */ /* 0x000fe80003800200 */
[----:B------:R-:W-:Y:S05]  /*7ab0*/  @P0 BRA `(.L_x_403) ;  /* 0x00000000000c0947 */ /* 0x000fea0003800000 */
[----:B------:R-:W-:-:S13]  /*7ac0*/  ISETP.GE.AND P0, PT, R31, R0, PT ;  /* 0x000000001f00720c */ /* 0x000fda0003f06270 */
[----:B------:R0:W5:Y:S04]  /*7ad0*/  @P0 LDG.E R21, desc[UR6][R8.64+0x6800] ;  /* 0x0068000608150981 */ /* 0x000168000c1e1900 */
[----:B------:R0:W5:Y:S02]  /*7ae0*/  @!P0 LDG.E R21, desc[UR6][R6.64+0x6800] ;  /* 0x0068000606158981 */ /* 0x000164000c1e1900 */
.L_x_403:
[----:B------:R-:W-:Y:S05]  /*7af0*/  BSYNC.RECONVERGENT B0 ;  /* 0x0000000000007941 */ /* 0x000fea0003800200 */
.L_x_402:
[----:B------:R-:W-:Y:S04]  /*7b00*/  BSSY.RECONVERGENT B0, `(.L_x_404) ;  /* 0x0000005000007945 */ /* 0x000fe80003800200 */
[----:B------:R-:W-:Y:S05]  /*7b10*/  @P1 BRA `(.L_x_405) ;  /* 0x00000000000c1947 */ /* 0x000fea0003800000 */
[----:B------:R-:W-:-:S13]  /*7b20*/  ISETP.GE.AND P0, PT, R23, R0, PT ;  /* 0x000000001700720c */ /* 0x000fda0003f06270 */
[----:B------:R0:W5:Y:S04]  /*7b30*/  @P0 LDG.E R22, desc[UR6][R8.64+0x7000] ;  /* 0x0070000608160981 */ /* 0x000168000c1e1900 */
[----:B------:R0:W5:Y:S02]  /*7b40*/  @!P0 LDG.E R22, desc[UR6][R6.64+0x7000] ;  /* 0x0070000606168981 */ /* 0x000164000c1e1900 */
.L_x_405:
[----:B------:R-:W-:Y:S05]  /*7b50*/  BSYNC.RECONVERGENT B0 ;  /* 0x0000000000007941 */ /* 0x000fea0003800200 */
.L_x_404:
[----:B------:R-:W-:Y:S04]  /*7b60*/  BSSY.RECONVERGENT B0, `(.L_x_406) ;  /* 0x0000005000007945 */ /* 0x000fe80003800200 */
[----:B------:R-:W-:Y:S05]  /*7b70*/  @P2 BRA `(.L_x_407) ;  /* 0x00000000000c2947 */ /* 0x000fea0003800000 */
[----:B------:R-:W-:-:S13]  /*7b80*/  ISETP.GE.AND P0, PT, R25, R0, PT ;  /* 0x000000001900720c */ /* 0x000fda0003f06270 */
[----:B------:R0:W5:Y:S04]  /*7b90*/  @P0 LDG.E R23, desc[UR6][R8.64+0x7800] ;  /* 0x0078000608170981 */ /* 0x000168000c1e1900 */
[----:B------:R0:W5:Y:S02]  /*7ba0*/  @!P0 LDG.E R23, desc[UR6][R6.64+0x7800] ;  /* 0x0078000606178981 */ /* 0x000164000c1e1900 */
.L_x_407:
[----:B------:R-:W-:Y:S05]  /*7bb0*/  BSYNC.RECONVERGENT B0 ;  /* 0x0000000000007941 */ /* 0x000fea0003800200 */
.L_x_406:
[----:B------:R-:W-:Y:S04]  /*7bc0*/  BSSY.RECONVERGENT B0, `(.L_x_408) ;  /* 0x0000005000007945 */ /* 0x000fe80003800200 */
[----:B------:R-:W-:Y:S05]  /*7bd0*/  @P3 BRA `(.L_x_409) ;  /* 0x00000000000c3947 */ /* 0x000fea0003800000 */
[----:B------:R-:W-:-:S13]  /*7be0*/  ISETP.GE.AND P0, PT, R27, R0, PT ;  /* 0x000000001b00720c */ /* 0x000fda0003f06270 */
[----:B------:R0:W5:Y:S04]  /*7bf0*/  @P0 LDG.E R24, desc[UR6][R8.64+0x8000] ;  /* 0x0080000608180981 */ /* 0x000168000c1e1900 */
[----:B------:R0:W5:Y:S02]  /*7c00*/  @!P0 LDG.E R24, desc[UR6][R6.64+0x8000] ;  /* 0x0080000606188981 */ /* 0x000164000c1e1900 */
.L_x_409:
[----:B------:R-:W-:Y:S05]  /*7c10*/  BSYNC.RECONVERGENT B0 ;  /* 0x0000000000007941 */ /* 0x000fea0003800200 */
.L_x_408:
[----:B------:R-:W-:Y:S04]  /*7c20*/  BSSY.RECONVERGENT B0, `(.L_x_410) ;  /* 0x0000005000007945 */ /* 0x000fe80003800200 */
[----:B------:R-:W-:Y:S05]  /*7c30*/  @P4 BRA `(.L_x_411) ;  /* 0x00000000000c4947 */ /* 0x000fea0003800000 */
[----:B------:R-:W-:-:S13]  /*7c40*/  ISETP.GE.AND P0, PT, R35, R0, PT ;  /* 0x000000002300720c */ /* 0x000fda0003f06270 */
[----:B------:R0:W5:Y:S04]  /*7c50*/  @P0 LDG.E R25, desc[UR6][R8.64+0x8800] ;  /* 0x0088000608190981 */ /* 0x000168000c1e1900 */
[----:B------:R0:W5:Y:S02]  /*7c60*/  @!P0 LDG.E R25, desc[UR6][R6.64+0x8800] ;  /* 0x0088000606198981 */ /* 0x000164000c1e1900 */
.L_x_411:
[----:B------:R-:W-:Y:S05]  /*7c70*/  BSYNC.RECONVERGENT B0 ;  /* 0x0000000000007941 */ /* 0x000fea0003800200 */
.L_x_410:
[----:B------:R-:W-:Y:S04]  /*7c80*/  BSSY.RECONVERGENT B0, `(.L_x_412) ;  /* 0x0000005000007945 */ /* 0x000fe80003800200 */
[----:B------:R-:W-:Y:S05]  /*7c90*/  @P5 BRA `(.L_x_413) ;  /* 0x00000000000c5947 */ /* 0x000fea0003800000 */
[----:B------:R-:W-:-:S13]  /*7ca0*/  ISETP.GE.AND P0, PT, R37, R0, PT ;  /* 0x000000002500720c */ /* 0x000fda0003f06270 */
[----:B------:R0:W5:Y:S04]  /*7cb0*/  @P0 LDG.E R26, desc[UR6][R8.64+0x9000] ;  /* 0x00900006081a0981 */ /* 0x000168000c1e1900 */
[----:B------:R0:W5:Y:S02]  /*7cc0*/  @!P0 LDG.E R26, desc[UR6][R6.64+0x9000] ;  /* 0x00900006061a8981 */ /* 0x000164000c1e1900 */
.L_x_413:
[----:B------:R-:W-:Y:S05]  /*7cd0*/  BSYNC.RECONVERGENT B0 ;  /* 0x0000000000007941 */ /* 0x000fea0003800200 */
.L_x_412:
[----:B------:R-:W0:Y:S01]  /*7ce0*/  S2UR UR5, SR_CgaCtaId ;  /* 0x00000000000579c3 */ /* 0x000e220000008800 */
[----:B------:R-:W-:Y:S01]  /*7cf0*/  UMOV UR4, 0x400 ;  /* 0x0000040000047882 */ /* 0x000fe20000000000 */
[----:B01234-:R-:W-:Y:S01]  /*7d00*/  IMAD R9, R33, 0x13, RZ ;  /* 0x0000001321097824 */ /* 0x01ffe200078e02ff */
[----:B------:R-:W-:Y:S04]  /*7d10*/  BSSY.RECONVERGENT B0, `(.L_x_414) ;  /* 0x000002c000007945 */ /* 0x000fe80003800200 */
[----:B------:R-:W-:-:S04]  /*7d20*/  VIMNMX R6, PT, PT, R9, R2, PT ;  /* 0x0000000209067248 */ /* 0x000fc80003fe0100 */
[----:B------:R-:W-:Y:S01]  /*7d30*/  VIMNMX R8, PT, PT, R0, R6, PT ;  /* 0x0000000600087248 */ /* 0x000fe20003fe0100 */
[----:B------:R-:W-:-:S06]  /*7d40*/  ULEA UR4, UR5, UR4, 0x18 ;  /* 0x0000000405047291 */ /* 0x000fcc000f8ec0ff */
[----:B------:R-:W-:-:S04]  /*7d50*/  IMAD.U32 R65, RZ, RZ, UR4 ;  /* 0x00000004ff417e24 */ /* 0x000fc8000f8e00ff */
[----:B------:R-:W-:-:S05]  /*7d60*/  IMAD R7, R33, 0x4, R65 ;  /* 0x0000000421077824 */ /* 0x000fca00078e0241 */
[----:B-----5:R0:W-:Y:S04]  /*7d70*/  STS [R7+0x800], R3 ;  /* 0x0008000307007388 */ /* 0x0201e80000000800 */
[----:B------:R1:W-:Y:S04]  /*7d80*/  STS [R7+0x2800], R12 ;  /* 0x0028000c07007388 */ /* 0x0003e80000000800 */
[----:B------:R2:W-:Y:S01]  /*7d90*/  STS [R7+0x1000], R4 ;  /* 0x0010000407007388 */ /* 0x0005e20000000800 */
[----:B0-----:R-:W-:-:S03]  /*7da0*/  VIADDMNMX R3, R6, -R5, RZ, !PT ;  /* 0x8000000506037246 */ /* 0x001fc600078001ff */
[----:B------:R0:W-:Y:S01]  /*7db0*/  STS [R7+0x1800], R10 ;  /* 0x0018000a07007388 */ /* 0x0001e20000000800 */
[----:B------:R-:W-:Y:S01]  /*7dc0*/  ISETP.GE.AND P0, PT, R3, R8, PT ;  /* 0x000000080300720c */ /* 0x000fe20003f06270 */
[----:B-1----:R-:W-:Y:S02]  /*7dd0*/  VIADD R12, R65, 0x800 ;  /* 0x00000800410c7836 */ /* 0x002fe40000000000 */
[----:B------:R0:W-:Y:S02]  /*7de0*/  STS [R7+0x2000], R11 ;  /* 0x0020000b07007388 */ /* 0x0001e40000000800 */
[----:B--2---:R-:W-:Y:S02]  /*7df0*/  IMAD R4, R0, 0x4, R12 ;  /* 0x0000000400047824 */ /* 0x004fe400078e020c */
        /* <DEDUP_REMOVED lines=16> */
.L_x_416:
        /* <DEDUP_REMOVED lines=13> */
.L_x_415:
[----:B------:R-:W-:Y:S05]  /*7fd0*/  BSYNC.RECONVERGENT B0 ;  /* 0x0000000000007941 */ /* 0x000fea0003800200 */
.L_x_414:
        /* <DEDUP_REMOVED lines=39> */
.L_x_421:
        /* <DEDUP_REMOVED lines=10> */
.L_x_422:
[----:B------:R-:W-:-:S13]  /*82f0*/  ISETP.GE.AND P0, PT, R8, R7, PT ;  /* 0x000000070800720c */ /* 0x000fda0003f06270 */
[----:B------:R-:W-:Y:S05]  /*8300*/  @P0 BREAK.RELIABLE B2 ;  /* 0x0000000000020942 */ /* 0x000fea0003800100 */
[----:B------:R-:W-:Y:S05]  /*8310*/  @P0 BRA `(.L_x_423) ;  /* 0x0000000000280947 */ /* 0x000fea0003800000 */
[----:B------:R-:W-:Y:S05]  /*8320*/  BSYNC.RELIABLE B2 ;  /* 0x0000000000027941 */ /* 0x000fea0003800100 */
.L_x_420:
        /* <DEDUP_REMOVED lines=9> */
.L_x_423:
[----:B------:R-:W-:Y:S05]  /*83c0*/  BSYNC.RECONVERGENT B1 ;  /* 0x0000000000017941 */ /* 0x000fea0003800200 */
.L_x_419:
        /* <DEDUP_REMOVED lines=31> */
.L_x_426:
        /* <DEDUP_REMOVED lines=10> */
.L_x_427:
[----:B------:R-:W-:-:S13]  /*8660*/  ISETP.GE.AND P0, PT, R7, R10, PT ;  /* 0x0000000a0700720c */ /* 0x000fda0003f06270 */
[----:B------:R-:W-:Y:S05]  /*8670*/  @P0 BREAK.RELIABLE B2 ;  /* 0x0000000000020942 */ /* 0x000fea0003800100 */
[----:B------:R-:W-:Y:S05]  /*8680*/  @P0 BRA `(.L_x_428) ;  /* 0x0000000000280947 */ /* 0x000fea0003800000 */
[----:B------:R-:W-:Y:S05]  /*8690*/  BSYNC.RELIABLE B2 ;  /* 0x0000000000027941 */ /* 0x000fea0003800100 */
.L_x_425:
        /* <DEDUP_REMOVED lines=9> */
.L_x_428:
[----:B------:R-:W-:Y:S05]  /*8730*/  BSYNC.RECONVERGENT B1 ;  /* 0x0000000000017941 */ /* 0x000fea0003800200 */
.L_x_424:
        /* <DEDUP_REMOVED lines=12> */
.L_x_431:
        /* <DEDUP_REMOVED lines=9> */
.L_x_430:
[----:B------:R-:W-:Y:S05]  /*8890*/  BSYNC.RECONVERGENT B1 ;  /* 0x0000000000017941 */ /* 0x000fea0003800200 */
.L_x_429:
        /* <DEDUP_REMOVED lines=8> */
.L_x_418:
[----:B------:R-:W-:Y:S05]  /*8920*/  BSYNC.RECONVERGENT B0 ;  /* 0x0000000000007941 */ /* 0x000fea0003800200 */
.L_x_417:
[----:B------:R-:W-:Y:S05]  /*8930*/  WARPSYNC.ALL ;  /* 0x0000000000007948 */ /* 0x000fea0003800000 */
[C---:B------:R-:W-:Y:S01]  /*8940*/  ISETP.NE.AND P0, PT, R33.reuse, RZ, PT ;  /* 0x000000ff2100720c */ /* 0x040fe20003f05270 */
[----:B------:R-:W-:Y:S01]  /*8950*/  VIADD R9, R33, 0xffffffff ;  /* 0xffffffff21097836 */ /* 0x000fe20000000000 */
[----:B------:R-:W-:Y:S01]  /*8960*/  IADD3 R7, PT, PT, R7, R6, -R3 ;  /* 0x0000000607077210 */ /* 0x000fe20007ffe803 */
[----:B------:R-:W-:Y:S01]  /*8970*/  IMAD.U32 R8, R0, 0x10000, RZ ;  /* 0x0001000000087824 */ /* 0x000fe200078e00ff */
[----:B------:R-:W-:Y:S01]  /*8980*/  LOP3.LUT R78, R78, 0xfffffffe, RZ, 0xc0, !PT ;  /* 0xfffffffe4e4e7812 */ /* 0x000fe200078ec0ff */
[----:B------:R-:W-:Y:S01]  /*8990*/  IMAD.U32 R6, R3, 0x10000, RZ ;  /* 0x0001000003067824 */ /* 0x000fe200078e00ff */
[----:B------:R-:W-:Y:S01]  /*89a0*/  SEL R10, R9, 0x1ff, P0 ;  /* 0x000001ff090a7807 */ /* 0x000fe20000000000 */
[----:B------:R-:W-:Y:S01]  /*89b0*/  IMAD R11, R7, 0x4, R4 ;  /* 0x00000004070b7824 */ /* 0x000fe200078e0204 */
[----:B------:R-:W-:Y:S01]  /*89c0*/  LOP3.LUT R8, R8, R5, RZ, 0xfc, !PT ;  /* 0x0000000508087212 */ /* 0x000fe200078efcff */
[--C-:B------:R-:W-:Y:S01]  /*89d0*/  IMAD R12, R3, 0x4, R65.reuse ;  /* 0x00000004030c7824 */ /* 0x100fe200078e0241 */
[----:B------:R-:W-:Y:S01]  /*89e0*/  LOP3.LUT R78, R78, 0xffffdfff, RZ, 0xc0, !PT ;  /* 0xffffdfff4e4e7812 */ /* 0x000fe200078ec0ff */
[----:B------:R-:W-:-:S02]  /*89f0*/  IMAD R15, R10, 0x4, R65 ;  /* 0x000000040a0f7824 */ /* 0x000fc400078e0241 */
[----:B------:R-:W-:Y:S01]  /*8a00*/  @P0 LOP3.LUT R8, R7, R6, RZ, 0xfc, !PT ;  /* 0x0000000607080212 */ /* 0x000fe200078efcff */
[----:B------:R-:W-:Y:S02]  /*8a10*/  IMAD.IADD R6, R0, 0x1, R7 ;  /* 0x0000000100067824 */ /* 0x000fe400078e0207 */
[----:B------:R-:W-:Y:S02]  /*8a20*/  IMAD.MOV.U32 R10, RZ, RZ, R3 ;  /* 0x000000ffff0a7224 */ /* 0x000fe400078e0003 */
        /* <DEDUP_REMOVED lines=10> */
[----:B--2---:R-:W-:Y:S02]  /*8ad0*/  IMAD.MOV.U32 R7, RZ, RZ, R5 ;  /* 0x000000ffff077224 */ /* 0x004fe400078e0005 */
[----:B------:R-:W-:Y:S01]  /*8ae0*/  IMAD.MOV.U32 R9, RZ, RZ, R6 ;  /* 0x000000ffff097224 */ /* 0x000fe200078e0006 */
        /* <DEDUP_REMOVED lines=9> */
[----:B------:R0:W1:Y:S01]  /*8b80*/  @!P3 LDS R8, [R11+0x4] ;  /* 0x000004000b08b984 */ /* 0x0000620000000800 */
        /* <DEDUP_REMOVED lines=139> */
[----:B------:R-:W-:Y:S01]  /*9440*/  IMAD.IADD R31, R25, 0x1, R26 ;  /* 0x00000001191f7824 */ /* 0x000fe200078e021a */
[----:B------:R-:W-:Y:S01]  /*9450*/  ISETP.GE.AND P4, PT, R37, R28, PT ;  /* 0x0000001c2500720c */ /* 0x000fe20003f86270 */
[----:B0-----:R-:W-:Y:S01]  /*9460*/  IMAD.MOV.U32 R43, RZ, RZ, R37 ;  /* 0x000000ffff2b7224 */ /* 0x001fe200078e0025 */
        /* <DEDUP_REMOVED lines=39> */
[----:B------:R-:W-:-:S02]  /*96e0*/  @!P2 IMAD.MOV.U32 R44, RZ, RZ, R31 ;  /* 0x000000ffff2ca224 */ /* 0x000fc400078e001f */
[----:B------:R-:W-:Y:S01]  /*96f0*/  IMAD.IADD R31, R37, 0x1, R38 ;  /* 0x00000001251f7824 */ /* 0x000fe200078e0226 */
[----:B------:R-:W-:Y:S01]  /*9700*/  ISETP.GE.AND P4, PT, R43, R28, PT ;  /* 0x0000001c2b00720c */ /* 0x000fe20003f86270 */
[----:B------:R-:W-:-:S03]  /*9710*/  IMAD.MOV.U32 R49, RZ, RZ, R43 ;  /* 0x000000ffff317224 */ /* 0x000fc600078e002b */
[CC--:B------:R-:W-:Y:S01]  /*9720*/  ISETP.GE.OR P5, PT, R44.reuse, R29.reuse, P4 ;  /* 0x0000001d2c00720c */ /* 0x0c0fe200027a6670 */
[----:B0-----:R-:W-:Y:S01]  /*9730*/  IMAD.MOV.U32 R50, RZ, RZ, R44 ;  /* 0x000000ffff327224 */ /* 0x001fe200078e002c */
[CC--:B------:R-:W-:Y:S02]  /*9740*/  ISETP.LT.AND P0, PT, R44.reuse, R29.reuse, P4 ;  /* 0x0000001d2c00720c */ /* 0x0c0fe40002701270 */
[----:B------:R-:W-:-:S09]  /*9750*/  ISETP.GE.AND P4, PT, R44, R29, PT ;  /* 0x0000001d2c00720c */ /* 0x000fd20003f86270 */
[----:B-1----:R-:W-:Y:S01]  /*9760*/  @!P5 ISETP.LT.AND P0, PT, R41, R42, PT ;  /* 0x0000002a2900d20c */ /* 0x002fe20003f01270 */
[----:B------:R-:W-:Y:S01]  /*9770*/  IMAD.MOV.U32 R48, RZ, RZ, R42 ;  /* 0x000000ffff307224 */ /* 0x000fe200078e002a */
[----:B------:R-:W-:Y:S02]  /*9780*/  @!P5 ISETP.LT.AND P4, PT, R42, R41, PT ;  /* 0x000000292a00d20c */ /* 0x000fe40003f81270 */
[----:B------:R-:W-:-:S04]  /*9790*/  ISETP.GE.AND P5, PT, R31, R30, PT ;  /* 0x0000001e1f00720c */ /* 0x000fc80003fa6270 */
[----:B------:R-:W-:Y:S01]  /*97a0*/  SEL R31, R47, RZ, !P5 ;  /* 0x000000ff2f1f7207 */ /* 0x000fe20006800000 */
[----:B------:R-:W-:Y:S01]  /*97b0*/  IMAD.MOV.U32 R47, RZ, RZ, R41 ;  /* 0x000000ffff2f7224 */ /* 0x000fe200078e0029 */
        /* <DEDUP_REMOVED lines=83> */
[----:B------:R-:W-:Y:S02]  /*9cf0*/  ISETP.GE.AND P4, PT, R56, R29, PT ;  /* 0x0000001d3800720c */ /* 0x000fe40003f86270 */
[----:B------:R-:W-:-:S04]  /*9d00*/  ISETP.GE.AND P2, PT, R63, R30, PT ;  /* 0x0000001e3f00720c */ /* 0x000fc80003f46270 */
[----:B------:R-:W-:-:S03]  /*9d10*/  SEL R77, R77, RZ, !P2 ;  /* 0x000000ff4d4d7207 */ /* 0x000fc60005000000 */
        /* <DEDUP_REMOVED lines=14> */
[----:B------:R-:W-:Y:S01]  /*9e00*/  ISETP.GE.AND P5, PT, R61, R28, PT ;  /* 0x0000001c3d00720c */ /* 0x000fe20003fa6270 */
[C---:B------:R-:W-:Y:S01]  /*9e10*/  IMAD.IADD R69, R62.reuse, 0x1, R61 ;  /* 0x000000013e457824 */ /* 0x040fe200078e023d */
[----:B------:R-:W-:-:S02]  /*9e20*/  ISETP.GE.AND P6, PT, R62, R29, PT ;  /* 0x0000001d3e00720c */ /* 0x000fc40003fc6270 */
[CC--:B------:R-:W-:Y:S02]  /*9e30*/  ISETP.GE.OR P3, PT, R62.reuse, R29.reuse, P5 ;  /* 0x0000001d3e00720c */ /* 0x0c0fe40002f66670 */
[----:B------:R-:W-:Y:S02]  /*9e40*/  ISETP.LT.AND P5, PT, R62, R29, P5 ;  /* 0x0000001d3e00720c */ /* 0x000fe40002fa1270 */
[----:B------:R-:W-:Y:S02]  /*9e50*/  PLOP3.LUT P4, PT, P4, P0, PT, 0x28, 0x82 ;  /* 0x000000000082781c */ /* 0x000fe40002780570 */
[----:B------:R-:W-:Y:S02]  /*9e60*/  ISETP.NE.AND P0, PT, R66, RZ, PT ;  /* 0x000000ff4200720c */ /* 0x000fe40003f05270 */
        /* <DEDUP_REMOVED lines=11> */
[----:B------:R-:W0:Y:S01]  /*9f20*/  @!P5 LDS R60, [R82+0x804] ;  /* 0x00080400523cd984 */ /* 0x000e220000000800 */
        /* <DEDUP_REMOVED lines=8> */
[----:B------:R-:W-:-:S09]  /*9fb0*/  ISETP.GE.AND P2, PT, R62, R29, PT ;  /* 0x0000001d3e00720c */ /* 0x000fd20003f46270 */
[----:B0-----:R-:W-:Y:S01]  /*9fc0*/  @!P3 ISETP.LT.AND P6, PT, R59, R60, PT ;  /* 0x0000003c3b00b20c */ /* 0x001fe20003fc1270 */
[----:B------:R-:W-:Y:S01]  /*9fd0*/  IMAD.MOV.U32 R70, RZ, RZ, R60 ;  /* 0x000000ffff467224 */ /* 0x000fe200078e003c */
[----:B------:R-:W-:Y:S02]  /*9fe0*/  @!P3 ISETP.LT.AND P2, PT, R60, R59, PT ;  /* 0x0000003b3c00b20c */ /* 0x000fe40003f41270 */
[-C--:B------:R-:W-:Y:S02]  /*9ff0*/  ISETP.GE.AND P3, PT, R67, R30.reuse, PT ;  /* 0x0000001e4300720c */ /* 0x080fe40003f66270 */
[----:B------:R-:W-:Y:S02]  /*a000*/  SEL R67, RZ, 0x8000, !P5 ;  /* 0x00008000ff437807 */ /* 0x000fe40006800000 */
[----:B------:R-:W-:Y:S02]  /*a010*/  SEL R82, R68, RZ, !P3 ;  /* 0x000000ff44527207 */ /* 0x000fe40005800000 */
[----:B------:R-:W-:Y:S01]  /*a020*/  ISETP.GE.AND P3, PT, R69, R30, PT ;  /* 0x0000001e4500720c */ /* 0x000fe20003f66270 */
[----:B------:R-:W-:-:S02]  /*a030*/  IMAD.MOV.U32 R69, RZ, RZ, R59 ;  /* 0x000000ffff457224 */ /* 0x000fc400078e003b */
[--C-:B------:R-:W-:Y:S01]  /*a040*/  @!P6 IMAD R68, R61, 0x4, R65.reuse ;  /* 0x000000043d44e824 */ /* 0x100fe200078e0241 */
[----:B------:R-:W-:Y:S01]  /*a050*/  SEL R89, R67, RZ, !P3 ;  /* 0x000000ff43597207 */ /* 0x000fe20005800000 */
[----:B------:R-:W-:Y:S01]  /*a060*/  @!P2 IMAD R67, R62, 0x4, R65 ;  /* 0x000000043e43a824 */ /* 0x000fe200078e0241 */
[----:B------:R-:W-:Y:S01]  /*a070*/  @P6 LOP3.LUT R78, R78, 0x4, RZ, 0xfc, !PT ;  /* 0x000000044e4e6812 */ /* 0x000fe200078efcff */
        /* <DEDUP_REMOVED lines=8> */
[----:B------:R-:W-:Y:S01]  /*a100*/  ISETP.LT.AND P4, PT, R86, R29, P4 ;  /* 0x0000001d5600720c */ /* 0x000fe20002781270 */
[----:B0-----:R-:W-:Y:S01]  /*a110*/  IMAD.IADD R67, R61, 0x1, R62 ;  /* 0x000000013d437824 */ /* 0x001fe200078e023e */
[----:B------:R-:W-:Y:S02]  /*a120*/  PLOP3.LUT P2, PT, P2, P6, PT, 0x28, 0x82 ;  /* 0x000000000082781c */ /* 0x000fe4000174c570 */
[----:B------:R-:W-:-:S02]  /*a130*/  LOP3.LUT P6, RZ, R78, 0x2, RZ, 0xc0, !PT ;  /* 0x000000024eff7812 */ /* 0x000fc400078cc0ff */
[----:B------:R-:W-:Y:S02]  /*a140*/  SEL R68, RZ, 0x10000, !P2 ;  /* 0x00010000ff447807 */ /* 0x000fe40005000000 */
[----:B------:R-:W-:-:S04]  /*a150*/  ISETP.GE.AND P2, PT, R67, R30, PT ;  /* 0x0000001e4300720c */ /* 0x000fc80003f46270 */
[----:B------:R-:W-:Y:S02]  /*a160*/  SEL R84, R68, RZ, !P2 ;  /* 0x000000ff44547207 */ /* 0x000fe40005000000 */
[CC--:B-1----:R-:W-:Y:S02]  /*a170*/  @!P3 ISETP.LT.AND P4, PT, R69.reuse, R70.reuse, PT ;  /* 0x000000464500b20c */ /* 0x0c2fe40003f81270 */
        /* <DEDUP_REMOVED lines=19> */
[----:B------:R-:W-:-:S04]  /*a2b0*/  LOP3.LUT P4, RZ, R78, 0x1000, RZ, 0xc0, !PT ;  /* 0x000010004eff7812 */ /* 0x000fc8000788c0ff */
[----:B------:R-:W-:Y:S02]  /*a2c0*/  PLOP3.LUT P4, PT, P0, P4, PT, 0x28, 0x82 ;  /* 0x000000000082781c */ /* 0x000fe40000788570 */
[----:B------:R-:W-:-:S04]  /*a2d0*/  LOP3.LUT P0, RZ, R78, 0x800, RZ, 0xc0, !PT ;  /* 0x000008004eff7812 */ /* 0x000fc8000780c0ff */
[----:B------:R-:W-:Y:S02]  /*a2e0*/  PLOP3.LUT P0, PT, P1, P0, PT, 0x28, 0x82 ;  /* 0x000000000082781c */ /* 0x000fe40000f00570 */
[----:B------:R-:W-:Y:S02]  /*a2f0*/  LOP3.LUT P1, RZ, R78, 0x400, RZ, 0xc0, !PT ;  /* 0x000004004eff7812 */ /* 0x000fe4000782c0ff */
[----:B0-----:R-:W-:Y:S02]  /*a300*/  @!P2 ISETP.LT.AND P3, PT, R69, R70, PT ;  /* 0x000000464500a20c */ /* 0x001fe40003f61270 */
[----:B------:R-:W-:Y:S02]  /*a310*/  @!P2 ISETP.LT.AND P5, PT, R70, R69, PT ;  /* 0x000000454600a20c */ /* 0x000fe40003fa1270 */
[----:B------:R-:W-:Y:S02]  /*a320*/  ISETP.GE.AND P2, PT, R83, R30, PT ;  /* 0x0000001e5300720c */ /* 0x000fe40003f46270 */
[----:B------:R-:W-:-:S02]  /*a330*/  PLOP3.LUT P5, PT, P5, P3, PT, 0x28, 0x82 ;  /* 0x000000000082781c */ /* 0x000fc40002fa6570 */
[----:B------:R-:W-:Y:S02]  /*a340*/  SEL R85, R28, RZ, !P2 ;  /* 0x000000ff1c557207 */ /* 0x000fe40005000000 */
[----:B------:R-:W-:Y:S02]  /*a350*/  SEL R28, RZ, 0x40000, !P5 ;  /* 0x00040000ff1c7807 */ /* 0x000fe40006800000 */
[----:B------:R-:W-:Y:S01]  /*a360*/  ISETP.GE.AND P2, PT, R29, R30, PT ;  /* 0x0000001e1d00720c */ /* 0x000fe20003f46270 */
[----:B------:R-:W-:Y:S01]  /*a370*/  IMAD.IADD R29, R6, 0x1, R3 ;  /* 0x00000001061d7824 */ /* 0x000fe200078e0203 */
[----:B------:R-:W-:Y:S02]  /*a380*/  SEL R69, R69, R70, P3 ;  /* 0x0000004645457207 */ /* 0x000fe40001800000 */
[----:B------:R-:W-:Y:S01]  /*a390*/  SEL R70, R86, R79, P3 ;  /* 0x0000004f56467207 */ /* 0x000fe20001800000 */
[----:B------:R-:W-:Y:S01]  /*a3a0*/  IMAD.IADD R79, R13, 0x1, R14 ;  /* 0x000000010d4f7824 */ /* 0x000fe200078e020e */
[----:B------:R-:W-:-:S02]  /*a3b0*/  SEL R83, R28, RZ, !P2 ;  /* 0x000000ff1c537207 */ /* 0x000fc40005000000 */
[C---:B------:R-:W-:Y:S02]  /*a3c0*/  LOP3.LUT P3, RZ, R78.reuse, 0x1, RZ, 0xc0, !PT ;  /* 0x000000014eff7812 */ /* 0x040fe4000786c0ff */
[C---:B------:R-:W-:Y:S02]  /*a3d0*/  LOP3.LUT P2, RZ, R78.reuse, 0x2000, RZ, 0xc0, !PT ;  /* 0x000020004eff7812 */ /* 0x040fe4000784c0ff */
[C---:B------:R-:W-:Y:S02]  /*a3e0*/  LOP3.LUT P5, RZ, R78.reuse, 0x200, RZ, 0xc0, !PT ;  /* 0x000002004eff7812 */ /* 0x040fe400078ac0ff */
[----:B------:R-:W-:Y:S02]  /*a3f0*/  PLOP3.LUT P2, PT, P3, P2, PT, 0x28, 0x82 ;  /* 0x000000000082781c */ /* 0x000fe40001f44570 */
[-C--:B------:R-:W-:Y:S01]  /*a400*/  ISETP.LT.AND P0, PT, R79, R30.reuse, P0 ;  /* 0x0000001e4f00720c */ /* 0x080fe20000701270 */
[----:B------:R-:W-:Y:S01]  /*a410*/  IMAD.IADD R79, R21, 0x1, R22 ;  /* 0x00000001154f7824 */ /* 0x000fe200078e0216 */
[----:B------:R-:W-:Y:S01]  /*a420*/  ISETP.LT.AND P3, PT, R29, R30, P2 ;  /* 0x0000001e1d00720c */ /* 0x000fe20001761270 */
[----:B------:R-:W-:Y:S01]  /*a430*/  IMAD.IADD R29, R9, 0x1, R10 ;  /* 0x00000001091d7824 */ /* 0x000fe200078e020a */
[----:B------:R-:W-:-:S02]  /*a440*/  LOP3.LUT P2, RZ, R78, 0x8, RZ, 0xc0, !PT ;  /* 0x000000084eff7812 */ /* 0x000fc4000784c0ff */
[----:B------:R-:W-:Y:S02]  /*a450*/  SEL R28, RZ, 0x4, !P0 ;  /* 0x00000004ff1c7807 */ /* 0x000fe40004000000 */
[-C--:B------:R-:W-:Y:S01]  /*a460*/  ISETP.LT.AND P4, PT, R29, R30.reuse, P4 ;  /* 0x0000001e1d00720c */ /* 0x080fe20002781270 */
[----:B------:R-:W-:Y:S01]  /*a470*/  IMAD.IADD R29, R17, 0x1, R18 ;  /* 0x00000001111d7824 */ /* 0x000fe200078e0212 */
[----:B------:R-:W-:Y:S02]  /*a480*/  PLOP3.LUT P1, PT, P2, P1, PT, 0x28, 0x82 ;  /* 0x000000000082781c */ /* 0x000fe40001722570 */
[----:B------:R-:W-:Y:S02]  /*a490*/  PLOP3.LUT P2, PT, P6, P5, PT, 0x28, 0x82 ;  /* 0x000000000082781c */ /* 0x000fe4000374a570 */
[-C--:B------:R-:W-:Y:S02]  /*a4a0*/  ISETP.LT.AND P1, PT, R29, R30.reuse, P1 ;  /* 0x0000001e1d00720c */ /* 0x080fe40000f21270 */
[----:B------:R-:W-:-:S02]  /*a4b0*/  ISETP.LT.AND P2, PT, R79, R30, P2 ;  /* 0x0000001e4f00720c */ /* 0x000fc40001741270 */
[----:B------:R-:W-:Y:S02]  /*a4c0*/  SEL R29, RZ, 0x1, !P3 ;  /* 0x00000001ff1d7807 */ /* 0x000fe40005800000 */
[----:B------:R-:W-:Y:S02]  /*a4d0*/  SEL R30, RZ, 0x2, !P4 ;  /* 0x00000002ff1e7807 */ /* 0x000fe40006000000 */
[----:B------:R-:W-:Y:S02]  /*a4e0*/  LOP3.LUT R78, R78, 0xfffffffe, RZ, 0xc0, !PT ;  /* 0xfffffffe4e4e7812 */ /* 0x000fe400078ec0ff */
[----:B------:R-:W-:Y:S02]  /*a4f0*/  IADD3 R29, PT, PT, R28, R30, R29 ;  /* 0x0000001e1c1d7210 */ /* 0x000fe40007ffe01d */
[----:B------:R-:W-:Y:S02]  /*a500*/  SEL R28, RZ, 0x8, !P1 ;  /* 0x00000008ff1c7807 */ /* 0x000fe40004800000 */
[----:B------:R-:W-:-:S02]  /*a510*/  SEL R30, RZ, 0x10, !P2 ;  /* 0x00000010ff1e7807 */ /* 0x000fc40005000000 */
        /* <DEDUP_REMOVED lines=73> */
[----:B------:R-:W-:Y:S01]  /*a9b0*/  SEL R34, R28, R34, !P3 ;  /* 0x000000221c227207 */ /* 0x000fe20005800000 */
[----:B------:R-:W-:Y:S01]  /*a9c0*/  IMAD.MOV.U32 R28, RZ, RZ, RZ ;  /* 0x000000ffff1c7224 */ /* 0x000fe200078e00ff */
[----:B------:R-:W-:Y:S01]  /*a9d0*/  ISETP.NE.AND P3, PT, R64, 0xe, PT ;  /* 0x0000000e4000780c */ /* 0x000fe20003f65270 */
[----:B------:R-:W-:-:S03]  /*a9e0*/  IMAD.IADD R30, R30, 0x1, R29 ;  /* 0x000000011e1e7824 */ /* 0x000fc600078e021d */
[----:B------:R-:W-:Y:S01]  /*a9f0*/  SEL R34, R29, R34, !P3 ;  /* 0x000000221d227207 */ /* 0x000fe20005800000 */
[----:B------:R-:W-:Y:S01]  /*aa00*/  IMAD.IADD R31, R31, 0x1, R30 ;  /* 0x000000011f1f7824 */ /* 0x000fe200078e021e */
[----:B------:R-:W-:-:S04]  /*aa10*/  ISETP.NE.AND P3, PT, R64, 0xf, PT ;  /* 0x0000000f4000780c */ /* 0x000fc80003f65270 */
[----:B------:R-:W-:Y:S02]  /*aa20*/  SEL R34, R30, R34, !P3 ;  /* 0x000000221e227207 */ /* 0x000fe40005800000 */
[----:B------:R-:W-:-:S04]  /*aa30*/  ISETP.GE.U32.AND P3, PT, R33, 0x20, PT ;  /* 0x000000202100780c */ /* 0x000fc80003f66070 */
[----:B------:R-:W-:-:S05]  /*aa40*/  SEL R34, R34, RZ, P3 ;  /* 0x000000ff22227207 */ /* 0x000fca0001800000 */
[----:B------:R-:W-:Y:S01]  /*aa50*/  IMAD.IADD R29, R34, 0x1, R83 ;  /* 0x00000001221d7824 */ /* 0x000fe200078e0253 */
[----:B------:R-:W-:Y:S06]  /*aa60*/  BRA `(.L_x_433) ;  /* 0x0000000c00cc7947 */ /* 0x000fec0003800000 */
.L_x_432:
        /* <DEDUP_REMOVED lines=84> */
.L_x_435:
[----:B------:R-:W-:Y:S05]  /*afb0*/  NANOSLEEP 0x1c2 ;  /* 0x000001c20000795d */ /* 0x000fea0003800000 */
[----:B------:R-:W-:Y:S01]  /*afc0*/  NOP ;  /* 0x0000000000007918 */ /* 0x000fe20000000000 */
.L_x_436:
        /* <DEDUP_REMOVED lines=11> */
.L_x_544:
[----:B------:R-:W-:Y:S05]  /*b080*/  @!P3 BRA `(.L_x_438) ;  /* 0x000000000034b947 */ /* 0x000fea0003800000 */
[----:B------:R-:W-:-:S13]  /*b090*/  ISETP.GT.U32.AND P5, PT, R30, 0x1f3, PT ;  /* 0x000001f31e00780c */ /* 0x000fda0003fa4070 */
.L_x_442:
[----:B------:R-:W-:Y:S05]  /*b0a0*/  YIELD ;  /* 0x0000000000007946 */ /* 0x000fea0003800000 */
[----:B------:R-:W-:Y:S05]  /*b0b0*/  @P5 BRA `(.L_x_439) ;  /* 0x0000000000085947 */ /* 0x000fea0003800000 */
[----:B------:R1:W-:Y:S06]  /*b0c0*/  MEMBAR.SC.CTA ;  /* 0x0000000000007992 */ /* 0x0003ec0000000000 */
[----:B-1----:R-:W-:Y:S05]  /*b0d0*/  BRA `(.L_x_440) ;  /* 0x0000000000087947 */ /* 0x002fea0003800000 */
.L_x_439:
[----:B------:R-:W-:Y:S05]  /*b0e0*/  NANOSLEEP 0x15e ;  /* 0x0000015e0000795d */ /* 0x000fea0003800000 */
[----:B------:R-:W-:Y:S01]  /*b0f0*/  NOP ;  /* 0x0000000000007918 */ /* 0x000fe20000000000 */
.L_x_440:
[----:B------:R-:W2:Y:S01]  /*b100*/  LD.E.64.STRONG.GPU R28, desc[UR6][R64.64+0x100] ;  /* 0x00010006401c7980 */ /* 0x000ea2000c10fb00 */
[----:B------:R-:W-:Y:S01]  /*b110*/  UMOV UR4, 0xffffffff ;  /* 0xffffffff00047882 */ /* 0x000fe20000000000 */
[----:B--2---:R-:W-:Y:S02]  /*b120*/  ISETP.NE.AND P3, PT, R28, 0x63, PT ;  /* 0x000000631c00780c */ /* 0x004fe40003f65270 */
[----:B------:R-:W-:Y:S11]  /*b130*/  BRA.DIV UR4, `(.L_x_441) ;  /* 0x0000004604787947 */ /* 0x000ff6000b800000 */
[----:B------:R-:W-:-:S13]  /*b140*/  VOTE.ANY P3, !P3 ;  /* 0x0000000000ff7806 */ /* 0x000fda0005860100 */
.L_x_547:
[----:B------:R-:W-:Y:S05]  /*b150*/  @P3 BRA `(.L_x_442) ;  /* 0xfffffffc00d03947 */ /* 0x000fea000383ffff */
.L_x_438:
[----:B------:R-:W-:Y:S01]  /*b160*/  UMOV UR4, 0xffffffff ;  /* 0xffffffff00047882 */ /* 0x000fe20000000000 */
[----:B------:R-:W-:Y:S02]  /*b170*/  ISETP.NE.AND P3, PT, R28, 0x65, PT ;  /* 0x000000651c00780c */ /* 0x000fe40003f65270 */
[----:B------:R-:W-:Y:S11]  /*b180*/  BRA.DIV UR4, `(.L_x_443) ;  /* 0x0000004604847947 */ /* 0x000ff6000b800000 */
[----:B------:R-:W1:Y:S01]  /*b190*/  S2R R30, SR_GEMASK ;  /* 0x00000000001e7919 */ /* 0x000e620000003c00 */
[----:B------:R-:W-:Y:S01]  /*b1a0*/  VOTE.ANY R34, PT, !P3 ;  /* 0x0000000000227806 */ /* 0x000fe200058e0100 */
[----:B------:R-:W2:Y:S01]  /*b1b0*/  LDC.64 R64, c[0x0][0x3d0] ;  /* 0x0000f400ff407b82 */ /* 0x000ea20000000a00 */
[----:B------:R-:W-:-:S07]  /*b1c0*/  ISETP.NE.AND P5, PT, R28, 0x65, PT ;  /* 0x000000651c00780c */ /* 0x000fce0003fa5270 */
[----:B------:R-:W3:Y:S01]  /*b1d0*/  S2UR UR4, SR_CTAID.X ;  /* 0x00000000000479c3 */ /* 0x000ee20000002500 */
[----:B-1----:R-:W-:-:S05]  /*b1e0*/  LOP3.LUT R34, R34, 0x80000000, R30, 0xec, !PT ;  /* 0x8000000022227812 */ /* 0x002fca00078eec1e */
[----:B------:R-:W-:-:S05]  /*b1f0*/  VIADD R33, R34, 0xffffffff ;  /* 0xffffffff22217836 */ /* 0x000fca0000000000 */
[----:B------:R-:W-:-:S04]  /*b200*/  LOP3.LUT R33, R34, R33, RZ, 0xc, !PT ;  /* 0x0000002122217212 */ /* 0x000fc800078e0cff */
[----:B------:R-:W1:Y:S02]  /*b210*/  POPC R89, R33 ;  /* 0x0000002100597309 */ /* 0x000e640000000000 */
[----:B-1----:R-:W1:Y:S01]  /*b220*/  SHFL.DOWN PT, R79, R29, 0x1, R89 ;  /* 0x082000001d4f7989 */ /* 0x002e6200000e0059 */
[----:B------:R-:W-:-:S04]  /*b230*/  ISETP.GE.AND P3, PT, R84, R89, PT ;  /* 0x000000595400720c */ /* 0x000fc80003f66270 */
[----:B-1----:R-:W-:-:S05]  /*b240*/  SEL R34, R79, RZ, !P3 ;  /* 0x000000ff4f227207 */ /* 0x002fca0005800000 */
[----:B------:R-:W-:Y:S02]  /*b250*/  IMAD.IADD R86, R34, 0x1, R29 ;  /* 0x0000000122567824 */ /* 0x000fe400078e021d */
[----:B------:R-:W-:Y:S01]  /*b260*/  VIADD R34, R84, 0x2 ;  /* 0x0000000254227836 */ /* 0x000fe20000000000 */
[----:B------:R-:W1:Y:S02]  /*b270*/  S2R R29, SR_TID.X ;  /* 0x00000000001d7919 */ /* 0x000e640000002100 */
[----:B------:R-:W4:Y:S02]  /*b280*/  SHFL.DOWN PT, R79, R86, 0x2, R89 ;  /* 0x08400000564f7989 */ /* 0x000f2400000e0059 */
[----:B------:R-:W-:Y:S01]  /*b290*/  ISETP.GT.AND P3, PT, R34, R89, PT ;  /* 0x000000592200720c */ /* 0x000fe20003f64270 */
[----:B------:R-:W-:-:S03]  /*b2a0*/  VIADD R34, R84, 0x4 ;  /* 0x0000000454227836 */ /* 0x000fc60000000000 */
[----:B----4-:R-:W-:Y:S02]  /*b2b0*/  SEL R79, R79, RZ, !P3 ;  /* 0x000000ff4f4f7207 */ /* 0x010fe40005800000 */
[----:B------:R-:W-:Y:S01]  /*b2c0*/  ISETP.GT.AND P3, PT, R34, R89, PT ;  /* 0x000000592200720c */ /* 0x000fe20003f64270 */
[----:B------:R-:W-:Y:S01]  /*b2d0*/  VIADD R34, R84, 0x8 ;  /* 0x0000000854227836 */ /* 0x000fe20000000000 */
[----:B-1----:R-:W-:Y:S01]  /*b2e0*/  LOP3.LUT R29, RZ, R29, RZ, 0x33, !PT ;  /* 0x0000001dff1d7212 */ /* 0x002fe200078e33ff */
[----:B------:R-:W-:-:S04]  /*b2f0*/  IMAD.IADD R88, R86, 0x1, R79 ;  /* 0x0000000156587824 */ /* 0x000fc800078e024f */
[----:B---3--:R-:W-:Y:S01]  /*b300*/  VIADD R29, R29, UR4 ;  /* 0x000000041d1d7c36 */ /* 0x008fe20008000000 */
[----:B------:R-:W1:Y:S02]  /*b310*/  SHFL.DOWN PT, R79, R88, 0x4, R89 ;  /* 0x08800000584f7989 */ /* 0x000e6400000e0059 */
[----:B-1----:R-:W-:Y:S02]  /*b320*/  SEL R79, R79, RZ, !P3 ;  /* 0x000000ff4f4f7207 */ /* 0x002fe40005800000 */
[----:B------:R-:W-:Y:S01]  /*b330*/  ISETP.GT.AND P3, PT, R34, R89, PT ;  /* 0x000000592200720c */ /* 0x000fe20003f64270 */
[----:B------:R-:W-:Y:S02]  /*b340*/  VIADD R34, R84, 0x10 ;  /* 0x0000001054227836 */ /* 0x000fe40000000000 */
[----:B------:R-:W-:-:S05]  /*b350*/  IMAD.IADD R90, R88, 0x1, R79 ;  /* 0x00000001585a7824 */ /* 0x000fca00078e024f */
[----:B------:R-:W1:Y:S02]  /*b360*/  SHFL.DOWN PT, R79, R90, 0x8, R89 ;  /* 0x090000005a4f7989 */ /* 0x000e6400000e0059 */
[----:B-1----:R-:W-:Y:S02]  /*b370*/  SEL R79, R79, RZ, !P3 ;  /* 0x000000ff4f4f7207 */ /* 0x002fe40005800000 */
[----:B--2---:R-:W-:-:S03]  /*b380*/  IADD3 R86, P3, PT, R64, 0x100, RZ ;  /* 0x0000010040567810 */ /* 0x004fc60007f7e0ff */
[----:B------:R-:W-:Y:S02]  /*b390*/  IMAD.IADD R92, R90, 0x1, R79 ;  /* 0x000000015a5c7824 */ /* 0x000fe400078e024f */
[----:B------:R-:W-:Y:S01]  /*b3a0*/  IMAD.X R87, RZ, RZ, R65, P3 ;  /* 0x000000ffff577224 */ /* 0x000fe200018e0641 */
[----:B------:R-:W-:Y:S02]  /*b3b0*/  ISETP.GT.AND P3, PT, R34, R89, PT ;  /* 0x000000592200720c */ /* 0x000fe40003f64270 */
[----:B------:R-:W1:Y:S02]  /*b3c0*/  SHFL.DOWN PT, R79, R92, 0x10, R89 ;  /* 0x0a0000005c4f7989 */ /* 0x000e6400000e0059 */
[----:B-1----:R-:W-:Y:S02]  /*b3d0*/  SEL R79, R79, RZ, !P3 ;  /* 0x000000ff4f4f7207 */ /* 0x002fe40005800000 */
[----:B------:R-:W-:-:S03]  /*b3e0*/  VOTE.ALL P3, P5 ;  /* 0x0000000000ff7806 */ /* 0x000fc60002860000 */
[----:B------:R-:W-:-:S10]  /*b3f0*/  IMAD.IADD R88, R92, 0x1, R79 ;  /* 0x000000015c587824 */ /* 0x000fd400078e024f */
.L_x_556:
[----:B------:R-:W-:Y:S05]  /*b400*/  @!P3 BRA `(.L_x_444) ;  /* 0x0000000000f4b947 */ /* 0x000fea0003800000 */
[----:B------:R-:W-:-:S07]  /*b410*/  IMAD.MOV.U32 R89, RZ, RZ, R29 ;  /* 0x000000ffff597224 */ /* 0x000fce00078e001d */
.L_x_452:
        /* <DEDUP_REMOVED lines=9> */
.L_x_559:
[----:B------:R-:W-:Y:S05]  /*b4b0*/  @!P3 BRA `(.L_x_446) ;  /* 0x000000000038b947 */ /* 0x000fea0003800000 */
.L_x_450:
[----:B------:R-:W-:Y:S05]  /*b4c0*/  YIELD ;  /* 0x0000000000007946 */ /* 0x000fea0003800000 */
[----:B------:R-:W1:Y:S02]  /*b4d0*/  LDCU UR4, c[0x0][0x370] ;  /* 0x00006e00ff0477ac */ /* 0x000e640008000800 */
[----:B-1----:R-:W-:-:S09]  /*b4e0*/  UISETP.GT.U32.AND UP0, UPT, UR4, 0x1f3, UPT ;  /* 0x000001f30400788c */ /* 0x002fd2000bf04070 */
[----:B------:R-:W-:Y:S05]  /*b4f0*/  BRA.U UP0, `(.L_x_447) ;  /* 0x0000000100087547 */ /* 0x000fea000b800000 */
[----:B------:R1:W-:Y:S06]  /*b500*/  MEMBAR.SC.CTA ;  /* 0x0000000000007992 */ /* 0x0003ec0000000000 */
[----:B-1----:R-:W-:Y:S05]  /*b510*/  BRA `(.L_x_448) ;  /* 0x0000000000087947 */ /* 0x002fea0003800000 */
.L_x_447:
[----:B------:R-:W-:Y:S05]  /*b520*/  NANOSLEEP 0x15e ;  /* 0x0000015e0000795d */ /* 0x000fea0003800000 */
[----:B------:R-:W-:Y:S01]  /*b530*/  NOP ;  /* 0x0000000000007918 */ /* 0x000fe20000000000 */
.L_x_448:
[----:B------:R-:W2:Y:S01]  /*b540*/  LD.E.64.STRONG.GPU R28, desc[UR6][R64.64+-0x100] ;  /* 0xffff0006401c7980 */ /* 0x000ea2000c10fb00 */
[----:B------:R-:W-:Y:S01]  /*b550*/  UMOV UR4, 0xffffffff ;  /* 0xffffffff00047882 */ /* 0x000fe20000000000 */
[----:B--2---:R-:W-:Y:S02]  /*b560*/  ISETP.NE.AND P3, PT, R28, 0x63, PT ;  /* 0x000000631c00780c */ /* 0x004fe40003f65270 */
[----:B------:R-:W-:Y:S11]  /*b570*/  BRA.DIV UR4, `(.L_x_449) ;  /* 0x0000004604c47947 */ /* 0x000ff6000b800000 */
[----:B------:R-:W-:-:S13]  /*b580*/  VOTE.ANY P3, !P3 ;  /* 0x0000000000ff7806 */ /* 0x000fda0005860100 */
.L_x_562:
[----:B------:R-:W-:Y:S05]  /*b590*/  @P3 BRA `(.L_x_450) ;  /* 0xfffffffc00c83947 */ /* 0x000fea000383ffff */
.L_x_446:
[----:B------:R-:W-:Y:S01]  /*b5a0*/  UMOV UR4, 0xffffffff ;  /* 0xffffffff00047882 */ /* 0x000fe20000000000 */
[----:B------:R-:W-:Y:S02]  /*b5b0*/  ISETP.NE.AND P3, PT, R28, 0x65, PT ;  /* 0x000000651c00780c */ /* 0x000fe40003f65270 */
[----:B------:R-:W-:Y:S11]  /*b5c0*/  BRA.DIV UR4, `(.L_x_451) ;  /* 0x0000004604d07947 */ /* 0x000ff6000b800000 */
[----:B------:R-:W-:Y:S01]  /*b5d0*/  VOTE.ANY R34, PT, !P3 ;  /* 0x0000000000227806 */ /* 0x000fe200058e0100 */
[----:B------:R-:W-:-:S03]  /*b5e0*/  VIADD R89, R89, 0xffffffe0 ;  /* 0xffffffe059597836 */ /* 0x000fc60000000000 */
[----:B------:R-:W-:-:S05]  /*b5f0*/  LOP3.LUT R34, R34, 0x80000000, R30, 0xec, !PT ;  /* 0x8000000022227812 */ /* 0x000fca00078eec1e */
[----:B------:R-:W-:-:S05]  /*b600*/  VIADD R33, R34, 0xffffffff ;  /* 0xffffffff22217836 */ /* 0x000fca0000000000 */
[----:B------:R-:W-:-:S04]  /*b610*/  LOP3.LUT R33, R34, R33, RZ, 0xc, !PT ;  /* 0x0000002122217212 */ /* 0x000fc800078e0cff */
        /* <DEDUP_REMOVED lines=27> */
.L_x_571:
[----:B------:R-:W-:Y:S05]  /*b7d0*/  @P3 BRA `(.L_x_452) ;  /* 0xfffffffc00103947 */ /* 0x000fea000383ffff */
.L_x_444:
[----:B------:R-:W1:Y:S02]  /*b7e0*/  S2R R33, SR_TID.X ;  /* 0x0000000000217919 */ /* 0x000e640000002100 */
        /* <DEDUP_REMOVED lines=11> */
[----:B------:R-:W-:-:S04]  /*b8a0*/  @!P3 MOV R29, 0x400 ;  /* 0x00000400001db802 */ /* 0x000fc80000000f00 */
[----:B-1----:R-:W-:Y:S01]  /*b8b0*/  @!P3 LEA R65, R34, R29, 0x18 ;  /* 0x0000001d2241b211 */ /* 0x002fe200078ec0ff */
[----:B------:R-:W-:Y:S02]  /*b8c0*/  IMAD.MOV.U32 R29, RZ, RZ, R85 ;  /* 0x000000ffff1d7224 */ /* 0x000fe400078e0055 */
[----:B------:R-:W-:Y:S02]  /*b8d0*/  @!P3 IMAD.MOV.U32 R29, RZ, RZ, R88 ;  /* 0x000000ffff1db224 */ /* 0x000fe400078e0058 */
[----:B------:R2:W-:Y:S05]  /*b8e0*/  @!P3 STS [R65+0x50], R88 ;  /* 0x000050584100b388 */ /* 0x0005ea0000000800 */
.L_x_434:
[----:B------:R-:W-:Y:S05]  /*b8f0*/  WARPSYNC.ALL ;  /* 0x0000000000007948 */ /* 0x000fea0003800000 */
[----:B------:R-:W-:Y:S01]  /*b900*/  ISETP.NE.AND P3, PT, R33, RZ, PT ;  /* 0x000000ff2100720c */ /* 0x000fe20003f65270 */
[----:B------:R-:W1:Y:S08]  /*b910*/  S2UR UR5, SR_CgaCtaId ;  /* 0x00000000000579c3 */ /* 0x000e700000008800 */
[----:B------:R-:W-:Y:S06]  /*b920*/  BAR.SYNC.DEFER_BLOCKING 0x0 ;  /* 0x0000000000007b1d */ /* 0x000fec0000010000 */
[----:B------:R-:W-:-:S02]  /*b930*/  UMOV UR4, 0x400 ;  /* 0x0000040000047882 */ /* 0x000fc40000000000 */
[----:B-1----:R-:W-:-:S06]  /*b940*/  ULEA UR4, UR5, UR4, 0x18 ;  /* 0x0000000405047291 */ /* 0x002fcc000f8ec0ff */
[----:B--2---:R-:W-:-:S03]  /*b950*/  IMAD.U32 R65, RZ, RZ, UR4 ;  /* 0x00000004ff417e24 */ /* 0x004fc6000f8e00ff */
[----:B------:R-:W1:Y:S04]  /*b960*/  @P3 LDS R28, [UR4+0x50] ;  /* 0x00005004ff1c3984 */ /* 0x000e680008000800 */
[----:B------:R2:W3:Y:S01]  /*b970*/  LDS R31, [R65+0x6c] ;  /* 0x00006c00411f7984 */ /* 0x0004e20000000800 */
[----:B-1----:R-:W-:-:S03]  /*b980*/  @P3 IMAD.IADD R29, R29, 0x1, R28 ;  /* 0x000000011d1d3824 */ /* 0x002fc600078e021c */
[----:B------:R2:W1:Y:S04]  /*b990*/  LDS R28, [R65+0x64] ;  /* 0x00006400411c7984 */ /* 0x0004680000000800 */
.L_x_433:
[----:B------:R-:W-:Y:S01]  /*b9a0*/  BAR.SYNC.DEFER_BLOCKING 0x0 ;  /* 0x0000000000007b1d */ /* 0x000fe20000010000 */
[C---:B------:R-:W-:Y:S01]  /*b9b0*/  LOP3.LUT P3, RZ, R78.reuse, 0x1, RZ, 0xc0, !PT ;  /* 0x000000014eff7812 */ /* 0x040fe2000786c0ff */
[----:B-1----:R-:W-:Y:S01]  /*b9c0*/  IMAD.IADD R30, R29, 0x1, -R28 ;  /* 0x000000011d1e7824 */ /* 0x002fe200078e0a1c */
[----:B------:R-:W-:Y:S02]  /*b9d0*/  P2R R83, PR, RZ, 0x4 ;  /* 0x00000004ff537803 */ /* 0x000fe40000000000 */
[C---:B------:R-:W-:Y:S01]  /*b9e0*/  LOP3.LUT P2, RZ, R78.reuse, 0x800, RZ, 0xc0, !PT ;  /* 0x000008004eff7812 */ /* 0x040fe2000784c0ff */
[----:B------:R-:W-:Y:S01]  /*b9f0*/  IMAD.MOV.U32 R34, RZ, RZ, R30 ;  /* 0x000000ffff227224 */ /* 0x000fe200078e001e */
[----:B------:R-:W-:Y:S01]  /*ba00*/  P2R R64, PR, RZ, 0x2 ;  /* 0x00000002ff407803 */ /* 0x000fe20000000000 */
[----:B------:R-:W-:Y:S01]  /*ba10*/  BSSY.RECONVERGENT B0, `(.L_x_453) ;  /* 0x00000f8000007945 */ /* 0x000fe20003800200 */
[----:B------:R-:W-:Y:S02]  /*ba20*/  LOP3.LUT P1, RZ, R78, 0x2000, RZ, 0xc0, !PT ;  /* 0x000020004eff7812 */ /* 0x000fe4000782c0ff */
[----:B------:R-:W-:-:S02]  /*ba30*/  P2R R79, PR, RZ, 0x4 ;  /* 0x00000004ff4f7803 */ /* 0x000fc40000000000 */
[----:B------:R-:W-:Y:S01]  /*ba40*/  LOP3.LUT P2, RZ, R78, 0x1000, RZ, 0xc0, !PT ;  /* 0x000010004eff7812 */ /* 0x000fe2000784c0ff */
[----:B------:R-:W-:Y:S01]  /*ba50*/  @P3 VIADD R34, R30, 0x1 ;  /* 0x000000011e223836 */ /* 0x000fe20000000000 */
[----:B------:R-:W-:Y:S02]  /*ba60*/  @P3 SEL R5, R5, R4, P1 ;  /* 0x0000000405053207 */ /* 0x000fe40000800000 */
[----:B------:R-:W-:Y:S01]  /*ba70*/  ISETP.NE.AND P1, PT, R64, RZ, PT ;  /* 0x000000ff4000720c */ /* 0x000fe20003f25270 */
[C---:B------:R-:W-:Y:S01]  /*ba80*/  @P4 VIADD R82, R34.reuse, 0x1 ;  /* 0x0000000122524836 */ /* 0x040fe20000000000 */
[----:B------:R-:W-:Y:S01]  /*ba90*/  @P4 SEL R64, R7, R8, P2 ;  /* 0x0000000807404207 */ /* 0x000fe20001000000 */
[--C-:B------:R-:W-:Y:S01]  /*baa0*/  @P4 IMAD R29, R34, 0x4, R65.reuse ;  /* 0x00000004221d4824 */ /* 0x100fe200078e0241 */
[----:B------:R-:W-:Y:S01]  /*bab0*/  ISETP.NE.AND P2, PT, R79, RZ, PT ;  /* 0x000000ff4f00720c */ /* 0x000fe20003f45270 */
[----:B------:R-:W-:Y:S01]  /*bac0*/  @P4 IMAD.MOV.U32 R34, RZ, RZ, R82 ;  /* 0x000000ffff224224 */ /* 0x000fe200078e0052 */
[----:B------:R-:W-:Y:S01]  /*bad0*/  LOP3.LUT P6, RZ, R78, 0x400, RZ, 0xc0, !PT ;  /* 0x000004004eff7812 */ /* 0x000fe200078cc0ff */
[--C-:B------:R-:W-:Y:S01]  /*bae0*/  @P3 IMAD R8, R30, 0x4, R65.reuse ;  /* 0x000000041e083824 */ /* 0x100fe200078e0241 */
[----:B------:R-:W-:Y:S01]  /*baf0*/  @P0 SEL R7, R11, R12, P2 ;  /* 0x0000000c0b070207 */ /* 0x000fe20001000000 */
[C---:B------:R-:W-:Y:S01]  /*bb00*/  @P0 VIADD R84, R34.reuse, 0x1 ;  /* 0x0000000122540836 */ /* 0x040fe20000000000 */
[----:B------:R-:W-:Y:S01]  /*bb10*/  ISETP.NE.AND P2, PT, R83, RZ, PT ;  /* 0x000000ff5300720c */ /* 0x000fe20003f45270 */
[----:B------:R-:W-:Y:S01]  /*bb20*/  @P0 IMAD R82, R34, 0x4, R65 ;  /* 0x0000000422520824 */ /* 0x000fe200078e0241 */
[----:B------:R1:W-:Y:S01]  /*bb30*/  @P3 STS [R8+0x800], R5 ;  /* 0x0008000508003388 */ /* 0x0003e20000000800 */
[----:B------:R-:W-:Y:S01]  /*bb40*/  @P0 IMAD.MOV.U32 R34, RZ, RZ, R84 ;  /* 0x000000ffff220224 */ /* 0x000fe200078e0054 */
[----:B------:R-:W-:-:S02]  /*bb50*/  @P1 SEL R11, R15, R16, P6 ;  /* 0x000000100f0b1207 */ /* 0x000fc40003000000 */
[----:B------:R-:W-:Y:S01]  /*bb60*/  LOP3.LUT P5, RZ, R78, 0x200, RZ, 0xc0, !PT ;  /* 0x000002004eff7812 */ /* 0x000fe200078ac0ff */
[C---:B------:R-:W-:Y:S01]  /*bb70*/  @P1 VIADD R4, R34.reuse, 0x1 ;  /* 0x0000000122041836 */ /* 0x040fe20000000000 */
[----:B------:R-:W-:Y:S01]  /*bb80*/  @P4 STS [R29+0x800], R64 ;  /* 0x000800401d004388 */ /* 0x000fe20000000800 */
[--C-:B------:R-:W-:Y:S01]  /*bb90*/  @P1 IMAD R84, R34, 0x4, R65.reuse ;  /* 0x0000000422541824 */ /* 0x100fe200078e0241 */
[----:B------:R-:W-:Y:S01]  /*bba0*/  LOP3.LUT P6, RZ, R78, 0x100, RZ, 0xc0, !PT ;  /* 0x000001004eff7812 */ /* 0x000fe200078cc0ff */
[----:B------:R-:W-:Y:S01]  /*bbb0*/  @P1 IMAD.MOV.U32 R34, RZ, RZ, R4 ;  /* 0x000000ffff221224 */ /* 0x000fe200078e0004 */
[----:B------:R4:W-:Y:S01]  /*bbc0*/  @P0 STS [R82+0x800], R7 ;  /* 0x0008000752000388 */ /* 0x0009e20000000800 */
[----:B------:R-:W-:Y:S02]  /*bbd0*/  @P2 SEL R12, R19, R20, P5 ;  /* 0x00000014130c2207 */ /* 0x000fe40002800000 */
[C---:B------:R-:W-:Y:S01]  /*bbe0*/  @P2 VIADD R4, R34.reuse, 0x1 ;  /* 0x0000000122042836 */ /* 0x040fe20000000000 */
[----:B------:R5:W-:Y:S01]  /*bbf0*/  @P1 STS [R84+0x800], R11 ;  /* 0x0008000b54001388 */ /* 0x000be20000000800 */
[----:B------:R-:W-:Y:S01]  /*bc00*/  @P2 IMAD R15, R34, 0x4, R65 ;  /* 0x00000004220f2824 */ /* 0x000fe200078e0241 */
[----:B------:R-:W-:Y:S01]  /*bc10*/  LOP3.LUT P5, RZ, R78, 0x80, RZ, 0xc0, !PT ;  /* 0x000000804eff7812 */ /* 0x000fe200078ac0ff */
[----:B------:R-:W-:Y:S01]  /*bc20*/  @P2 IMAD.MOV.U32 R34, RZ, RZ, R4 ;  /* 0x000000ffff222224 */ /* 0x000fe200078e0004 */
[----:B------:R-:W-:-:S02]  /*bc30*/  LOP3.LUT P3, R4, R71, 0x20, RZ, 0xc0, !PT ;  /* 0x0000002047047812 */ /* 0x000fc4000786c0ff */
        /* <DEDUP_REMOVED lines=9> */
[----:B------:R-:W-:-:S03]  /*bcd0*/  @P3 VIADD R5, R34, 0x1 ;  /* 0x0000000122053836 */ /* 0x000fc60000000000 */
[----:B------:R1:W-:Y:S01]  /*bce0*/  @P3 STS [R19+0x800], R8 ;  /* 0x0008000813003388 */ /* 0x0003e20000000800 */
[----:B------:R-:W-:Y:S01]  /*bcf0*/  @P3 IMAD.MOV.U32 R34, RZ, RZ, R5 ;  /* 0x000000ffff223224 */ /* 0x000fe200078e0005 */
[----:B------:R-:W-:-:S13]  /*bd00*/  LOP3.LUT P3, R5, R72, 0x80, RZ, 0xc0, !PT ;  /* 0x0000008048057812 */ /* 0x000fda000786c0ff */
[C---:B------:R-:W-:Y:S02]  /*bd10*/  @P3 IMAD R16, R34.reuse, 0x4, R65 ;  /* 0x0000000422103824 */ /* 0x040fe400078e0241 */
[----:B----4-:R-:W-:-:S03]  /*bd20*/  @P3 VIADD R7, R34, 0x1 ;  /* 0x0000000122073836 */ /* 0x010fc60000000000 */
[----:B------:R-:W-:Y:S01]  /*bd30*/  @P3 STS [R16+0x800], R39 ;  /* 0x0008002710003388 */ /* 0x000fe20000000800 */
[----:B------:R-:W-:Y:S01]  /*bd40*/  @P3 IMAD.MOV.U32 R34, RZ, RZ, R7 ;  /* 0x000000ffff223224 */ /* 0x000fe200078e0007 */
[----:B------:R-:W-:-:S13]  /*bd50*/  LOP3.LUT P3, R72, R72, 0x100, RZ, 0xc0, !PT ;  /* 0x0000010048487812 */ /* 0x000fda000786c0ff */
[----:B-----5:R-:W-:Y:S01]  /*bd60*/  @P3 SEL R11, R35, R36, P5 ;  /* 0x00000024230b3207 */ /* 0x020fe20002800000 */
[----:B0-----:R-:W-:Y:S01]  /*bd70*/  @P3 IMAD R20, R34, 0x4, R65 ;  /* 0x0000000422143824 */ /* 0x001fe200078e0241 */
        /* <DEDUP_REMOVED lines=17> */
[C---:B0-----:R-:W-:Y:S02]  /*be90*/  @P3 IMAD R20, R34.reuse, 0x4, R65 ;  /* 0x0000000422143824 */ /* 0x041fe400078e0241 */
[----:B------:R-:W-:-:S03]  /*bea0*/  @P3 VIADD R11, R34, 0x1 ;  /* 0x00000001220b3836 */ /* 0x000fc60000000000 */
[----:B------:R0:W-:Y:S01]  /*beb0*/  @P3 STS [R20+0x800], R51 ;  /* 0x0008003314003388 */ /* 0x0001e20000000800 */
[----:B------:R-:W-:Y:S01]  /*bec0*/  @P3 IMAD.MOV.U32 R34, RZ, RZ, R11 ;  /* 0x000000ffff223224 */ /* 0x000fe200078e000b */
[----:B------:R-:W-:-:S13]  /*bed0*/  LOP3.LUT P3, R16, R74, 0x1000, RZ, 0xc0, !PT ;  /* 0x000010004a107812 */ /* 0x000fda000786c0ff */
[----:B------:R-:W-:Y:S01]  /*bee0*/  @P3 SEL R15, R47, R48, P5 ;  /* 0x000000302f0f3207 */ /* 0x000fe20002800000 */
[----:B-1----:R-:W-:Y:S01]  /*bef0*/  @P3 IMAD R24, R34, 0x4, R65 ;  /* 0x0000000422183824 */ /* 0x002fe200078e0241 */
[----:B------:R-:W-:Y:S01]  /*bf00*/  LOP3.LUT P5, RZ, R78, 0x4, RZ, 0xc0, !PT ;  /* 0x000000044eff7812 */ /* 0x000fe200078ac0ff */
[----:B------:R-:W-:Y:S01]  /*bf10*/  @P3 VIADD R11, R34, 0x1 ;  /* 0x00000001220b3836 */ /* 0x000fe20000000000 */
[----:B------:R-:W-:Y:S02]  /*bf20*/  LOP3.LUT R78, R78, 0xffffbfff, RZ, 0xc0, !PT ;  /* 0xffffbfff4e4e7812 */ /* 0x000fe400078ec0ff */
[----:B------:R1:W-:Y:S01]  /*bf30*/  @P3 STS [R24+0x800], R15 ;  /* 0x0008000f18003388 */ /* 0x0003e20000000800 */
[----:B------:R-:W-:Y:S01]  /*bf40*/  @P3 IMAD.MOV.U32 R34, RZ, RZ, R11 ;  /* 0x000000ffff223224 */ /* 0x000fe200078e000b */
[----:B------:R-:W-:-:S13]  /*bf50*/  LOP3.LUT P3, R11, R75, 0x2000, RZ, 0xc0, !PT ;  /* 0x000020004b0b7812 */ /* 0x000fda000786c0ff */
[C---:B------:R-:W-:Y:S02]  /*bf60*/  @P3 IMAD R36, R34.reuse, 0x4, R65 ;  /* 0x0000000422243824 */ /* 0x040fe400078e0241 */
[----:B----4-:R-:W-:-:S03]  /*bf70*/  @P3 VIADD R12, R34, 0x1 ;  /* 0x00000001220c3836 */ /* 0x010fc60000000000 */
[----:B------:R4:W-:Y:S01]  /*bf80*/  @P3 STS [R36+0x800], R57 ;  /* 0x0008003924003388 */ /* 0x0009e20000000800 */
[----:B------:R-:W-:Y:S01]  /*bf90*/  @P3 IMAD.MOV.U32 R34, RZ, RZ, R12 ;  /* 0x000000ffff223224 */ /* 0x000fe200078e000c */
[----:B------:R-:W-:-:S13]  /*bfa0*/  LOP3.LUT P3, R19, R75, 0x4000, RZ, 0xc0, !PT ;  /* 0x000040004b137812 */ /* 0x000fda000786c0ff */
[----:B0-----:R-:W-:Y:S01]  /*bfb0*/  @P3 SEL R20, R53, R54, P6 ;  /* 0x0000003635143207 */ /* 0x001fe20003000000 */
[C---:B------:R-:W-:Y:S02]  /*bfc0*/  @P3 IMAD R23, R34.reuse, 0x4, R65 ;  /* 0x0000000422173824 */ /* 0x040fe400078e0241 */
        /* <DEDUP_REMOVED lines=8> */
[----:B------:R-:W-:-:S13]  /*c050*/  LOP3.LUT P3, R76, R76, 0x10000, RZ, 0xc0, !PT ;  /* 0x000100004c4c7812 */ /* 0x000fda000786c0ff */
[----:B------:R-:W-:Y:S01]  /*c060*/  @P3 SEL R59, R59, R60, P5 ;  /* 0x0000003c3b3b3207 */ /* 0x000fe20002800000 */
[C---:B----4-:R-:W-:Y:S01]  /*c070*/  @P3 IMAD R36, R34.reuse, 0x4, R65 ;  /* 0x0000000422243824 */ /* 0x050fe200078e0241 */
[----:B---3--:R-:W-:Y:S01]  /*c080*/  ISETP.GE.AND P5, PT, R33, R31, PT ;  /* 0x0000001f2100720c */ /* 0x008fe20003fa6270 */
[----:B------:R-:W-:-:S03]  /*c090*/  @P3 VIADD R15, R34, 0x1 ;  /* 0x00000001220f3836 */ /* 0x000fc60000000000 */
[----:B------:R1:W-:Y:S01]  /*c0a0*/  @P3 STS [R36+0x800], R59 ;  /* 0x0008003b24003388 */ /* 0x0003e20000000800 */
[----:B------:R-:W-:Y:S01]  /*c0b0*/  @P3 IMAD.MOV.U32 R34, RZ, RZ, R15 ;  /* 0x000000ffff223224 */ /* 0x000fe200078e000f */
[----:B------:R-:W-:-:S07]  /*c0c0*/  LOP3.LUT P3, R15, R77, 0x20000, RZ, 0xc0, !PT ;  /* 0x000200004d0f7812 */ /* 0x000fce000786c0ff */
[----:B------:R-:W-:-:S06]  /*c0d0*/  @P5 LOP3.LUT R78, R78, 0x4000, RZ, 0xfc, !PT ;  /* 0x000040004e4e5812 */ /* 0x000fcc00078efcff */
[C---:B------:R-:W-:Y:S02]  /*c0e0*/  @P3 IMAD R42, R34.reuse, 0x4, R65 ;  /* 0x00000004222a3824 */ /* 0x040fe400078e0241 */
[----:B0-----:R-:W-:-:S03]  /*c0f0*/  @P3 VIADD R20, R34, 0x1 ;  /* 0x0000000122143836 */ /* 0x001fc60000000000 */
[----:B------:R1:W-:Y:S01]  /*c100*/  @P3 STS [R42+0x800], R67 ;  /* 0x000800432a003388 */ /* 0x0003e20000000800 */
[----:B------:R-:W-:Y:S01]  /*c110*/  @P3 IMAD.MOV.U32 R34, RZ, RZ, R20 ;  /* 0x000000ffff223224 */ /* 0x000fe200078e0014 */
[----:B------:R-:W-:-:S13]  /*c120*/  LOP3.LUT P3, R77, R77, 0x40000, RZ, 0xc0, !PT ;  /* 0x000400004d4d7812 */ /* 0x000fda000786c0ff */
[----:B------:R-:W-:-:S05]  /*c130*/  @P3 IMAD R20, R34, 0x4, R65 ;  /* 0x0000000422143824 */ /* 0x000fca00078e0241 */
[----:B------:R1:W-:Y:S01]  /*c140*/  @P3 STS [R20+0x800], R69 ;  /* 0x0008004514003388 */ /* 0x0003e20000000800 */
[----:B------:R-:W-:Y:S06]  /*c150*/  BAR.SYNC.DEFER_BLOCKING 0x0 ;  /* 0x0000000000007b1d */ /* 0x000fec0000010000 */
[----:B------:R-:W-:Y:S05]  /*c160*/  @P5 BRA `(.L_x_454) ;  /* 0x0000000800085947 */ /* 0x000fea0003800000 */
[----:B-1----:R-:W-:Y:S01]  /*c170*/  LOP3.LUT R20, RZ, R33, RZ, 0x33, !PT ;  /* 0x00000021ff147212 */ /* 0x002fe200078e33ff */
        /* <DEDUP_REMOVED lines=14> */
[----:B------:R-:W-:Y:S02]  /*c260*/  IMAD.IADD R36, R34, 0x1, R33 ;  /* 0x0000000122247824 */ /* 0x000fe400078e0221 */
[----:B------:R-:W-:-:S07]  /*c270*/  IMAD.MOV R23, RZ, RZ, -R23 ;  /* 0x000000ffff177224 */ /* 0x000fce00078e0a17 */
.L_x_458:
[----:B0-----:R0:W1:Y:S01]  /*c280*/  LDS R29, [R24] ;  /* 0x00000000181d7984 */ /* 0x0010620000000800 */
[----:B------:R-:W3:Y:S01]  /*c290*/  LDC.64 R34, c[0x0][0x3a8] ;  /* 0x0000ea00ff227b82 */ /* 0x000ee20000000a00 */
[----:B------:R-:W-:-:S05]  /*c2a0*/  VIADD R23, R23, 0x1 ;  /* 0x0000000117177836 */ /* 0x000fca0000000000 */
[----:B------:R-:W-:Y:S01]  /*c2b0*/  ISETP.NE.AND P3, PT, R23, RZ, PT ;  /* 0x000000ff1700720c */ /* 0x000fe20003f65270 */
[----:B0-----:R-:W-:Y:S02]  /*c2c0*/  VIADD R24, R24, 0x800 ;  /* 0x0000080018187836 */ /* 0x001fe40000000000 */
[----:B---3--:R-:W-:-:S04]  /*c2d0*/  IMAD.WIDE R34, R27, 0x4, R34 ;  /* 0x000000041b227825 */ /* 0x008fc800078e0222 */
[----:B------:R-:W-:Y:S01]  /*c2e0*/  VIADD R27, R27, 0x200 ;  /* 0x000002001b1b7836 */ /* 0x000fe20000000000 */
[----:B-1----:R0:W-:Y:S05]  /*c2f0*/  STG.E desc[UR6][R34.64], R29 ;  /* 0x0000001d22007986 */ /* 0x0021ea000c101906 */
[----:B------:R-:W-:Y:S05]  /*c300*/  @P3 BRA `(.L_x_458) ;  /* 0xfffffffc00dc3947 */ /* 0x000fea000383ffff */
[----:B------:R-:W-:Y:S05]  /*c310*/  BSYNC.RECONVERGENT B2 ;  /* 0x0000000000027941 */ /* 0x000fea0003800200 */
.L_x_457:
[----:B------:R-:W-:-:S07]  /*c320*/  IMAD.MOV.U32 R24, RZ, RZ, R36 ;  /* 0x000000ffff187224 */ /* 0x000fce00078e0024 */
.L_x_456:
[----:B------:R-:W-:Y:S05]  /*c330*/  BSYNC.RECONVERGENT B1 ;  /* 0x0000000000017941 */ /* 0x000fea0003800200 */
.L_x_455:
        /* <DEDUP_REMOVED lines=9> */
[----:B------:R-:W-:Y:S01]  /*c3d0*/  VIADD R20, R20, 0x2000 ;  /* 0x0000200014147836 */ /* 0x000fe20000000000 */
[----:B-1----:R-:W-:-:S04]  /*c3e0*/  UIADD3 UR4, UP0, UPT, UR4, 0x1000, URZ ;  /* 0x0000100004047890 */ /* 0x002fc8000ff1e0ff */
[----:B------:R-:W-:Y:S02]  /*c3f0*/  UIADD3.X UR5, UPT, UPT, URZ, UR5, URZ, UP0, !UPT ;  /* 0x00000005ff057290 */ /* 0x000fe400087fe4ff */
[----:B0-----:R-:W-:-:S04]  /*c400*/  IMAD.U32 R34, RZ, RZ, UR4 ;  /* 0x00000004ff227e24 */ /* 0x001fc8000f8e00ff */
[----:B------:R-:W-:Y:S01]  /*c410*/  IMAD.U32 R35, RZ, RZ, UR5 ;  /* 0x00000005ff237e24 */ /* 0x000fe2000f8e00ff */
[----:B------:R-:W-:Y:S06]  /*c420*/  @!P5 BRA `(.L_x_460) ;  /* 0x0000000000b8d947 */ /* 0x000fec0003800000 */
[----:B------:R-:W-:Y:S01]  /*c430*/  VIADD R93, R31, 0xffffe800 ;  /* 0xffffe8001f5d7836 */ /* 0x000fe20000000000 */
[----:B------:R-:W-:-:S13]  /*c440*/  PLOP3.LUT P3, PT, PT, PT, PT, 0x8, 0x80 ;  /* 0x000000000080781c */ /* 0x000fda0003f6e170 */
.L_x_461:
[----:B0-----:R-:W0:Y:S01]  /*c450*/  LDS R27, [R20+-0x1800] ;  /* 0xffe80000141b7984 */ /* 0x001e220000000800 */
[C---:B------:R-:W-:Y:S02]  /*c460*/  VIADD R83, R23.reuse, 0x800 ;  /* 0x0000080017537836 */ /* 0x040fe40000000000 */
[C---:B------:R-:W-:Y:S01]  /*c470*/  VIADD R85, R23.reuse, 0x1000 ;  /* 0x0000100017557836 */ /* 0x040fe20000000000 */
[----:B------:R-:W1:Y:S01]  /*c480*/  LDS R29, [R20+-0x1000] ;  /* 0xfff00000141d7984 */ /* 0x000e620000000800 */
[C---:B------:R-:W-:Y:S02]  /*c490*/  VIADD R87, R23.reuse, 0x1800 ;  /* 0x0000180017577836 */ /* 0x040fe40000000000 */
[--C-:B------:R-:W-:Y:S01]  /*c4a0*/  IMAD.WIDE R74, R23, 0x4, R34.reuse ;  /* 0x00000004174a7825 */ /* 0x100fe200078e0222 */
[----:B------:R-:W3:Y:S03]  /*c4b0*/  LDS R39, [R20+-0x800] ;  /* 0xfff8000014277984 */ /* 0x000ee60000000800 */
[--C-:B------:R-:W-:Y:S01]  /*c4c0*/  IMAD.WIDE R82, R83, 0x4, R34.reuse ;  /* 0x0000000453527825 */ /* 0x100fe200078e0222 */
[----:B------:R-:W4:Y:S03]  /*c4d0*/  LDS R41, [R20] ;  /* 0x0000000014297984 */ /* 0x000f260000000800 */
[--C-:B------:R-:W-:Y:S01]  /*c4e0*/  IMAD.WIDE R84, R85, 0x4, R34.reuse ;  /* 0x0000000455547825 */ /* 0x100fe200078e0222 */
[----:B------:R-:W5:Y:S03]  /*c4f0*/  LDS R45, [R20+0x800] ;  /* 0x00080000142d7984 */ /* 0x000f660000000800 */
[----:B------:R-:W-:Y:S01]  /*c500*/  IMAD.WIDE R86, R87, 0x4, R34 ;  /* 0x0000000457567825 */ /* 0x000fe200078e0222 */
[----:B------:R-:W2:Y:S03]  /*c510*/  LDS R47, [R20+0x1000] ;  /* 0x00100000142f7984 */ /* 0x000ea60000000800 */
[----:B------:R-:W-:Y:S01]  /*c520*/  VIADD R24, R24, 0x2000 ;  /* 0x0000200018187836 */ /* 0x000fe20000000000 */
[----:B------:R-:W2:Y:S01]  /*c530*/  LDS R51, [R20+0x1800] ;  /* 0x0018000014337984 */ /* 0x000ea20000000800 */
[----:B------:R-:W-:-:S03]  /*c540*/  VIADD R23, R23, 0x2000 ;  /* 0x0000200017177836 */ /* 0x000fc60000000000 */
[----:B------:R-:W2:Y:S01]  /*c550*/  LDS R53, [R20+0x2000] ;  /* 0x0020000014357984 */ /* 0x000ea20000000800 */
[----:B------:R-:W-:-:S03]  /*c560*/  ISETP.GE.AND P5, PT, R24, R93, PT ;  /* 0x0000005d1800720c */ /* 0x000fc60003fa6270 */
[----:B------:R-:W2:Y:S04]  /*c570*/  LDS R57, [R20+0x2800] ;  /* 0x0028000014397984 */ /* 0x000ea80000000800 */
[----:B------:R-:W2:Y:S04]  /*c580*/  LDS R59, [R20+0x3000] ;  /* 0x00300000143b7984 */ /* 0x000ea80000000800 */
[----:B------:R-:W2:Y:S04]  /*c590*/  LDS R63, [R20+0x3800] ;  /* 0x00380000143f7984 */ /* 0x000ea80000000800 */
[----:B------:R-:W2:Y:S04]  /*c5a0*/  LDS R67, [R20+0x4000] ;  /* 0x0040000014437984 */ /* 0x000ea80000000800 */
[----:B------:R-:W2:Y:S04]  /*c5b0*/  LDS R69, [R20+0x4800] ;  /* 0x0048000014457984 */ /* 0x000ea80000000800 */
[----:B------:R-:W2:Y:S04]  /*c5c0*/  LDS R79, [R20+0x5000] ;  /* 0x00500000144f7984 */ /* 0x000ea80000000800 */
[----:B------:R-:W2:Y:S04]  /*c5d0*/  LDS R89, [R20+0x5800] ;  /* 0x0058000014597984 */ /* 0x000ea80000000800 */
[----:B------:R3:W2:Y:S04]  /*c5e0*/  LDS R91, [R20+0x6000] ;  /* 0x00600000145b7984 */ /* 0x0006a80000000800 */
[----:B0-----:R0:W-:Y:S04]  /*c5f0*/  STG.E desc[UR6][R74.64+-0x1000], R27 ;  /* 0xfff0001b4a007986 */ /* 0x0011e8000c101906 */
[----:B-1----:R0:W-:Y:S01]  /*c600*/  STG.E desc[UR6][R74.64+-0x800], R29 ;  /* 0xfff8001d4a007986 */ /* 0x0021e2000c101906 */
[----:B---3--:R-:W-:-:S03]  /*c610*/  VIADD R20, R20, 0x8000 ;  /* 0x0000800014147836 */ /* 0x008fc60000000000 */
[----:B------:R0:W-:Y:S04]  /*c620*/  STG.E desc[UR6][R74.64], R39 ;  /* 0x000000274a007986 */ /* 0x0001e8000c101906 */
[----:B----4-:R0:W-:Y:S04]  /*c630*/  STG.E desc[UR6][R74.64+0x800], R41 ;  /* 0x000800294a007986 */ /* 0x0101e8000c101906 */
[----:B-----5:R0:W-:Y:S04]  /*c640*/  STG.E desc[UR6][R82.64+-0x1000], R45 ;  /* 0xfff0002d52007986 */ /* 0x0201e8000c101906 */
[----:B--2---:R0:W-:Y:S04]  /*c650*/  STG.E desc[UR6][R82.64+-0x800], R47 ;  /* 0xfff8002f52007986 */ /* 0x0041e8000c101906 */
        /* <DEDUP_REMOVED lines=11> */
.L_x_460:
[----:B------:R-:W-:Y:S05]  /*c710*/  BSYNC.RECONVERGENT B1 ;  /* 0x0000000000017941 */ /* 0x000fea0003800200 */
.L_x_459:
        /* <DEDUP_REMOVED lines=10> */
[----:B------:R-:W3:Y:S03]  /*c7c0*/  LDS R39, [R20+-0x800] ;  /* 0xfff8000014277984 */ /* 0x000ee60000000800 */
[----:B------:R-:W-:Y:S01]  /*c7d0*/  VIADD R24, R24, 0x1000 ;  /* 0x0000100018187836 */ /* 0x000fe20000000000 */
[----:B------:R-:W4:Y:S01]  /*c7e0*/  LDS R41, [R20] ;  /* 0x0000000014297984 */ /* 0x000f220000000800 */
[----:B------:R-:W-:-:S03]  /*c7f0*/  VIADD R23, R23, 0x1000 ;  /* 0x0000100017177836 */ /* 0x000fc60000000000 */
[----:B------:R-:W5:Y:S04]  /*c800*/  LDS R45, [R20+0x800] ;  /* 0x00080000142d7984 */ /* 0x000f680000000800 */
[----:B------:R-:W2:Y:S04]  /*c810*/  LDS R47, [R20+0x1000] ;  /* 0x00100000142f7984 */ /* 0x000ea80000000800 */
[----:B------:R-:W2:Y:S04]  /*c820*/  LDS R51, [R20+0x1800] ;  /* 0x0018000014337984 */ /* 0x000ea80000000800 */
[----:B------:R0:W2:Y:S02]  /*c830*/  LDS R53, [R20+0x2000] ;  /* 0x0020000014357984 */ /* 0x0000a40000000800 */
[----:B0-----:R-:W-:-:S02]  /*c840*/  VIADD R20, R20, 0x4000 ;  /* 0x0000400014147836 */ /* 0x001fc40000000000 */
[----:B------:R0:W-:Y:S04]  /*c850*/  STG.E desc[UR6][R74.64+-0x1000], R27 ;  /* 0xfff0001b4a007986 */ /* 0x0001e8000c101906 */
[----:B-1----:R0:W-:Y:S04]  /*c860*/  STG.E desc[UR6][R74.64+-0x800], R29 ;  /* 0xfff8001d4a007986 */ /* 0x0021e8000c101906 */
[----:B---3--:R0:W-:Y:S04]  /*c870*/  STG.E desc[UR6][R74.64], R39 ;  /* 0x000000274a007986 */ /* 0x0081e8000c101906 */
[----:B----4-:R0:W-:Y:S04]  /*c880*/  STG.E desc[UR6][R74.64+0x800], R41 ;  /* 0x000800294a007986 */ /* 0x0101e8000c101906 */
[----:B-----5:R0:W-:Y:S04]  /*c890*/  STG.E desc[UR6][R82.64+-0x1000], R45 ;  /* 0xfff0002d52007986 */ /* 0x0201e8000c101906 */
[----:B--2---:R0:W-:Y:S04]  /*c8a0*/  STG.E desc[UR6][R82.64+-0x800], R47 ;  /* 0xfff8002f52007986 */ /* 0x0041e8000c101906 */
[----:B------:R0:W-:Y:S04]  /*c8b0*/  STG.E desc[UR6][R82.64], R51 ;  /* 0x0000003352007986 */ /* 0x0001e8000c101906 */
[----:B------:R0:W-:Y:S02]  /*c8c0*/  STG.E desc[UR6][R82.64+0x800], R53 ;  /* 0x0008003552007986 */ /* 0x0001e4000c101906 */
.L_x_463:
[----:B------:R-:W-:Y:S05]  /*c8d0*/  BSYNC.RECONVERGENT B1 ;  /* 0x0000000000017941 */ /* 0x000fea0003800200 */
.L_x_462:
[----:B------:R-:W-:-:S13]  /*c8e0*/  ISETP.LT.OR P3, PT, R24, R31, P3 ;  /* 0x0000001f1800720c */ /* 0x000fda0001f61670 */
[----:B------:R-:W-:Y:S05]  /*c8f0*/  @!P3 BRA `(.L_x_454) ;  /* 0x000000000024b947 */ /* 0x000fea0003800000 */
[----:B0-----:R-:W0:Y:S01]  /*c900*/  LDS R27, [R20+-0x1800] ;  /* 0xffe80000141b7984 */ /* 0x001e220000000800 */
[----:B------:R-:W-:-:S03]  /*c910*/  IMAD.WIDE R34, R23, 0x4, R34 ;  /* 0x0000000417227825 */ /* 0x000fc600078e0222 */
[----:B------:R-:W1:Y:S04]  /*c920*/  LDS R29, [R20+-0x1000] ;  /* 0xfff00000141d7984 */ /* 0x000e680000000800 */
[----:B------:R-:W3:Y:S04]  /*c930*/  LDS R39, [R20+-0x800] ;  /* 0xfff8000014277984 */ /* 0x000ee80000000800 */
[----:B------:R-:W4:Y:S04]  /*c940*/  LDS R41, [R20] ;  /* 0x0000000014297984 */ /* 0x000f280000000800 */
[----:B0-----:R0:W-:Y:S04]  /*c950*/  STG.E desc[UR6][R34.64+-0x1000], R27 ;  /* 0xfff0001b22007986 */ /* 0x0011e8000c101906 */
[----:B-1----:R0:W-:Y:S04]  /*c960*/  STG.E desc[UR6][R34.64+-0x800], R29 ;  /* 0xfff8001d22007986 */ /* 0x0021e8000c101906 */
[----:B---3--:R0:W-:Y:S04]  /*c970*/  STG.E desc[UR6][R34.64], R39 ;  /* 0x0000002722007986 */ /* 0x0081e8000c101906 */
[----:B----4-:R0:W-:Y:S02]  /*c980*/  STG.E desc[UR6][R34.64+0x800], R41 ;  /* 0x0008002922007986 */ /* 0x0101e4000c101906 */
.L_x_454:
[----:B------:R-:W-:Y:S05]  /*c990*/  BSYNC.RECONVERGENT B0 ;  /* 0x0000000000007941 */ /* 0x000fea0003800200 */
.L_x_453:
[----:B-1----:R-:W-:Y:S01]  /*c9a0*/  P2R R24, PR, RZ, 0x10 ;  /* 0x00000010ff187803 */ /* 0x002fe20000000000 */
[----:B------:R-:W1:Y:S01]  /*c9b0*/  LDCU.64 UR4, c[0x0][0x390] ;  /* 0x00007200ff0477ac */ /* 0x000e620008000a00 */
[C---:B------:R-:W-:Y:S01]  /*c9c0*/  LOP3.LUT P4, RZ, R78.reuse, 0x1, RZ, 0xc0, !PT ;  /* 0x000000014eff7812 */ /* 0x040fe2000788c0ff */
[----:B------:R-:W-:Y:S01]  /*c9d0*/  BSSY.RECONVERGENT B0, `(.L_x_464) ;  /* 0x000004a000007945 */ /* 0x000fe20003800200 */
[----:B0-----:R-:W-:Y:S02]  /*c9e0*/  P2R R29, PR, RZ, 0x1 ;  /* 0x00000001ff1d7803 */ /* 0x001fe40000000000 */
[----:B------:R-:W-:Y:S02]  /*c9f0*/  LOP3.LUT P0, RZ, R78, 0x2000, RZ, 0xc0, !PT ;  /* 0x000020004eff7812 */ /* 0x000fe4000780c0ff */
[----:B------:R-:W-:Y:S02]  /*ca00*/  P2R R34, PR, RZ, 0x2 ;  /* 0x00000002ff227803 */ /* 0x000fe40000000000 */
[----:B------:R-:W-:-:S02]  /*ca10*/  SHF.R.S32.HI R23, RZ, 0x1f, R81 ;  /* 0x0000001fff177819 */ /* 0x000fc40000011451 */
[--C-:B------:R-:W-:Y:S02]  /*ca20*/  SHF.R.S32.HI R20, RZ, 0x1f, R0.reuse ;  /* 0x0000001fff147819 */ /* 0x100fe40000011400 */
[----:B------:R-:W-:Y:S02]  /*ca30*/  IADD3 R27, P3, P5, R81, R33, -R0 ;  /* 0x00000021511b7210 */ /* 0x000fe40007d7e800 */
[----:B------:R-:W-:Y:S02]  /*ca40*/  @P4 SEL R6, R3, R6, P0 ;  /* 0x0000000603064207 */ /* 0x000fe40000000000 */
[----:B------:R-:W-:Y:S02]  /*ca50*/  ISETP.NE.AND P4, PT, R24, RZ, PT ;  /* 0x000000ff1800720c */ /* 0x000fe40003f85270 */
[----:B------:R-:W-:Y:S02]  /*ca60*/  LOP3.LUT P1, RZ, R78, 0x1000, RZ, 0xc0, !PT ;  /* 0x000010004eff7812 */ /* 0x000fe4000782c0ff */
[----:B------:R-:W-:-:S02]  /*ca70*/  IADD3.X R48, PT, PT, R23, RZ, ~R20, P3, P5 ;  /* 0x000000ff17307210 */ /* 0x000fc40001feac14 */
[C---:B------:R-:W-:Y:S02]  /*ca80*/  LOP3.LUT P3, RZ, R78.reuse, 0x20, RZ, 0xc0, !PT ;  /* 0x000000204eff7812 */ /* 0x040fe4000786c0ff */
[----:B------:R-:W-:Y:S02]  /*ca90*/  ISETP.NE.AND P0, PT, R29, RZ, PT ;  /* 0x000000ff1d00720c */ /* 0x000fe40003f05270 */
[----:B------:R-:W-:Y:S02]  /*caa0*/  P2R R39, PR, RZ, 0x8 ;  /* 0x00000008ff277803 */ /* 0x000fe40000000000 */
[----:B------:R-:W-:Y:S02]  /*cab0*/  LOP3.LUT P3, RZ, R78, 0x80, RZ, 0xc0, !PT ;  /* 0x000000804eff7812 */ /* 0x000fe4000786c0ff */
[----:B------:R-:W-:Y:S02]  /*cac0*/  @P4 SEL R10, R10, R9, P1 ;  /* 0x000000090a0a4207 */ /* 0x000fe40000800000 */
[----:B------:R-:W-:-:S02]  /*cad0*/  ISETP.NE.AND P1, PT, R34, RZ, PT ;  /* 0x000000ff2200720c */ /* 0x000fc40003f25270 */
[----:B------:R-:W-:Y:S02]  /*cae0*/  P2R R23, PR, RZ, 0x8 ;  /* 0x00000008ff177803 */ /* 0x000fe40000000000 */
[C---:B------:R-:W-:Y:S02]  /*caf0*/  LOP3.LUT P3, RZ, R78.reuse, 0x400, RZ, 0xc0, !PT ;  /* 0x000004004eff7812 */ /* 0x040fe4000786c0ff */
[----:B------:R-:W-:Y:S02]  /*cb00*/  P2R R35, PR, RZ, 0x4 ;  /* 0x00000004ff237803 */ /* 0x000fe40000000000 */
[C---:B------:R-:W-:Y:S02]  /*cb10*/  LOP3.LUT P2, RZ, R78.reuse, 0x800, RZ, 0xc0, !PT ;  /* 0x000008004eff7812 */ /* 0x040fe4000784c0ff */
[----:B------:R-:W-:Y:S02]  /*cb20*/  LOP3.LUT P6, RZ, R78, 0x10, RZ, 0xc0, !PT ;  /* 0x000000104eff7812 */ /* 0x000fe400078cc0ff */
[----:B------:R-:W-:-:S02]  /*cb30*/  @P0 SEL R14, R14, R13, P2 ;  /* 0x0000000d0e0e0207 */ /* 0x000fc40001000000 */
[----:B------:R-:W-:Y:S02]  /*cb40*/  @P1 SEL R20, R18, R17, P3 ;  /* 0x0000001112141207 */ /* 0x000fe40001800000 */
[----:B------:R-:W-:Y:S02]  /*cb50*/  ISETP.NE.AND P3, PT, R71, RZ, PT ;  /* 0x000000ff4700720c */ /* 0x000fe40003f65270 */
[----:B------:R-:W-:Y:S02]  /*cb60*/  P2R R41, PR, RZ, 0x40 ;  /* 0x00000040ff297803 */ /* 0x000fe40000000000 */
[----:B------:R-:W-:Y:S02]  /*cb70*/  ISETP.NE.AND P2, PT, R35, RZ, PT ;  /* 0x000000ff2300720c */ /* 0x000fe40003f45270 */
[C---:B------:R-:W-:Y:S02]  /*cb80*/  LOP3.LUT P6, RZ, R78.reuse, 0x40, RZ, 0xc0, !PT ;  /* 0x000000404eff7812 */ /* 0x040fe400078cc0ff */
[----:B------:R-:W-:-:S02]  /*cb90*/  LOP3.LUT P5, RZ, R78, 0x200, RZ, 0xc0, !PT ;  /* 0x000002004eff7812 */ /* 0x000fc400078ac0ff */
[----:B------:R-:W-:Y:S02]  /*cba0*/  P2R R36, PR, RZ, 0x40 ;  /* 0x00000040ff247803 */ /* 0x000fe40000000000 */
[----:B------:R-:W-:-:S04]  /*cbb0*/  LOP3.LUT P6, RZ, R78, 0x100, RZ, 0xc0, !PT ;  /* 0x000001004eff7812 */ /* 0x000fc800078cc0ff */
[----:B------:R-:W-:Y:S02]  /*cbc0*/  @P3 SEL R24, R26, R25, P6 ;  /* 0x000000191a183207 */ /* 0x000fe40003000000 */
[----:B------:R-:W-:Y:S02]  /*cbd0*/  ISETP.NE.AND P6, PT, R72, RZ, PT ;  /* 0x000000ff4800720c */ /* 0x000fe40003fc5270 */
[----:B------:R-:W-:Y:S02]  /*cbe0*/  @P2 SEL R22, R22, R21, P5 ;  /* 0x0000001516162207 */ /* 0x000fe40002800000 */
[C---:B------:R-:W-:Y:S02]  /*cbf0*/  LOP3.LUT P5, RZ, R78.reuse, 0x4, RZ, 0xc0, !PT ;  /* 0x000000044eff7812 */ /* 0x040fe400078ac0ff */
[----:B------:R-:W-:-:S04]  /*cc00*/  LOP3.LUT R78, R78, 0xfffff7ff, RZ, 0xc0, !PT ;  /* 0xfffff7ff4e4e7812 */ /* 0x000fc800078ec0ff */
[----:B------:R-:W-:Y:S02]  /*cc10*/  @P3 LOP3.LUT R78, R78, 0x800, RZ, 0xfc, !PT ;  /* 0x000008004e4e3812 */ /* 0x000fe400078efcff */
[----:B------:R-:W-:Y:S02]  /*cc20*/  ISETP.NE.AND P3, PT, R23, RZ, PT ;  /* 0x000000ff1700720c */ /* 0x000fe40003f65270 */
[----:B------:R-:W-:Y:S02]  /*cc30*/  LOP3.LUT R78, R78, 0xfffffbff, RZ, 0xc0, !PT ;  /* 0xfffffbff4e4e7812 */ /* 0x000fe400078ec0ff */
[----:B------:R-:W-:Y:S02]  /*cc40*/  @P6 SEL R26, R38, R37, P3 ;  /* 0x00000025261a6207 */ /* 0x000fe40001800000 */
[----:B------:R-:W-:Y:S02]  /*cc50*/  ISETP.NE.AND P3, PT, R73, RZ, PT ;  /* 0x000000ff4900720c */ /* 0x000fe40003f65270 */
[----:B------:R-:W-:-:S02]  /*cc60*/  @P6 LOP3.LUT R78, R78, 0x400, RZ, 0xfc, !PT ;  /* 0x000004004e4e6812 */ /* 0x000fc400078efcff */
        /* <DEDUP_REMOVED lines=12> */
[----:B------:R-:W-:Y:S02]  /*cd30*/  @P3 LOP3.LUT R78, R78, 0x80, RZ, 0xfc, !PT ;  /* 0x000000804e4e3812 */ /* 0x000fe400078efcff */
[----:B------:R-:W-:Y:S02]  /*cd40*/  @P3 SEL R38, R56, R55, P6 ;  /* 0x0000003738263207 */ /* 0x000fe40003000000 */
[----:B------:R-:W-:-:S04]  /*cd50*/  IADD3 R3, P3, PT, R80, R33, RZ ;  /* 0x0000002150037210 */ /* 0x000fc80007f7e0ff */
[----:B------:R-:W-:Y:S02]  /*cd60*/  LEA.HI.X.SX32 R80, R80, RZ, 0x1, P3 ;  /* 0x000000ff50507211 */ /* 0x000fe400018f0eff */
[----:B-1----:R-:W-:-:S04]  /*cd70*/  LEA R16, P3, R3, UR4, 0x2 ;  /* 0x0000000403107c11 */ /* 0x002fc8000f8610ff */
[----:B------:R-:W-:Y:S02]  /*cd80*/  LEA.HI.X R17, R3, UR5, R80, 0x2, P3 ;  /* 0x0000000503117c11 */ /* 0x000fe400098f1450 */
[----:B------:R-:W-:-:S13]  /*cd90*/  ISETP.NE.AND P3, PT, R76, RZ, PT ;  /* 0x000000ff4c00720c */ /* 0x000fda0003f65270 */
[----:B------:R-:W-:Y:S02]  /*cda0*/  @P3 SEL R62, R62, R61, P5 ;  /* 0x0000003d3e3e3207 */ /* 0x000fe40002800000 */
[----:B------:R-:W-:-:S13]  /*cdb0*/  ISETP.GE.AND P5, PT, R33, R2, PT ;  /* 0x000000022100720c */ /* 0x000fda0003fa6270 */
[----:B------:R-:W-:Y:S05]  /*cdc0*/  @P5 BRA `(.L_x_465) ;  /* 0x0000000000285947 */ /* 0x000fea0003800000 */
[----:B------:R-:W-:-:S13]  /*cdd0*/  ISETP.GE.AND P5, PT, R33, R0, PT ;  /* 0x000000002100720c */ /* 0x000fda0003fa6270 */
[----:B------:R0:W5:Y:S01]  /*cde0*/  @!P5 LDG.E R23, desc[UR6][R16.64] ;  /* 0x000000061017d981 */ /* 0x000162000c1e1900 */
[----:B------:R-:W-:-:S05]  /*cdf0*/  @P5 IMAD.IADD R18, R33, 0x1, -R0 ;  /* 0x0000000121125824 */ /* 0x000fca00078e0a00 */
[----:B------:R-:W-:Y:S02]  /*ce00*/  @P5 SHF.R.S32.HI R42, RZ, 0x1f, R18 ;  /* 0x0000001fff2a5819 */ /* 0x000fe40000011412 */
[C---:B------:R-:W-:Y:S02]  /*ce10*/  @P5 IADD3 R3, P6, PT, R81.reuse, R18, RZ ;  /* 0x0000001251035210 */ /* 0x040fe40007fde0ff */
[----:B------:R-:W1:Y:S02]  /*ce20*/  @P5 LDC.64 R18, c[0x0][0x398] ;  /* 0x0000e600ff125b82 */ /* 0x000e640000000a00 */
[----:B------:R-:W-:Y:S02]  /*ce30*/  @P5 LEA.HI.X.SX32 R42, R81, R42, 0x1, P6 ;  /* 0x0000002a512a5211 */ /* 0x000fe400030f0eff */
[----:B-1----:R-:W-:-:S04]  /*ce40*/  @P5 LEA R18, P6, R3, R18, 0x2 ;  /* 0x0000001203125211 */ /* 0x002fc800078c10ff */
[----:B------:R-:W-:-:S05]  /*ce50*/  @P5 LEA.HI.X R19, R3, R19, R42, 0x2, P6 ;  /* 0x0000001303135211 */ /* 0x000fca00030f142a */
[----:B------:R0:W5:Y:S04]  /*ce60*/  @P5 LDG.E R23, desc[UR6][R18.64] ;  /* 0x0000000612175981 */ /* 0x000168000c1e1900 */
.L_x_465:
[----:B------:R-:W-:Y:S05]  /*ce70*/  BSYNC.RECONVERGENT B0 ;  /* 0x0000000000007941 */ /* 0x000fea0003800200 */
.L_x_464:
[----:B------:R-:W0:Y:S01]  /*ce80*/  LDCU.64 UR4, c[0x0][0x398] ;  /* 0x00007300ff0477ac */ /* 0x000e220008000a00 */
[----:B------:R-:W-:Y:S01]  /*ce90*/  VIADD R3, R33, 0x200 ;  /* 0x0000020021037836 */ /* 0x000fe20000000000 */
[----:B------:R-:W-:Y:S01]  /*cea0*/  LOP3.LUT P6, RZ, R78, 0x1, RZ, 0xc0, !PT ;  /* 0x000000014eff7812 */ /* 0x000fe200078cc0ff */
[----:B------:R-:W-:-:S12]  /*ceb0*/  BSSY.RECONVERGENT B0, `(.L_x_466) ;  /* 0x000000c000007945 */ /* 0x000fd80003800200 */
[C---:B------:R-:W-:Y:S02]  /*cec0*/  @P6 VIADD R9, R30.reuse, 0x1 ;  /* 0x000000011e096836 */ /* 0x040fe40000000000 */
[----:B------:R-:W-:Y:S01]  /*ced0*/  @P6 IMAD R42, R30, 0x4, R65 ;  /* 0x000000041e2a6824 */ /* 0x000fe200078e0241 */
[----:B0-----:R-:W-:Y:S01]  /*cee0*/  LEA R18, P5, R27, UR4, 0x2 ;  /* 0x000000041b127c11 */ /* 0x001fe2000f8a10ff */
[----:B------:R-:W-:Y:S01]  /*cef0*/  @P6 IMAD.MOV.U32 R30, RZ, RZ, R9 ;  /* 0x000000ffff1e6224 */ /* 0x000fe200078e0009 */
[----:B------:R-:W-:Y:S02]  /*cf00*/  LOP3.LUT R9, R33, 0x400, RZ, 0xfc, !PT ;  /* 0x0000040021097812 */ /* 0x000fe400078efcff */
[----:B------:R-:W-:Y:S02]  /*cf10*/  LEA.HI.X R19, R27, UR5, R48, 0x2, P5 ;  /* 0x000000051b137c11 */ /* 0x000fe4000a8f1430 */
[----:B------:R-:W-:-:S13]  /*cf20*/  ISETP.GE.AND P5, PT, R3, R2, PT ;  /* 0x000000020300720c */ /* 0x000fda0003fa6270 */
[----:B------:R-:W-:Y:S05]  /*cf30*/  @P5 BRA `(.L_x_467) ;  /* 0x00000000000c5947 */ /* 0x000fea0003800000 */
[----:B------:R-:W-:-:S13]  /*cf40*/  ISETP.GE.AND P5, PT, R3, R0, PT ;  /* 0x000000000300720c */ /* 0x000fda0003fa6270 */
[----:B------:R0:W5:Y:S04]  /*cf50*/  @P5 LDG.E R25, desc[UR6][R18.64+0x800] ;  /* 0x0008000612195981 */ /* 0x000168000c1e1900 */
[----:B------:R0:W5:Y:S02]  /*cf60*/  @!P5 LDG.E R25, desc[UR6][R16.64+0x800] ;  /* 0x000800061019d981 */ /* 0x000164000c1e1900 */
.L_x_467:
[----:B------:R-:W-:Y:S05]  /*cf70*/  BSYNC.RECONVERGENT B0 ;  /* 0x0000000000007941 */ /* 0x000fea0003800200 */
.L_x_466:
[----:B------:R-:W-:Y:S01]  /*cf80*/  ISETP.GE.AND P5, PT, R9, R2, PT ;  /* 0x000000020900720c */ /* 0x000fe20003fa6270 */
[----:B------:R-:W-:Y:S01]  /*cf90*/  BSSY.RECONVERGENT B0, `(.L_x_468) ;  /* 0x0000006000007945 */ /* 0x000fe20003800200 */
[----:B------:R-:W-:-:S11]  /*cfa0*/  VIADD R3, R33, 0x600 ;  /* 0x0000060021037836 */ /* 0x000fd60000000000 */
[----:B------:R-:W-:Y:S05]  /*cfb0*/  @P5 BRA `(.L_x_469) ;  /* 0x00000000000c5947 */ /* 0x000fea0003800000 */
[----:B------:R-:W-:-:S13]  /*cfc0*/  ISETP.GE.AND P5, PT, R9, R0, PT ;  /* 0x000000000900720c */ /* 0x000fda0003fa6270 */
[----:B------:R1:W5:Y:S04]  /*cfd0*/  @P5 LDG.E R27, desc[UR6][R18.64+0x1000] ;  /* 0x00100006121b5981 */ /* 0x000368000c1e1900 */
[----:B------:R1:W5:Y:S02]  /*cfe0*/  @!P5 LDG.E R27, desc[UR6][R16.64+0x1000] ;  /* 0x00100006101bd981 */ /* 0x000364000c1e1900 */
.L_x_469:
[----:B------:R-:W-:Y:S05]  /*cff0*/  BSYNC.RECONVERGENT B0 ;  /* 0x0000000000007941 */ /* 0x000fea0003800200 */
.L_x_468:
[----:B------:R-:W-:Y:S01]  /*d000*/  ISETP.GE.AND P5, PT, R3, R2, PT ;  /* 0x000000020300720c */ /* 0x000fe20003fa6270 */
[----:B------:R-:W-:Y:S01]  /*d010*/  BSSY.RECONVERGENT B0, `(.L_x_470) ;  /* 0x0000006000007945 */ /* 0x000fe20003800200 */
[----:B------:R-:W-:-:S11]  /*d020*/  LOP3.LUT R9, R33, 0x800, RZ, 0xfc, !PT ;  /* 0x0000080021097812 */ /* 0x000fd600078efcff */
[----:B------:R-:W-:Y:S05]  /*d030*/  @P5 BRA `(.L_x_471) ;  /* 0x00000000000c5947 */ /* 0x000fea0003800000 */
[----:B------:R-:W-:-:S13]  /*d040*/  ISETP.GE.AND P5, PT, R3, R0, PT ;  /* 0x000000000300720c */ /* 0x000fda0003fa6270 */
[----:B------:R3:W5:Y:S04]  /*d050*/  @P5 LDG.E R29, desc[UR6][R18.64+0x1800] ;  /* 0x00180006121d5981 */ /* 0x000768000c1e1900 */
[----:B------:R3:W5:Y:S02]  /*d060*/  @!P5 LDG.E R29, desc[UR6][R16.64+0x1800] ;  /* 0x00180006101dd981 */ /* 0x000764000c1e1900 */
.L_x_471:
[----:B------:R-:W-:Y:S05]  /*d070*/  BSYNC.RECONVERGENT B0 ;  /* 0x0000000000007941 */ /* 0x000fea0003800200 */
.L_x_470:
[----:B------:R-:W-:Y:S01]  /*d080*/  ISETP.GE.AND P5, PT, R9, R2, PT ;  /* 0x000000020900720c */ /* 0x000fe20003fa6270 */
[----:B------:R-:W-:Y:S01]  /*d090*/  BSSY.RECONVERGENT B0, `(.L_x_472) ;  /* 0x0000006000007945 */ /* 0x000fe20003800200 */
[----:B------:R-:W-:-:S11]  /*d0a0*/  VIADD R3, R33, 0xa00 ;  /* 0x00000a0021037836 */ /* 0x000fd60000000000 */
[----:B------:R-:W-:Y:S05]  /*d0b0*/  @P5 BRA `(.L_x_473) ;  /* 0x00000000000c5947 */ /* 0x000fea0003800000 */
[----:B------:R-:W-:-:S13]  /*d0c0*/  ISETP.GE.AND P5, PT, R9, R0, PT ;  /* 0x000000000900720c */ /* 0x000fda0003fa6270 */
[----:B------:R4:W5:Y:S04]  /*d0d0*/  @P5 LDG.E R35, desc[UR6][R18.64+0x2000] ;  /* 0x0020000612235981 */ /* 0x000968000c1e1900 */
[----:B------:R4:W5:Y:S02]  /*d0e0*/  @!P5 LDG.E R35, desc[UR6][R16.64+0x2000] ;  /* 0x002000061023d981 */ /* 0x000964000c1e1900 */
.L_x_473:
[----:B------:R-:W-:Y:S05]  /*d0f0*/  BSYNC.RECONVERGENT B0 ;  /* 0x0000000000007941 */ /* 0x000fea0003800200 */
.L_x_472:
[----:B------:R-:W-:Y:S01]  /*d100*/  ISETP.GE.AND P5, PT, R3, R2, PT ;  /* 0x000000020300720c */ /* 0x000fe20003fa6270 */
[----:B------:R-:W-:Y:S01]  /*d110*/  BSSY.RECONVERGENT B0, `(.L_x_474) ;  /* 0x0000006000007945 */ /* 0x000fe20003800200 */
[----:B------:R-:W-:-:S11]  /*d120*/  LOP3.LUT R9, R33, 0xc00, RZ, 0xfc, !PT ;  /* 0x00000c0021097812 */ /* 0x000fd600078efcff */
[----:B------:R-:W-:Y:S05]  /*d130*/  @P5 BRA `(.L_x_475) ;  /* 0x00000000000c5947 */ /* 0x000fea0003800000 */
[----:B------:R-:W-:-:S13]  /*d140*/  ISETP.GE.AND P5, PT, R3, R0, PT ;  /* 0x000000000300720c */ /* 0x000fda0003fa6270 */
[----:B------:R0:W5:Y:S04]  /*d150*/  @P5 LDG.E R37, desc[UR6][R18.64+0x2800] ;  /* 0x0028000612255981 */ /* 0x000168000c1e1900 */
[----:B------:R0:W5:Y:S02]  /*d160*/  @!P5 LDG.E R37, desc[UR6][R16.64+0x2800] ;  /* 0x002800061025d981 */ /* 0x000164000c1e1900 */
.L_x_475:
[----:B------:R-:W-:Y:S05]  /*d170*/  BSYNC.RECONVERGENT B0 ;  /* 0x0000000000007941 */ /* 0x000fea0003800200 */
.L_x_474:
[----:B------:R-:W-:Y:S01]  /*d180*/  ISETP.GE.AND P5, PT, R9, R2, PT ;  /* 0x000000020900720c */ /* 0x000fe20003fa6270 */
[----:B------:R-:W-:Y:S01]  /*d190*/  BSSY.RECONVERGENT B0, `(.L_x_476) ;  /* 0x0000006000007945 */ /* 0x000fe20003800200 */
[----:B------:R-:W-:-:S11]  /*d1a0*/  VIADD R3, R33, 0xe00 ;  /* 0x00000e0021037836 */ /* 0x000fd60000000000 */
[----:B------:R-:W-:Y:S05]  /*d1b0*/  @P5 BRA `(.L_x_477) ;  /* 0x00000000000c5947 */ /* 0x000fea0003800000 */
[----:B------:R-:W-:-:S13]  /*d1c0*/  ISETP.GE.AND P5, PT, R9, R0, PT ;  /* 0x000000000900720c */ /* 0x000fda0003fa6270 */
[----:B------:R0:W5:Y:S04]  /*d1d0*/  @P5 LDG.E R39, desc[UR6][R18.64+0x3000] ;  /* 0x0030000612275981 */ /* 0x000168000c1e1900 */
[----:B------:R0:W5:Y:S02]  /*d1e0*/  @!P5 LDG.E R39, desc[UR6][R16.64+0x3000] ;  /* 0x003000061027d981 */ /* 0x000164000c1e1900 */
.L_x_477:
[----:B------:R-:W-:Y:S05]  /*d1f0*/  BSYNC.RECONVERGENT B0 ;  /* 0x0000000000007941 */ /* 0x000fea0003800200 */
.L_x_476:
[----:B------:R-:W-:Y:S01]  /*d200*/  ISETP.GE.AND P5, PT, R3, R2, PT ;  /* 0x000000020300720c */ /* 0x000fe20003fa6270 */
[----:B------:R-:W-:Y:S01]  /*d210*/  BSSY.RECONVERGENT B0, `(.L_x_478) ;  /* 0x0000006000007945 */ /* 0x000fe20003800200 */
[----:B------:R-:W-:-:S11]  /*d220*/  LOP3.LUT R9, R33, 0x1000, RZ, 0xfc, !PT ;  /* 0x0000100021097812 */ /* 0x000fd600078efcff */
[----:B------:R-:W-:Y:S05]  /*d230*/  @P5 BRA `(.L_x_479) ;  /* 0x00000000000c5947 */ /* 0x000fea0003800000 */
[----:B------:R-:W-:-:S13]  /*d240*/  ISETP.GE.AND P5, PT, R3, R0, PT ;  /* 0x000000000300720c */ /* 0x000fda0003fa6270 */
[----:B------:R0:W5:Y:S04]  /*d250*/  @P5 LDG.E R41, desc[UR6][R18.64+0x3800] ;  /* 0x0038000612295981 */ /* 0x000168000c1e1900 */
[----:B------:R0:W5:Y:S02]  /*d260*/  @!P5 LDG.E R41, desc[UR6][R16.64+0x3800] ;  /* 0x003800061029d981 */ /* 0x000164000c1e1900 */
.L_x_479:
[----:B------:R-:W-:Y:S05]  /*d270*/  BSYNC.RECONVERGENT B0 ;  /* 0x0000000000007941 */ /* 0x000fea0003800200 */
.L_x_478:
[----:B------:R-:W-:Y:S01]  /*d280*/  ISETP.GE.AND P5, PT, R9, R2, PT ;  /* 0x000000020900720c */ /* 0x000fe20003fa6270 */
[----:B------:R-:W-:Y:S01]  /*d290*/  BSSY.RECONVERGENT B0, `(.L_x_480) ;  /* 0x0000006000007945 */ /* 0x000fe20003800200 */
[----:B------:R-:W-:-:S11]  /*d2a0*/  VIADD R3, R33, 0x1200 ;  /* 0x0000120021037836 */ /* 0x000fd60000000000 */
[----:B------:R-:W-:Y:S05]  /*d2b0*/  @P5 BRA `(.L_x_481) ;  /* 0x00000000000c5947 */ /* 0x000fea0003800000 */
[----:B------:R-:W-:-:S13]  /*d2c0*/  ISETP.GE.AND P5, PT, R9, R0, PT ;  /* 0x000000000900720c */ /* 0x000fda0003fa6270 */
[----:B------:R0:W5:Y:S04]  /*d2d0*/  @P5 LDG.E R43, desc[UR6][R18.64+0x4000] ;  /* 0x00400006122b5981 */ /* 0x000168000c1e1900 */
[----:B------:R0:W5:Y:S02]  /*d2e0*/  @!P5 LDG.E R43, desc[UR6][R16.64+0x4000] ;  /* 0x00400006102bd981 */ /* 0x000164000c1e1900 */
.L_x_481:
[----:B------:R-:W-:Y:S05]  /*d2f0*/  BSYNC.RECONVERGENT B0 ;  /* 0x0000000000007941 */ /* 0x000fea0003800200 */
.L_x_480:
[----:B------:R-:W-:Y:S01]  /*d300*/  ISETP.GE.AND P5, PT, R3, R2, PT ;  /* 0x000000020300720c */ /* 0x000fe20003fa6270 */
[----:B------:R-:W-:Y:S01]  /*d310*/  BSSY.RECONVERGENT B0, `(.L_x_482) ;  /* 0x0000006000007945 */ /* 0x000fe20003800200 */
[----:B------:R-:W-:-:S11]  /*d320*/  LOP3.LUT R9, R33, 0x1400, RZ, 0xfc, !PT ;  /* 0x0000140021097812 */ /* 0x000fd600078efcff */
[----:B------:R-:W-:Y:S05]  /*d330*/  @P5 BRA `(.L_x_483) ;  /* 0x00000000000c5947 */ /* 0x000fea0003800000 */
[----:B------:R-:W-:-:S13]  /*d340*/  ISETP.GE.AND P5, PT, R3, R0, PT ;  /* 0x000000000300720c */ /* 0x000fda0003fa6270 */
[----:B------:R0:W5:Y:S04]  /*d350*/  @P5 LDG.E R45, desc[UR6][R18.64+0x4800] ;  /* 0x00480006122d5981 */ /* 0x000168000c1e1900 */
[----:B------:R0:W5:Y:S02]  /*d360*/  @!P5 LDG.E R45, desc[UR6][R16.64+0x4800] ;  /* 0x00480006102dd981 */ /* 0x000164000c1e1900 */
.L_x_483:
[----:B------:R-:W-:Y:S05]  /*d370*/  BSYNC.RECONVERGENT B0 ;  /* 0x0000000000007941 */ /* 0x000fea0003800200 */
.L_x_482:
[----:B------:R-:W-:Y:S01]  /*d380*/  ISETP.GE.AND P5, PT, R9, R2, PT ;  /* 0x000000020900720c */ /* 0x000fe20003fa6270 */
[----:B------:R-:W-:Y:S01]  /*d390*/  BSSY.RECONVERGENT B0, `(.L_x_484) ;  /* 0x0000006000007945 */ /* 0x000fe20003800200 */
[----:B------:R-:W-:-:S11]  /*d3a0*/  VIADD R3, R33, 0x1600 ;  /* 0x0000160021037836 */ /* 0x000fd60000000000 */
[----:B------:R-:W-:Y:S05]  /*d3b0*/  @P5 BRA `(.L_x_485) ;  /* 0x00000000000c5947 */ /* 0x000fea0003800000 */
[----:B------:R-:W-:-:S13]  /*d3c0*/  ISETP.GE.AND P5, PT, R9, R0, PT ;  /* 0x000000000900720c */ /* 0x000fda0003fa6270 */
[----:B------:R0:W5:Y:S04]  /*d3d0*/  @P5 LDG.E R47, desc[UR6][R18.64+0x5000] ;  /* 0x00500006122f5981 */ /* 0x000168000c1e1900 */
[----:B------:R0:W5:Y:S02]  /*d3e0*/  @!P5 LDG.E R47, desc[UR6][R16.64+0x5000] ;  /* 0x00500006102fd981 */ /* 0x000164000c1e1900 */
.L_x_485:
[----:B------:R-:W-:Y:S05]  /*d3f0*/  BSYNC.RECONVERGENT B0 ;  /* 0x0000000000007941 */ /* 0x000fea0003800200 */
.L_x_484:
[----:B------:R-:W-:Y:S01]  /*d400*/  ISETP.GE.AND P5, PT, R3, R2, PT ;  /* 0x000000020300720c */ /* 0x000fe20003fa6270 */
[----:B------:R-:W-:Y:S01]  /*d410*/  BSSY.RECONVERGENT B0, `(.L_x_486) ;  /* 0x0000006000007945 */ /* 0x000fe20003800200 */
[----:B------:R-:W-:-:S11]  /*d420*/  LOP3.LUT R9, R33, 0x1800, RZ, 0xfc, !PT ;  /* 0x0000180021097812 */ /* 0x000fd600078efcff */
[----:B------:R-:W-:Y:S05]  /*d430*/  @P5 BRA `(.L_x_487) ;  /* 0x00000000000c5947 */ /* 0x000fea0003800000 */
[----:B------:R-:W-:-:S13]  /*d440*/  ISETP.GE.AND P5, PT, R3, R0, PT ;  /* 0x000000000300720c */ /* 0x000fda0003fa6270 */
[----:B------:R0:W5:Y:S04]  /*d450*/  @P5 LDG.E R49, desc[UR6][R18.64+0x5800] ;  /* 0x0058000612315981 */ /* 0x000168000c1e1900 */
[----:B------:R0:W5:Y:S02]  /*d460*/  @!P5 LDG.E R49, desc[UR6][R16.64+0x5800] ;  /* 0x005800061031d981 */ /* 0x000164000c1e1900 */
.L_x_487:
[----:B------:R-:W-:Y:S05]  /*d470*/  BSYNC.RECONVERGENT B0 ;  /* 0x0000000000007941 */ /* 0x000fea0003800200 */
.L_x_486:
[----:B------:R-:W-:Y:S01]  /*d480*/  ISETP.GE.AND P5, PT, R9, R2, PT ;  /* 0x000000020900720c */ /* 0x000fe20003fa6270 */
[----:B------:R-:W-:Y:S01]  /*d490*/  BSSY.RECONVERGENT B0, `(.L_x_488) ;  /* 0x0000006000007945 */ /* 0x000fe20003800200 */
[----:B------:R-:W-:-:S11]  /*d4a0*/  VIADD R3, R33, 0x1a00 ;  /* 0x00001a0021037836 */ /* 0x000fd60000000000 */
[----:B------:R-:W-:Y:S05]  /*d4b0*/  @P5 BRA `(.L_x_489) ;  /* 0x00000000000c5947 */ /* 0x000fea0003800000 */
[----:B------:R-:W-:-:S13]  /*d4c0*/  ISETP.GE.AND P5, PT, R9, R0, PT ;  /* 0x000000000900720c */ /* 0x000fda0003fa6270 */
[----:B------:R0:W5:Y:S04]  /*d4d0*/  @P5 LDG.E R51, desc[UR6][R18.64+0x6000] ;  /* 0x0060000612335981 */ /* 0x000168000c1e1900 */
[----:B------:R0:W5:Y:S02]  /*d4e0*/  @!P5 LDG.E R51, desc[UR6][R16.64+0x6000] ;  /* 0x006000061033d981 */ /* 0x000164000c1e1900 */
.L_x_489:
[----:B------:R-:W-:Y:S05]  /*d4f0*/  BSYNC.RECONVERGENT B0 ;  /* 0x0000000000007941 */ /* 0x000fea0003800200 */
.L_x_488:
[----:B------:R-:W-:Y:S01]  /*d500*/  ISETP.GE.AND P5, PT, R3, R2, PT ;  /* 0x000000020300720c */ /* 0x000fe20003fa6270 */
[----:B------:R-:W-:Y:S01]  /*d510*/  BSSY.RECONVERGENT B0, `(.L_x_490) ;  /* 0x0000006000007945 */ /* 0x000fe20003800200 */
[----:B------:R-:W-:-:S11]  /*d520*/  LOP3.LUT R9, R33, 0x1c00, RZ, 0xfc, !PT ;  /* 0x00001c0021097812 */ /* 0x000fd600078efcff */
[----:B------:R-:W-:Y:S05]  /*d530*/  @P5 BRA `(.L_x_491) ;  /* 0x00000000000c5947 */ /* 0x000fea0003800000 */
[----:B------:R-:W-:-:S13]  /*d540*/  ISETP.GE.AND P5, PT, R3, R0, PT ;  /* 0x000000000300720c */ /* 0x000fda0003fa6270 */
[----:B------:R0:W5:Y:S04]  /*d550*/  @P5 LDG.E R3, desc[UR6][R18.64+0x6800] ;  /* 0x0068000612035981 */ /* 0x000168000c1e1900 */
[----:B------:R0:W5:Y:S02]  /*d560*/  @!P5 LDG.E R3, desc[UR6][R16.64+0x6800] ;  /* 0x006800061003d981 */ /* 0x000164000c1e1900 */
.L_x_491:
[----:B------:R-:W-:Y:S05]  /*d570*/  BSYNC.RECONVERGENT B0 ;  /* 0x0000000000007941 */ /* 0x000fea0003800200 */
.L_x_490:
[----:B------:R-:W-:Y:S01]  /*d580*/  ISETP.GE.AND P5, PT, R9, R2, PT ;  /* 0x000000020900720c */ /* 0x000fe20003fa6270 */
[----:B------:R-:W-:Y:S01]  /*d590*/  BSSY.RECONVERGENT B0, `(.L_x_492) ;  /* 0x0000006000007945 */ /* 0x000fe20003800200 */
[----:B------:R-:W-:-:S11]  /*d5a0*/  VIADD R13, R33, 0x1e00 ;  /* 0x00001e00210d7836 */ /* 0x000fd60000000000 */
[----:B------:R-:W-:Y:S05]  /*d5b0*/  @P5 BRA `(.L_x_493) ;  /* 0x00000000000c5947 */ /* 0x000fea0003800000 */
[----:B------:R-:W-:-:S13]  /*d5c0*/  ISETP.GE.AND P5, PT, R9, R0, PT ;  /* 0x000000000900720c */ /* 0x000fda0003fa6270 */
[----:B------:R0:W5:Y:S04]  /*d5d0*/  @P5 LDG.E R9, desc[UR6][R18.64+0x7000] ;  /* 0x0070000612095981 */ /* 0x000168000c1e1900 */
[----:B------:R0:W5:Y:S02]  /*d5e0*/  @!P5 LDG.E R9, desc[UR6][R16.64+0x7000] ;  /* 0x007000061009d981 */ /* 0x000164000c1e1900 */
.L_x_493:
[----:B------:R-:W-:Y:S05]  /*d5f0*/  BSYNC.RECONVERGENT B0 ;  /* 0x0000000000007941 */ /* 0x000fea0003800200 */
.L_x_492:
[----:B------:R-:W-:Y:S01]  /*d600*/  ISETP.GE.AND P5, PT, R13, R2, PT ;  /* 0x000000020d00720c */ /* 0x000fe20003fa6270 */
[----:B------:R-:W-:Y:S01]  /*d610*/  BSSY.RECONVERGENT B0, `(.L_x_494) ;  /* 0x0000006000007945 */ /* 0x000fe20003800200 */
[----:B------:R-:W-:-:S11]  /*d620*/  LOP3.LUT R21, R33, 0x2000, RZ, 0xfc, !PT ;  /* 0x0000200021157812 */ /* 0x000fd600078efcff */
[----:B------:R-:W-:Y:S05]  /*d630*/  @P5 BRA `(.L_x_495) ;  /* 0x00000000000c5947 */ /* 0x000fea0003800000 */
[----:B------:R-:W-:-:S13]  /*d640*/  ISETP.GE.AND P5, PT, R13, R0, PT ;  /* 0x000000000d00720c */ /* 0x000fda0003fa6270 */
[----:B------:R0:W5:Y:S04]  /*d650*/  @P5 LDG.E R13, desc[UR6][R18.64+0x7800] ;  /* 0x00780006120d5981 */ /* 0x000168000c1e1900 */
[----:B------:R0:W5:Y:S02]  /*d660*/  @!P5 LDG.E R13, desc[UR6][R16.64+0x7800] ;  /* 0x00780006100dd981 */ /* 0x000164000c1e1900 */
.L_x_495:
[----:B------:R-:W-:Y:S05]  /*d670*/  BSYNC.RECONVERGENT B0 ;  /* 0x0000000000007941 */ /* 0x000fea0003800200 */
.L_x_494:
[----:B------:R-:W-:Y:S01]  /*d680*/  ISETP.GE.AND P5, PT, R21, R2, PT ;  /* 0x000000021500720c */ /* 0x000fe20003fa6270 */
[----:B------:R-:W-:Y:S01]  /*d690*/  BSSY.RECONVERGENT B0, `(.L_x_496) ;  /* 0x0000006000007945 */ /* 0x000fe20003800200 */
[----:B------:R-:W-:-:S11]  /*d6a0*/  VIADD R53, R33, 0x2200 ;  /* 0x0000220021357836 */ /* 0x000fd60000000000 */
[----:B------:R-:W-:Y:S05]  /*d6b0*/  @P5 BRA `(.L_x_497) ;  /* 0x00000000000c5947 */ /* 0x000fea0003800000 */
[----:B------:R-:W-:-:S13]  /*d6c0*/  ISETP.GE.AND P5, PT, R21, R0, PT ;  /* 0x000000001500720c */ /* 0x000fda0003fa6270 */
[----:B------:R0:W5:Y:S04]  /*d6d0*/  @P5 LDG.E R21, desc[UR6][R18.64+0x8000] ;  /* 0x0080000612155981 */ /* 0x000168000c1e1900 */
[----:B------:R0:W5:Y:S02]  /*d6e0*/  @!P5 LDG.E R21, desc[UR6][R16.64+0x8000] ;  /* 0x008000061015d981 */ /* 0x000164000c1e1900 */
.L_x_497:
[----:B------:R-:W-:Y:S05]  /*d6f0*/  BSYNC.RECONVERGENT B0 ;  /* 0x0000000000007941 */ /* 0x000fea0003800200 */
.L_x_496:
[----:B------:R-:W-:Y:S01]  /*d700*/  ISETP.GE.AND P5, PT, R53, R2, PT ;  /* 0x000000023500720c */ /* 0x000fe20003fa6270 */
[----:B------:R-:W-:Y:S01]  /*d710*/  BSSY.RECONVERGENT B0, `(.L_x_498) ;  /* 0x0000006000007945 */ /* 0x000fe20003800200 */
[----:B------:R-:W-:-:S11]  /*d720*/  LOP3.LUT R55, R33, 0x2400, RZ, 0xfc, !PT ;  /* 0x0000240021377812 */ /* 0x000fd600078efcff */
[----:B------:R-:W-:Y:S05]  /*d730*/  @P5 BRA `(.L_x_499) ;  /* 0x00000000000c5947 */ /* 0x000fea0003800000 */
[----:B------:R-:W-:-:S13]  /*d740*/  ISETP.GE.AND P5, PT, R53, R0, PT ;  /* 0x000000003500720c */ /* 0x000fda0003fa6270 */
[----:B------:R0:W5:Y:S04]  /*d750*/  @P5 LDG.E R53, desc[UR6][R18.64+0x8800] ;  /* 0x0088000612355981 */ /* 0x000168000c1e1900 */
[----:B------:R0:W5:Y:S02]  /*d760*/  @!P5 LDG.E R53, desc[UR6][R16.64+0x8800] ;  /* 0x008800061035d981 */ /* 0x000164000c1e1900 */
.L_x_499:
[----:B------:R-:W-:Y:S05]  /*d770*/  BSYNC.RECONVERGENT B0 ;  /* 0x0000000000007941 */ /* 0x000fea0003800200 */
.L_x_498:
[----:B------:R-:W-:Y:S01]  /*d780*/  ISETP.GE.AND P5, PT, R55, R2, PT ;  /* 0x000000023700720c */ /* 0x000fe20003fa6270 */
[----:B------:R-:W-:-:S12]  /*d790*/  BSSY.RECONVERGENT B0, `(.L_x_500) ;  /* 0x0000005000007945 */ /* 0x000fd80003800200 */
[----:B------:R-:W-:Y:S05]  /*d7a0*/  @P5 BRA `(.L_x_501) ;  /* 0x00000000000c5947 */ /* 0x000fea0003800000 */
[----:B------:R-:W-:-:S13]  /*d7b0*/  ISETP.GE.AND P5, PT, R55, R0, PT ;  /* 0x000000003700720c */ /* 0x000fda0003fa6270 */
[----:B------:R0:W5:Y:S04]  /*d7c0*/  @P5 LDG.E R55, desc[UR6][R18.64+0x9000] ;  /* 0x0090000612375981 */ /* 0x000168000c1e1900 */
[----:B------:R0:W5:Y:S02]  /*d7d0*/  @!P5 LDG.E R55, desc[UR6][R16.64+0x9000] ;  /* 0x009000061037d981 */ /* 0x000164000c1e1900 */
.L_x_501:
[----:B------:R-:W-:Y:S05]  /*d7e0*/  BSYNC.RECONVERGENT B0 ;  /* 0x0000000000007941 */ /* 0x000fea0003800200 */
.L_x_500:
[----:B------:R-:W-:Y:S01]  /*d7f0*/  BAR.SYNC.DEFER_BLOCKING 0x0 ;  /* 0x0000000000007b1d */ /* 0x000fe20000010000 */
[--C-:B------:R-:W-:Y:S01]  /*d800*/  IMAD R0, R33, 0x4, R65.reuse ;  /* 0x0000000421007824 */ /* 0x100fe200078e0241 */
        /* <DEDUP_REMOVED lines=8> */
[C---:B------:R-:W-:Y:S01]  /*d890*/  LOP3.LUT P3, RZ, R78.reuse, 0x1, RZ, 0xc0, !PT ;  /* 0x000000014eff7812 */ /* 0x040fe2000786c0ff */
[----:B------:R-:W-:Y:S01]  /*d8a0*/  BSSY.RECONVERGENT B0, `(.L_x_502) ;  /* 0x0000135000007945 */ /* 0x000fe20003800200 */
[----:B------:R-:W-:-:S07]  /*d8b0*/  LOP3.LUT P5, RZ, R78, 0x100, RZ, 0xc0, !PT ;  /* 0x000001004eff7812 */ /* 0x000fce00078ac0ff */
[----:B------:R-:W-:-:S04]  /*d8c0*/  @P6 IMAD R26, R26, 0x4, R65 ;  /* 0x000000041a1a6824 */ /* 0x000fc800078e0241 */
[--C-:B------:R-:W-:Y:S01]  /*d8d0*/  @P3 IMAD R6, R6, 0x4, R65.reuse ;  /* 0x0000000406063824 */ /* 0x100fe200078e0241 */
[----:B-----5:R-:W-:Y:S01]  /*d8e0*/  STS [R0+0x800], R23 ;  /* 0x0008001700007388 */ /* 0x020fe20000000800 */
[----:B------:R-:W-:-:S03]  /*d8f0*/  @P5 IMAD R36, R36, 0x4, R65 ;  /* 0x0000000424245824 */ /* 0x000fc600078e0241 */
        /* <DEDUP_REMOVED lines=19> */
[----:B------:R0:W-:Y:S04]  /*da30*/  @P4 LDS R25, [R10+0x800] ;  /* 0x000800000a194984 */ /* 0x0001e80000000800 */
[----:B------:R1:W3:Y:S01]  /*da40*/  @P3 LDS R23, [R6+0x800] ;  /* 0x0008000006173984 */ /* 0x0002e20000000800 */
[----:B------:R-:W-:-:S02]  /*da50*/  ISETP.NE.AND P3, PT, R4, RZ, PT ;  /* 0x000000ff0400720c */ /* 0x000fc40003f65270 */
[----:B0-----:R-:W-:Y:S01]  /*da60*/  P2R R10, PR, RZ, 0x10 ;  /* 0x00000010ff0a7803 */ /* 0x001fe20000000000 */
[----:B------:R0:W4:Y:S01]  /*da70*/  @P0 LDS R27, [R14+0x800] ;  /* 0x000800000e1b0984 */ /* 0x0001220000000800 */
[----:B------:R-:W-:-:S03]  /*da80*/  LOP3.LUT P4, RZ, R78, 0x80, RZ, 0xc0, !PT ;  /* 0x000000804eff7812 */ /* 0x000fc6000788c0ff */
[----:B------:R-:W-:Y:S01]  /*da90*/  @P6 LDS R43, [R26+0x800] ;  /* 0x000800001a2b6984 */ /* 0x000fe20000000800 */
[----:B-1----:R-:W-:Y:S02]  /*daa0*/  P2R R6, PR, RZ, 0x10 ;  /* 0x00000010ff067803 */ /* 0x002fe40000000000 */
[----:B------:R-:W-:Y:S01]  /*dab0*/  ISETP.NE.AND P4, PT, R5, RZ, PT ;  /* 0x000000ff0500720c */ /* 0x000fe20003f85270 */
[----:B------:R-:W-:Y:S01]  /*dac0*/  @P5 LDS R51, [R36+0x800] ;  /* 0x0008000024335984 */ /* 0x000fe20000000800 */
[----:B0-----:R-:W-:Y:S01]  /*dad0*/  P2R R14, PR, RZ, 0x1 ;  /* 0x00000001ff0e7803 */ /* 0x001fe20000000000 */
[----:B------:R-:W-:Y:S01]  /*dae0*/  @P3 IMAD R32, R32, 0x4, R65 ;  /* 0x0000000420203824 */ /* 0x000fe200078e0241 */
[C---:B------:R-:W-:Y:S01]  /*daf0*/  LOP3.LUT P0, RZ, R78.reuse, 0x800, RZ, 0xc0, !PT ;  /* 0x000008004eff7812 */ /* 0x040fe2000780c0ff */
[----:B------:R-:W0:Y:S01]  /*db00*/  @P1 LDS R29, [R20+0x800] ;  /* 0x00080000141d1984 */ /* 0x000e220000000800 */
[----:B------:R-:W-:Y:S02]  /*db10*/  LOP3.LUT R78, R78, 0xffffffdf, RZ, 0xc0, !PT ;  /* 0xffffffdf4e4e7812 */ /* 0x000fe400078ec0ff */
[----:B------:R-:W-:Y:S01]  /*db20*/  ISETP.NE.AND P6, PT, R8, RZ, PT ;  /* 0x000000ff0800720c */ /* 0x000fe20003fc5270 */
[----:B------:R-:W-:Y:S01]  /*db30*/  @P3 LDS R37, [R32+0x800] ;  /* 0x0008000020253984 */ /* 0x000fe20000000800 */
[----:B------:R-:W-:-:S02]  /*db40*/  @P3 LOP3.LUT R78, R78, 0x20, RZ, 0xfc, !PT ;  /* 0x000000204e4e3812 */ /* 0x000fc400078efcff */
[----:B------:R-:W-:Y:S01]  /*db50*/  ISETP.NE.AND P3, PT, R2, RZ, PT ;  /* 0x000000ff0200720c */ /* 0x000fe20003f65270 */
[--C-:B------:R-:W-:Y:S01]  /*db60*/  @P4 IMAD R40, R40, 0x4, R65.reuse ;  /* 0x0000000428284824 */ /* 0x100fe200078e0241 */
        /* <DEDUP_REMOVED lines=9> */
[----:B------:R-:W2:Y:S01]  /*dc00*/  @P0 LDS R39, [R24+0x800] ;  /* 0x0008000018270984 */ /* 0x000ea20000000800 */
[----:B------:R-:W-:Y:S01]  /*dc10*/  ISETP.NE.AND P0, PT, R11, RZ, PT ;  /* 0x000000ff0b00720c */ /* 0x000fe20003f05270 */
[----:B------:R-:W-:-:S02]  /*dc20*/  @P3 IMAD R34, R34, 0x4, R65 ;  /* 0x0000000422223824 */ /* 0x000fc400078e0241 */
[----:B------:R-:W-:Y:S02]  /*dc30*/  @P6 LDS R49, [R52+0x800] ;  /* 0x0008000034316984 */ /* 0x000fe40000000800 */
[--C-:B------:R-:W-:Y:S02]  /*dc40*/  @P5 IMAD R66, R66, 0x4, R65.reuse ;  /* 0x0000000442425824 */ /* 0x100fe400078e0241 */
[----:B------:R-:W-:Y:S01]  /*dc50*/  @P3 LDS R47, [R34+0x800] ;  /* 0x00080000222f3984 */ /* 0x000fe20000000800 */
[----:B------:R-:W-:Y:S01]  /*dc60*/  ISETP.NE.AND P3, PT, R16, RZ, PT ;  /* 0x000000ff1000720c */ /* 0x000fe20003f65270 */
[--C-:B------:R-:W-:Y:S01]  /*dc70*/  @P4 IMAD R46, R46, 0x4, R65.reuse ;  /* 0x000000042e2e4824 */ /* 0x100fe200078e0241 */
[----:B------:R-:W-:Y:S01]  /*dc80*/  @P4 LOP3.LUT R78, R78, 0x8, RZ, 0xfc, !PT ;  /* 0x000000084e4e4812 */ /* 0x000fe200078efcff */
[----:B------:R-:W-:Y:S01]  /*dc90*/  @P5 LDS R13, [R66+0x800] ;  /* 0x00080000420d5984 */ /* 0x000fe20000000800 */
[----:B------:R-:W-:Y:S01]  /*dca0*/  P2R R12, PR, RZ, 0x8 ;  /* 0x00000008ff0c7803 */ /* 0x000fe20000000000 */
[----:B------:R-:W-:Y:S01]  /*dcb0*/  @P0 IMAD R58, R58, 0x4, R65 ;  /* 0x000000043a3a0824 */ /* 0x000fe200078e0241 */
[----:B------:R-:W-:Y:S01]  /*dcc0*/  LOP3.LUT R78, R78, 0xfffffffb, RZ, 0xc0, !PT ;  /* 0xfffffffb4e4e7812 */ /* 0x000fe200078ec0ff */
[----:B------:R-:W2:Y:S01]  /*dcd0*/  @P4 LDS R45, [R46+0x800] ;  /* 0x000800002e2d4984 */ /* 0x000ea20000000800 */
[----:B------:R-:W-:-:S02]  /*dce0*/  ISETP.NE.AND P4, PT, R6, RZ, PT ;  /* 0x000000ff0600720c */ /* 0x000fc40003f85270 */
[----:B------:R-:W-:Y:S01]  /*dcf0*/  @P6 LOP3.LUT R78, R78, 0x4, RZ, 0xfc, !PT ;  /* 0x000000044e4e6812 */ /* 0x000fe200078efcff */
[----:B------:R-:W2:Y:S01]  /*dd00*/  @P0 LDS R3, [R58+0x800] ;  /* 0x000800003a030984 */ /* 0x000ea20000000800 */
[----:B------:R-:W-:Y:S01]  /*dd10*/  ISETP.NE.AND P6, PT, R15, RZ, PT ;  /* 0x000000ff0f00720c */ /* 0x000fe20003fc5270 */
[--C-:B------:R-:W-:Y:S01]  /*dd20*/  @P3 IMAD R62, R62, 0x4, R65.reuse ;  /* 0x000000043e3e3824 */ /* 0x100fe200078e0241 */
[----:B------:R-:W-:Y:S02]  /*dd30*/  LOP3.LUT R78, R78, 0xfffffffd, RZ, 0xc0, !PT ;  /* 0xfffffffd4e4e7812 */ /* 0x000fe400078ec0ff */
[----:B------:R-:W-:Y:S02]  /*dd40*/  P2R R15, PR, RZ, 0x20 ;  /* 0x00000020ff0f7803 */ /* 0x000fe40000000000 */
[----:B------:R-:W-:Y:S01]  /*dd50*/  @P0 LOP3.LUT R78, R78, 0x2, RZ, 0xfc, !PT ;  /* 0x000000024e4e0812 */ /* 0x000fe200078efcff */
[----:B------:R-:W-:Y:S01]  /*dd60*/  @P3 LDS R21, [R62+0x800] ;  /* 0x000800003e153984 */ /* 0x000fe20000000800 */
[----:B------:R-:W-:Y:S01]  /*dd70*/  ISETP.NE.AND P0, PT, R77, RZ, PT ;  /* 0x000000ff4d00720c */ /* 0x000fe20003f05270 */
[----:B------:R-:W-:Y:S01]  /*dd80*/  @P4 IMAD R38, R38, 0x4, R65 ;  /* 0x0000000426264824 */ /* 0x000fe200078e0241 */
[----:B------:R-:W-:-:S02]  /*dd90*/  LOP3.LUT R78, R78, 0xffffffbf, RZ, 0xc0, !PT ;  /* 0xffffffbf4e4e7812 */ /* 0x000fc400078ec0ff */
[----:B------:R-:W-:Y:S01]  /*dda0*/  P2R R11, PR, RZ, 0x40 ;  /* 0x00000040ff0b7803 */ /* 0x000fe20000000000 */
[----:B------:R-:W-:Y:S01]  /*ddb0*/  @P6 IMAD R68, R68, 0x4, R65 ;  /* 0x0000000444446824 */ /* 0x000fe200078e0241 */
[----:B------:R-:W2:Y:S01]  /*ddc0*/  @P4 LDS R9, [R38+0x800] ;  /* 0x0008000026094984 */ /* 0x000ea20000000800 */
[----:B------:R-:W-:-:S03]  /*ddd0*/  ISETP.NE.AND P4, PT, R10, RZ, PT ;  /* 0x000000ff0a00720c */ /* 0x000fc60003f85270 */
[----:B------:R-:W2:Y:S03]  /*dde0*/  @P6 LDS R53, [R68+0x800] ;  /* 0x0008000044356984 */ /* 0x000ea60000000800 */
[----:B------:R-:W-:Y:S01]  /*ddf0*/  @P0 IMAD R70, R70, 0x4, R65 ;  /* 0x0000000446460824 */ /* 0x000fe200078e0241 */
[----:B------:R-:W-:-:S04]  /*de00*/  @P0 LOP3.LUT R78, R78, 0x40, RZ, 0xfc, !PT ;  /* 0x000000404e4e0812 */ /* 0x000fc800078efcff */
[----:B------:R-:W2:Y:S01]  /*de10*/  @P0 LDS R55, [R70+0x800] ;  /* 0x0008000046370984 */ /* 0x000ea20000000800 */
[----:B------:R-:W-:Y:S01]  /*de20*/  BAR.SYNC.DEFER_BLOCKING 0x0 ;  /* 0x0000000000007b1d */ /* 0x000fe20000010000 */
[----:B------:R-:W-:Y:S01]  /*de30*/  ISETP.NE.AND P0, PT, R14, RZ, PT ;  /* 0x000000ff0e00720c */ /* 0x000fe20003f05270 */
[----:B------:R-:W-:Y:S01]  /*de40*/  @P4 VIADD R2, R30, 0x1 ;  /* 0x000000011e024836 */ /* 0x000fe20000000000 */
[----:B------:R-:W-:Y:S01]  /*de50*/  LOP3.LUT P5, RZ, R78, 0x1, RZ, 0xc0, !PT ;  /* 0x000000014eff7812 */ /* 0x000fe200078ac0ff */
[----:B------:R-:W-:Y:S01]  /*de60*/  @P4 IMAD R4, R30, 0x4, R65 ;  /* 0x000000041e044824 */ /* 0x000fe200078e0241 */
[C---:B------:R-:W-:Y:S01]  /*de70*/  LOP3.LUT P6, RZ, R78.reuse, 0x8, RZ, 0xc0, !PT ;  /* 0x000000084eff7812 */ /* 0x040fe200078cc0ff */
[----:B------:R-:W-:Y:S01]  /*de80*/  @P4 IMAD.MOV.U32 R30, RZ, RZ, R2 ;  /* 0x000000ffff1e4224 */ /* 0x000fe200078e0002 */
[----:B------:R-:W-:Y:S02]  /*de90*/  LOP3.LUT P3, RZ, R78, 0x200, RZ, 0xc0, !PT ;  /* 0x000002004eff7812 */ /* 0x000fe4000786c0ff */
[----:B------:R-:W-:-:S02]  /*dea0*/  P2R R7, PR, RZ, 0x40 ;  /* 0x00000040ff077803 */ /* 0x000fc40000000000 */
[----:B------:R-:W-:-:S03]  /*deb0*/  LOP3.LUT P6, RZ, R78, 0x10, RZ, 0xc0, !PT ;  /* 0x000000104eff7812 */ /* 0x000fc600078cc0ff */
[C---:B------:R-:W-:Y:S01]  /*dec0*/  @P0 VIADD R2, R30.reuse, 0x1 ;  /* 0x000000011e020836 */ /* 0x040fe20000000000 */
[----:B------:R-:W-:Y:S01]  /*ded0*/  P2R R5, PR, RZ, 0x40 ;  /* 0x00000040ff057803 */ /* 0x000fe20000000000 */
[----:B------:R-:W-:Y:S01]  /*dee0*/  @P0 IMAD R6, R30, 0x4, R65 ;  /* 0x000000041e060824 */ /* 0x000fe200078e0241 */
[----:B------:R-:W-:Y:S01]  /*def0*/  LOP3.LUT P6, RZ, R78, 0x800, RZ, 0xc0, !PT ;  /* 0x000008004eff7812 */ /* 0x000fe200078cc0ff */
[----:B------:R-:W-:-:S04]  /*df00*/  @P0 IMAD.MOV.U32 R30, RZ, RZ, R2 ;  /* 0x000000ffff1e0224 */ /* 0x000fc800078e0002 */
[C-C-:B------:R-:W-:Y:S02]  /*df10*/  @P1 IMAD R8, R30.reuse, 0x4, R65.reuse ;  /* 0x000000041e081824 */ /* 0x140fe400078e0241 */
[----:B------:R-:W-:Y:S01]  /*df20*/  @P1 VIADD R2, R30, 0x1 ;  /* 0x000000011e021836 */ /* 0x000fe20000000000 */
[----:B---3--:R-:W-:Y:S01]  /*df30*/  @P5 STS [R42+0x800], R23 ;  /* 0x000800172a005388 */ /* 0x008fe20000000800 */
[C---:B------:R-:W-:Y:S02]  /*df40*/  LOP3.LUT P5, RZ, R78.reuse, 0x4, RZ, 0xc0, !PT ;  /* 0x000000044eff7812 */ /* 0x040fe400078ac0ff */
[----:B------:R-:W-:Y:S01]  /*df50*/  @P1 IMAD.MOV.U32 R30, RZ, RZ, R2 ;  /* 0x000000ffff1e1224 */ /* 0x000fe200078e0002 */
[----:B------:R3:W-:Y:S01]  /*df60*/  @P4 STS [R4+0x800], R25 ;  /* 0x0008001904004388 */ /* 0x0007e20000000800 */
[----:B------:R-:W-:Y:S02]  /*df70*/  LOP3.LUT P4, RZ, R78, 0x400, RZ, 0xc0, !PT ;  /* 0x000004004eff7812 */ /* 0x000fe4000788c0ff */
[C---:B------:R-:W-:Y:S01]  /*df80*/  @P2 VIADD R2, R30.reuse, 0x1 ;  /* 0x000000011e022836 */ /* 0x040fe20000000000 */
[----:B----4-:R4:W-:Y:S01]  /*df90*/  @P0 STS [R6+0x800], R27 ;  /* 0x0008001b06000388 */ /* 0x0109e20000000800 */
[----:B------:R-:W-:Y:S01]  /*dfa0*/  @P2 IMAD R10, R30, 0x4, R65 ;  /* 0x000000041e0a2824 */ /* 0x000fe200078e0241 */
[C---:B------:R-:W-:Y:S01]  /*dfb0*/  LOP3.LUT P0, RZ, R78.reuse, 0x100, RZ, 0xc0, !PT ;  /* 0x000001004eff7812 */ /* 0x040fe2000780c0ff */
[----:B------:R-:W-:Y:S01]  /*dfc0*/  @P2 IMAD.MOV.U32 R30, RZ, RZ, R2 ;  /* 0x000000ffff1e2224 */ /* 0x000fe200078e0002 */
[----:B0-----:R0:W-:Y:S01]  /*dfd0*/  @P1 STS [R8+0x800], R29 ;  /* 0x0008001d08001388 */ /* 0x0011e20000000800 */
[----:B------:R-:W-:-:S03]  /*dfe0*/  LOP3.LUT P1, RZ, R78, 0x20, RZ, 0xc0, !PT ;  /* 0x000000204eff7812 */ /* 0x000fc6000782c0ff */
[----:B-1----:R1:W-:Y:S01]  /*dff0*/  @P2 STS [R10+0x800], R35 ;  /* 0x000800230a002388 */ /* 0x0023e20000000800 */
[----:B------:R-:W-:-:S09]  /*e000*/  LOP3.LUT P2, RZ, R78, 0x2, RZ, 0xc0, !PT ;  /* 0x000000024eff7812 */ /* 0x000fd2000784c0ff */
[C---:B------:R-:W-:Y:S02]  /*e010*/  @P1 VIADD R2, R30.reuse, 0x1 ;  /* 0x000000011e021836 */ /* 0x040fe40000000000 */
[----:B---3--:R-:W-:Y:S02]  /*e020*/  @P1 IMAD R4, R30, 0x4, R65 ;  /* 0x000000041e041824 */ /* 0x008fe400078e0241 */
[----:B------:R-:W-:-:S03]  /*e030*/  @P1 IMAD.MOV.U32 R30, RZ, RZ, R2 ;  /* 0x000000ffff1e1224 */ /* 0x000fc600078e0002 */
[----:B------:R3:W-:Y:S01]  /*e040*/  @P1 STS [R4+0x800], R37 ;  /* 0x0008002504001388 */ /* 0x0007e20000000800 */
[----:B----4-:R-:W-:Y:S01]  /*e050*/  @P6 IMAD R6, R30, 0x4, R65 ;  /* 0x000000041e066824 */ /* 0x010fe200078e0241 */
[----:B------:R-:W-:Y:S01]  /*e060*/  LOP3.LUT P1, RZ, R78, 0x80, RZ, 0xc0, !PT ;  /* 0x000000804eff7812 */ /* 0x000fe2000782c0ff */
[----:B------:R-:W-:-:S03]  /*e070*/  @P6 VIADD R2, R30, 0x1 ;  /* 0x000000011e026836 */ /* 0x000fc60000000000 */
[----:B--2---:R2:W-:Y:S01]  /*e080*/  @P6 STS [R6+0x800], R39 ;  /* 0x0008002706006388 */ /* 0x0045e20000000800 */
[----:B------:R-:W-:Y:S01]  /*e090*/  @P6 IMAD.MOV.U32 R30, RZ, RZ, R2 ;  /* 0x000000ffff1e6224 */ /* 0x000fe200078e0002 */
[----:B------:R-:W-:-:S13]  /*e0a0*/  ISETP.NE.AND P6, PT, R5, RZ, PT ;  /* 0x000000ff0500720c */ /* 0x000fda0003fc5270 */
[C---:B0-----:R-:W-:Y:S02]  /*e0b0*/  @P6 IMAD R8, R30.reuse, 0x4, R65 ;  /* 0x000000041e086824 */ /* 0x041fe400078e0241 */
[----:B------:R-:W-:-:S03]  /*e0c0*/  @P6 VIADD R2, R30, 0x1 ;  /* 0x000000011e026836 */ /* 0x000fc60000000000 */
[----:B------:R0:W-:Y:S01]  /*e0d0*/  @P6 STS [R8+0x800], R41 ;  /* 0x0008002908006388 */ /* 0x0001e20000000800 */
[----:B------:R-:W-:Y:S01]  /*e0e0*/  @P6 IMAD.MOV.U32 R30, RZ, RZ, R2 ;  /* 0x000000ffff1e6224 */ /* 0x000fe200078e0002 */
[----:B------:R-:W-:-:S03]  /*e0f0*/  ISETP.NE.AND P6, PT, R7, RZ, PT ;  /* 0x000000ff0700720c */ /* 0x000fc60003fc5270 */
[C---:B------:R-:W-:Y:S02]  /*e100*/  @P4 VIADD R2, R30.reuse, 0x1 ;  /* 0x000000011e024836 */ /* 0x040fe40000000000 */
[----:B-1----:R-:W-:Y:S02]  /*e110*/  @P4 IMAD R10, R30, 0x4, R65 ;  /* 0x000000041e0a4824 */ /* 0x002fe400078e0241 */
[----:B------:R-:W-:-:S03]  /*e120*/  @P4 IMAD.MOV.U32 R30, RZ, RZ, R2 ;  /* 0x000000ffff1e4224 */ /* 0x000fc600078e0002 */
[----:B------:R1:W-:Y:S01]  /*e130*/  @P4 STS [R10+0x800], R43 ;  /* 0x0008002b0a004388 */ /* 0x0003e20000000800 */
[----:B------:R-:W-:Y:S02]  /*e140*/  LOP3.LUT P4, RZ, R78, 0x40, RZ, 0xc0, !PT ;  /* 0x000000404eff7812 */ /* 0x000fe4000788c0ff */
[C---:B------:R-:W-:Y:S02]  /*e150*/  @P6 VIADD R2, R30.reuse, 0x1 ;  /* 0x000000011e026836 */ /* 0x040fe40000000000 */
[----:B---3--:R-:W-:Y:S02]  /*e160*/  @P6 IMAD R4, R30, 0x4, R65 ;  /* 0x000000041e046824 */ /* 0x008fe400078e0241 */
[----:B------:R-:W-:-:S03]  /*e170*/  @P6 IMAD.MOV.U32 R30, RZ, RZ, R2 ;  /* 0x000000ffff1e6224 */ /* 0x000fc600078e0002 */
[----:B------:R3:W-:Y:S01]  /*e180*/  @P6 STS [R4+0x800], R45 ;  /* 0x0008002d04006388 */ /* 0x0007e20000000800 */
[C---:B------:R-:W-:Y:S01]  /*e190*/  @P3 VIADD R2, R30.reuse, 0x1 ;  /* 0x000000011e023836 */ /* 0x040fe20000000000 */
[----:B------:R-:W-:Y:S01]  /*e1a0*/  ISETP.NE.AND P6, PT, R11, RZ, PT ;  /* 0x000000ff0b00720c */ /* 0x000fe20003fc5270 */
[----:B--2---:R-:W-:Y:S02]  /*e1b0*/  @P3 IMAD R6, R30, 0x4, R65 ;  /* 0x000000041e063824 */ /* 0x004fe400078e0241 */
[----:B------:R-:W-:-:S03]  /*e1c0*/  @P3 IMAD.MOV.U32 R30, RZ, RZ, R2 ;  /* 0x000000ffff1e3224 */ /* 0x000fc600078e0002 */
[----:B------:R2:W-:Y:S01]  /*e1d0*/  @P3 STS [R6+0x800], R47 ;  /* 0x0008002f06003388 */ /* 0x0005e20000000800 */
[----:B------:R-:W-:Y:S01]  /*e1e0*/  @P5 VIADD R2, R30, 0x1 ;  /* 0x000000011e025836 */ /* 0x000fe20000000000 */
[----:B------:R-:W-:Y:S01]  /*e1f0*/  ISETP.NE.AND P3, PT, R12, RZ, PT ;  /* 0x000000ff0c00720c */ /* 0x000fe20003f65270 */
[----:B0-----:R-:W-:Y:S02]  /*e200*/  @P5 IMAD R8, R30, 0x4, R65 ;  /* 0x000000041e085824 */ /* 0x001fe400078e0241 */
[----:B------:R-:W-:-:S03]  /*e210*/  @P5 IMAD.MOV.U32 R30, RZ, RZ, R2 ;  /* 0x000000ffff1e5224 */ /* 0x000fc600078e0002 */
[----:B------:R0:W-:Y:S01]  /*e220*/  @P5 STS [R8+0x800], R49 ;  /* 0x0008003108005388 */ /* 0x0001e20000000800 */
[C---:B------:R-:W-:Y:S01]  /*e230*/  @P0 VIADD R2, R30.reuse, 0x1 ;  /* 0x000000011e020836 */ /* 0x040fe20000000000 */
[----:B------:R-:W-:Y:S01]  /*e240*/  ISETP.NE.AND P5, PT, R15, RZ, PT ;  /* 0x000000ff0f00720c */ /* 0x000fe20003fa5270 */
[----:B-1----:R-:W-:Y:S02]  /*e250*/  @P0 IMAD R10, R30, 0x4, R65 ;  /* 0x000000041e0a0824 */ /* 0x002fe400078e0241 */
[----:B------:R-:W-:-:S03]  /*e260*/  @P0 IMAD.MOV.U32 R30, RZ, RZ, R2 ;  /* 0x000000ffff1e0224 */ /* 0x000fc600078e0002 */
[----:B------:R1:W-:Y:S01]  /*e270*/  @P0 STS [R10+0x800], R51 ;  /* 0x000800330a000388 */ /* 0x0003e20000000800 */
[----:B------:R-:W-:Y:S01]  /*e280*/  @P2 VIADD R2, R30, 0x1 ;  /* 0x000000011e022836 */ /* 0x000fe20000000000 */
[----:B------:R-:W-:Y:S01]  /*e290*/  LOP3.LUT P0, RZ, R78, 0x4000, RZ, 0xc0, !PT ;  /* 0x000040004eff7812 */ /* 0x000fe2000780c0ff */
[----:B---3--:R-:W-:Y:S02]  /*e2a0*/  @P2 IMAD R4, R30, 0x4, R65 ;  /* 0x000000041e042824 */ /* 0x008fe400078e0241 */
[----:B------:R-:W-:-:S03]  /*e2b0*/  @P2 IMAD.MOV.U32 R30, RZ, RZ, R2 ;  /* 0x000000ffff1e2224 */ /* 0x000fc600078e0002 */
[----:B------:R3:W-:Y:S01]  /*e2c0*/  @P2 STS [R4+0x800], R3 ;  /* 0x0008000304002388 */ /* 0x0007e20000000800 */
[C---:B------:R-:W-:Y:S02]  /*e2d0*/  @P1 VIADD R2, R30.reuse, 0x1 ;  /* 0x000000011e021836 */ /* 0x040fe40000000000 */
[----:B--2---:R-:W-:Y:S02]  /*e2e0*/  @P1 IMAD R6, R30, 0x4, R65 ;  /* 0x000000041e061824 */ /* 0x004fe400078e0241 */
[----:B------:R-:W-:-:S03]  /*e2f0*/  @P1 IMAD.MOV.U32 R30, RZ, RZ, R2 ;  /* 0x000000ffff1e1224 */ /* 0x000fc600078e0002 */
[----:B------:R3:W-:Y:S01]  /*e300*/  @P1 STS [R6+0x800], R9 ;  /* 0x0008000906001388 */ /* 0x0007e20000000800 */
[C---:B------:R-:W-:Y:S02]  /*e310*/  @P5 VIADD R2, R30.reuse, 0x1 ;  /* 0x000000011e025836 */ /* 0x040fe40000000000 */
        /* <DEDUP_REMOVED lines=15> */
[----:B---3--:R-:W-:Y:S01]  /*e410*/  LOP3.LUT R2, RZ, R33, RZ, 0x33, !PT ;  /* 0x00000021ff027212 */ /* 0x008fe200078e33ff */
[----:B------:R-:W-:Y:S01]  /*e420*/  BSSY.RECONVERGENT B1, `(.L_x_504) ;  /* 0x0000018000017945 */ /* 0x000fe20003800200 */
[----:B------:R-:W-:-:S03]  /*e430*/  IMAD.MOV.U32 R12, RZ, RZ, R33 ;  /* 0x000000ffff0c7224 */ /* 0x000fc600078e0021 */
[----:B------:R-:W-:-:S05]  /*e440*/  IMAD.IADD R2, R2, 0x1, R31 ;  /* 0x0000000102027824 */ /* 0x000fca00078e021f */
[C---:B------:R-:W-:Y:S02]  /*e450*/  LOP3.LUT R3, R2.reuse, 0x600, RZ, 0xc0, !PT ;  /* 0x0000060002037812 */ /* 0x040fe400078ec0ff */
[----:B------:R-:W-:Y:S02]  /*e460*/  ISETP.GE.U32.AND P1, PT, R2, 0x600, PT ;  /* 0x000006000200780c */ /* 0x000fe40003f26070 */
[----:B------:R-:W-:-:S13]  /*e470*/  ISETP.NE.AND P0, PT, R3, 0x600, PT ;  /* 0x000006000300780c */ /* 0x000fda0003f05270 */
[----:B------:R-:W-:Y:S05]  /*e480*/  @!P0 BRA `(.L_x_505) ;  /* 0x0000000000448947 */ /* 0x000fea0003800000 */
[----:B------:R-:W0:Y:S01]  /*e490*/  LDC.64 R4, c[0x0][0x3b0] ;  /* 0x0000ec00ff047b82 */ /* 0x000e220000000a00 */
[----:B------:R-:W-:Y:S01]  /*e4a0*/  LEA.HI R2, R2, 0x1, RZ, 0x17 ;  /* 0x0000000102027811 */ /* 0x000fe200078fb8ff */
[----:B------:R-:W-:Y:S02]  /*e4b0*/  VIADD R0, R0, 0x800 ;  /* 0x0000080000007836 */ /* 0x000fe40000000000 */
[----:B------:R-:W-:Y:S02]  /*e4c0*/  IMAD.IADD R7, R33, 0x1, R28 ;  /* 0x0000000121077824 */ /* 0x000fe400078e021c */
[C---:B------:R-:W-:Y:S01]  /*e4d0*/  IMAD.SHL.U32 R3, R2.reuse, 0x200, RZ ;  /* 0x0000020002037824 */ /* 0x040fe200078e00ff */
[----:B------:R-:W-:-:S04]  /*e4e0*/  LOP3.LUT R2, R2, 0x3, RZ, 0xc0, !PT ;  /* 0x0000000302027812 */ /* 0x000fc800078ec0ff */
[----:B------:R-:W-:Y:S01]  /*e4f0*/  LOP3.LUT R12, R3, 0x600, RZ, 0xc0, !PT ;  /* 0x00000600030c7812 */ /* 0x000fe200078ec0ff */
[----:B------:R-:W-:-:S04]  /*e500*/  IMAD.MOV R6, RZ, RZ, -R2 ;  /* 0x000000ffff067224 */ /* 0x000fc800078e0a02 */
[----:B------:R-:W-:-:S07]  /*e510*/  IMAD.IADD R12, R12, 0x1, R33 ;  /* 0x000000010c0c7824 */ /* 0x000fce00078e0221 */
.L_x_506:
        /* <DEDUP_REMOVED lines=8> */
.L_x_505:
[----:B------:R-:W-:Y:S05]  /*e5a0*/  BSYNC.RECONVERGENT B1 ;  /* 0x0000000000017941 */ /* 0x000fea0003800200 */
.L_x_504:
[----:B------:R-:W-:Y:S05]  /*e5b0*/  @!P1 BRA `(.L_x_503) ;  /* 0x00000004008c9947 */ /* 0x000fea0003800000 */
[----:B------:R-:W0:Y:S01]  /*e5c0*/  LDCU.64 UR4, c[0x0][0x3b0] ;  /* 0x00007600ff0477ac */ /* 0x000e220008000a00 */
[----:B------:R-:W-:Y:S01]  /*e5d0*/  IMAD.IADD R0, R31, 0x1, -R12 ;  /* 0x000000011f007824 */ /* 0x000fe200078e0a0c */
[----:B------:R-:W-:Y:S01]  /*e5e0*/  BSSY.RECONVERGENT B1, `(.L_x_507) ;  /* 0x0000039000017945 */ /* 0x000fe20003800200 */
[C---:B------:R-:W-:Y:S01]  /*e5f0*/  IMAD R65, R12.reuse, 0x4, R65 ;  /* 0x000000040c417824 */ /* 0x040fe200078e0241 */
[----:B------:R-:W-:Y:S01]  /*e600*/  PLOP3.LUT P0, PT, PT, PT, PT, 0x80, 0x8 ;  /* 0x000000000008781c */ /* 0x000fe20003f0f070 */
[----:B------:R-:W-:Y:S01]  /*e610*/  IMAD.IADD R13, R12, 0x1, R28 ;  /* 0x000000010c0d7824 */ /* 0x000fe200078e021c */
[----:B------:R-:W-:Y:S01]  /*e620*/  ISETP.GT.AND P1, PT, R0, 0x1800, PT ;  /* 0x000018000000780c */ /* 0x000fe20003f24270 */
[----:B------:R-:W-:Y:S01]  /*e630*/  VIADD R65, R65, 0x2000 ;  /* 0x0000200041417836 */ /* 0x000fe20000000000 */
[----:B0-----:R-:W-:-:S04]  /*e640*/  UIADD3 UR4, UP0, UPT, UR4, 0x1000, URZ ;  /* 0x0000100004047890 */ /* 0x001fc8000ff1e0ff */
[----:B------:R-:W-:Y:S02]  /*e650*/  UIADD3.X UR5, UPT, UPT, URZ, UR5, URZ, UP0, !UPT ;  /* 0x00000005ff057290 */ /* 0x000fe400087fe4ff */
[----:B------:R-:W-:-:S04]  /*e660*/  IMAD.U32 R10, RZ, RZ, UR4 ;  /* 0x00000004ff0a7e24 */ /* 0x000fc8000f8e00ff */
[----:B------:R-:W-:Y:S01]  /*e670*/  IMAD.U32 R11, RZ, RZ, UR5 ;  /* 0x00000005ff0b7e24 */ /* 0x000fe2000f8e00ff */
[----:B------:R-:W-:Y:S06]  /*e680*/  @!P1 BRA `(.L_x_508) ;  /* 0x0000000000b89947 */ /* 0x000fec0003800000 */
[----:B------:R-:W-:Y:S01]  /*e690*/  PLOP3.LUT P0, PT, PT, PT, PT, 0x8, 0x80 ;  /* 0x000000000080781c */ /* 0x000fe20003f0e170 */
[----:B------:R-:W-:-:S12]  /*e6a0*/  VIADD R51, R31, 0xffffe800 ;  /* 0xffffe8001f337836 */ /* 0x000fd80000000000 */
.L_x_509:
        /* <DEDUP_REMOVED lines=44> */
.L_x_508:
[----:B------:R-:W-:Y:S05]  /*e970*/  BSYNC.RECONVERGENT B1 ;  /* 0x0000000000017941 */ /* 0x000fea0003800200 */
.L_x_507:
[----:B------:R-:W-:Y:S01]  /*e980*/  IMAD.IADD R0, R31, 0x1, -R12 ;  /* 0x000000011f007824 */ /* 0x000fe200078e0a0c */
[----:B------:R-:W-:Y:S04]  /*e990*/  BSSY.RECONVERGENT B1, `(.L_x_510) ;  /* 0x000001a000017945 */ /* 0x000fe80003800200 */
[----:B------:R-:W-:-:S13]  /*e9a0*/  ISETP.GT.AND P1, PT, R0, 0x800, PT ;  /* 0x000008000000780c */ /* 0x000fda0003f24270 */
[----:B------:R-:W-:Y:S05]  /*e9b0*/  @!P1 BRA `(.L_x_511) ;  /* 0x00000000005c9947 */ /* 0x000fea0003800000 */
[----:B-1----:R-:W0:Y:S01]  /*e9c0*/  LDS R7, [R65+-0x1800] ;  /* 0xffe8000041077984 */ /* 0x002e220000000800 */
        /* <DEDUP_REMOVED lines=22> */
.L_x_511:
[----:B------:R-:W-:Y:S05]  /*eb30*/  BSYNC.RECONVERGENT B1 ;  /* 0x0000000000017941 */ /* 0x000fea0003800200 */
.L_x_510:
[----:B------:R-:W-:-:S13]  /*eb40*/  ISETP.LT.OR P0, PT, R12, R31, P0 ;  /* 0x0000001f0c00720c */ /* 0x000fda0000701670 */
[----:B------:R-:W-:Y:S05]  /*eb50*/  @!P0 BRA `(.L_x_503) ;  /* 0x0000000000248947 */ /* 0x000fea0003800000 */
[----:B01----:R-:W0:Y:S01]  /*eb60*/  LDS R5, [R65+-0x1800] ;  /* 0xffe8000041057984 */ /* 0x003e220000000800 */
        /* <DEDUP_REMOVED lines=8> */
.L_x_503:
[----:B------:R-:W-:Y:S05]  /*ebf0*/  BSYNC.RECONVERGENT B0 ;  /* 0x0000000000007941 */ /* 0x000fea0003800200 */
.L_x_502:
[----:B------:R-:W-:-:S13]  /*ec00*/  ISETP.NE.AND P0, PT, R33, RZ, PT ;  /* 0x000000ff2100720c */ /* 0x000fda0003f05270 */
[----:B------:R-:W-:Y:S05]  /*ec10*/  @P0 EXIT ;  /* 0x000000000000094d */ /* 0x000fea0003800000 */
[----:B01-34-:R-:W0:Y:S01]  /*ec20*/  LDC.64 R2, c[0x0][0x3c8] ;  /* 0x0000f200ff027b82 */ /* 0x01be220000000a00 */
[----:B------:R-:W-:-:S05]  /*ec30*/  IMAD.IADD R28, R28, 0x1, R31 ;  /* 0x000000011c1c7824 */ /* 0x000fca00078e021f */
[----:B------:R-:W-:-:S05]  /*ec40*/  SHF.R.S32.HI R29, RZ, 0x1f, R28 ;  /* 0x0000001fff1d7819 */ /* 0x000fca000001141c */
[----:B0-----:R-:W-:Y:S01]  /*ec50*/  STG.E.64 desc[UR6][R2.64], R28 ;  /* 0x0000001c02007986 */ /* 0x001fe2000c101b06 */
[----:B------:R-:W-:Y:S05]  /*ec60*/  EXIT ;  /* 0x000000000000794d */ /* 0x000fea0003800000 */
.L_x_340:
[----:B------:R-:W-:Y:S01]  /*ec70*/  BSSY B1, `(.L_x_512) ;  /* 0x0000006000017945 */ /* 0x000fe20003800000 */
[----:B------:R-:W-:Y:S01]  /*ec80*/  PLOP3.LUT P3, PT, P3, PT, PT, 0x8, 0x80 ;  /* 0x000000000080781c */ /* 0x000fe20001f6e170 */
[----:B------:R-:W-:-:S12]  /*ec90*/  IMAD.MOV.U32 R34, RZ, RZ, -0x1 ;  /* 0xffffffffff227424 */ /* 0x000fd800078e00ff */
[----:B0-----:R-:W-:Y:S05]  /*eca0*/  WARPSYNC.COLLECTIVE R34, `(.L_x_513) ;  /* 0x0000000022087348 */ /* 0x001fea0003c00000 */
[----:B------:R-:W-:Y:S01]  /*ecb0*/  VOTE.ANY P3, P3 ;  /* 0x0000000000ff7806 */ /* 0x000fe20001860100 */
[----:B0-----:R-:W-:-:S12]  /*ecc0*/  ENDCOLLECTIVE ;  /* 0x000000000000791b */ /* 0x001fd80003800000 */
.L_x_513:
[----:B------:R-:W-:Y:S05]  /*ecd0*/  BSYNC B1 ;  /* 0x0000000000017941 */ /* 0x000fea0003800000 */
.L_x_512:
[----:B------:R-:W-:Y:S05]  /*ece0*/  BRA `(.L_x_514) ;  /* 0xffffff4c00847947 */ /* 0x000fea000383ffff */
.L_x_344:
[----:B------:R-:W-:Y:S01]  /*ecf0*/  BSSY B1, `(.L_x_515) ;  /* 0x0000006000017945 */ /* 0x000fe20003800000 */
[----:B------:R-:W-:Y:S01]  /*ed00*/  PLOP3.LUT P3, PT, P3, PT, PT, 0x8, 0x80 ;  /* 0x000000000080781c */ /* 0x000fe20001f6e170 */
[----:B------:R-:W-:-:S12]  /*ed10*/  IMAD.MOV.U32 R34, RZ, RZ, -0x1 ;  /* 0xffffffffff227424 */ /* 0x000fd800078e00ff */
[----:B0-----:R-:W-:Y:S05]  /*ed20*/  WARPSYNC.COLLECTIVE R34, `(.L_x_516) ;  /* 0x0000000022087348 */ /* 0x001fea0003c00000 */
[----:B------:R-:W-:Y:S01]  /*ed30*/  VOTE.ANY P3, P3 ;  /* 0x0000000000ff7806 */ /* 0x000fe20001860100 */
[----:B0-----:R-:W-:-:S12]  /*ed40*/  ENDCOLLECTIVE ;  /* 0x000000000000791b */ /* 0x001fd80003800000 */
.L_x_516:
[----:B------:R-:W-:Y:S05]  /*ed50*/  BSYNC B1 ;  /* 0x0000000000017941 */ /* 0x000fea0003800000 */
.L_x_515:
[----:B------:R-:W-:Y:S05]  /*ed60*/  BRA `(.L_x_517) ;  /* 0xffffff4c00987947 */ /* 0x000fea000383ffff */
.L_x_346:
[----:B------:R-:W-:Y:S01]  /*ed70*/  BSSY B1, `(.L_x_518) ;  /* 0x0000007000017945 */ /* 0x000fe20003800000 */
[----:B------:R-:W-:Y:S01]  /*ed80*/  ISETP.NE.AND P4, PT, R32, 0x65, PT ;  /* 0x000000652000780c */ /* 0x000fe20003f85270 */
[----:B------:R-:W-:Y:S01]  /*ed90*/  IMAD.MOV.U32 R34, RZ, RZ, -0x1 ;  /* 0xffffffffff227424 */ /* 0x000fe200078e00ff */
[----:B------:R-:W-:-:S13]  /*eda0*/  PLOP3.LUT P3, PT, P3, PT, PT, 0x8, 0x80 ;  /* 0x000000000080781c */ /* 0x000fda0001f6e170 */
[----:B0-----:R-:W-:Y:S05]  /*edb0*/  WARPSYNC.COLLECTIVE R34, `(.L_x_519) ;  /* 0x0000000022087348 */ /* 0x001fea0003c00000 */
[----:B------:R-:W-:Y:S01]  /*edc0*/  VOTE.ANY R34, PT, P3 ;  /* 0x0000000000227806 */ /* 0x000fe200018e0100 */
[----:B0-----:R-:W-:Y:S06]  /*edd0*/  ENDCOLLECTIVE ;  /* 0x000000000000791b */ /* 0x001fec0003800000 */
.L_x_519:
[----:B------:R-:W-:Y:S05]  /*ede0*/  BSYNC B1 ;  /* 0x0000000000017941 */ /* 0x000fea0003800000 */
.L_x_518:
[----:B------:R-:W0:Y:S01]  /*edf0*/  S2R R84, SR_GEMASK ;  /* 0x0000000000547919 */ /* 0x000e220000003c00 */
[----:B------:R-:W-:Y:S02]  /*ee00*/  IMAD.MOV.U32 R64, RZ, RZ, 0x1 ;  /* 0x00000001ff407424 */ /* 0x000fe400078e00ff */
[----:B------:R-:W-:Y:S01]  /*ee10*/  VIADD R32, R82, 0x2 ;  /* 0x0000000252207836 */ /* 0x000fe20000000000 */
[----:B0-----:R-:W-:-:S05]  /*ee20*/  LOP3.LUT R34, R34, 0x80000000, R84, 0xec, !PT ;  /* 0x8000000022227812 */ /* 0x001fca00078eec54 */
[----:B------:R-:W-:-:S05]  /*ee30*/  VIADD R65, R34, 0xffffffff ;  /* 0xffffffff22417836 */ /* 0x000fca0000000000 */
[----:B------:R-:W-:Y:S01]  /*ee40*/  LOP3.LUT R87, R34, R65, RZ, 0xc, !PT ;  /* 0x0000004122577212 */ /* 0x000fe200078e0cff */
[----:B------:R-:W-:-:S05]  /*ee50*/  IMAD.MOV.U32 R34, RZ, RZ, -0x1 ;  /* 0xffffffffff227424 */ /* 0x000fca00078e00ff */
[----:B------:R-:W0:Y:S02]  /*ee60*/  POPC R87, R87 ;  /* 0x0000005700577309 */ /* 0x000e240000000000 */
[----:B0-----:R-:W-:Y:S01]  /*ee70*/  IMAD.MOV.U32 R65, RZ, RZ, R87 ;  /* 0x000000ffff417224 */ /* 0x001fe200078e0057 */
[----:B------:R-:W-:Y:S01]  /*ee80*/  ISETP.GT.AND P5, PT, R32, R87, PT ;  /* 0x000000572000720c */ /* 0x000fe20003fa4270 */
[----:B------:R-:W-:-:S12]  /*ee90*/  VIADD R32, R82, 0x4 ;  /* 0x0000000452207836 */ /* 0x000fd80000000000 */
[----:B------:R-:W-:Y:S05]  /*eea0*/  WARPSYNC.COLLECTIVE R34, `(.L_x_520) ;  /* 0x0000000022087348 */ /* 0x000fea0003c00000 */
[----:B------:R0:W1:Y:S02]  /*eeb0*/  SHFL.DOWN P3, R79, R33, R64, R65 ;  /* 0x08000040214f7389 */ /* 0x0000640000060041 */
[----:B01----:R-:W-:Y:S05]  /*eec0*/  ENDCOLLECTIVE ;  /* 0x000000000000791b */ /* 0x003fea0003800000 */
.L_x_520:
[----:B------:R-:W-:Y:S01]  /*eed0*/  IMAD.MOV.U32 R64, RZ, RZ, 0x2 ;  /* 0x00000002ff407424 */ /* 0x000fe200078e00ff */
[----:B------:R-:W-:-:S04]  /*eee0*/  ISETP.GE.AND P3, PT, R82, R87, PT ;  /* 0x000000575200720c */ /* 0x000fc80003f66270 */
[----:B------:R-:W-:-:S05]  /*eef0*/  SEL R86, R79, RZ, !P3 ;  /* 0x000000ff4f567207 */ /* 0x000fca0005800000 */
[----:B------:R-:W-:-:S04]  /*ef00*/  IMAD.IADD R86, R86, 0x1, R33 ;  /* 0x0000000156567824 */ /* 0x000fc800078e0221 */
[----:B------:R-:W-:-:S07]  /*ef10*/  IMAD.MOV.U32 R33, RZ, RZ, R86 ;  /* 0x000000ffff217224 */ /* 0x000fce00078e0056 */
[----:B------:R-:W-:Y:S05]  /*ef20*/  WARPSYNC.COLLECTIVE R34, `(.L_x_521) ;  /* 0x0000000022087348 */ /* 0x000fea0003c00000 */
[----:B------:R0:W1:Y:S02]  /*ef30*/  SHFL.DOWN P3, R79, R33, R64, R65 ;  /* 0x08000040214f7389 */ /* 0x0000640000060041 */
[----:B01----:R-:W-:Y:S05]  /*ef40*/  ENDCOLLECTIVE ;  /* 0x000000000000791b */ /* 0x003fea0003800000 */
.L_x_521:
[----:B------:R-:W-:Y:S01]  /*ef50*/  IMAD.MOV.U32 R64, RZ, RZ, 0x4 ;  /* 0x00000004ff407424 */ /* 0x000fe200078e00ff */
[----:B------:R-:W-:Y:S02]  /*ef60*/  SEL R79, R79, RZ, !P5 ;  /* 0x000000ff4f4f7207 */ /* 0x000fe40006800000 */
[----:B------:R-:W-:Y:S01]  /*ef70*/  ISETP.GT.AND P5, PT, R32, R87, PT ;  /* 0x000000572000720c */ /* 0x000fe20003fa4270 */
[----:B------:R-:W-:Y:S02]  /*ef80*/  VIADD R32, R82, 0x8 ;  /* 0x0000000852207836 */ /* 0x000fe40000000000 */
[----:B------:R-:W-:-:S04]  /*ef90*/  IMAD.IADD R88, R86, 0x1, R79 ;  /* 0x0000000156587824 */ /* 0x000fc800078e024f */
[----:B------:R-:W-:-:S07]  /*efa0*/  IMAD.MOV.U32 R33, RZ, RZ, R88 ;  /* 0x000000ffff217224 */ /* 0x000fce00078e0058 */
[----:B------:R-:W-:Y:S05]  /*efb0*/  WARPSYNC.COLLECTIVE R34, `(.L_x_522) ;  /* 0x0000000022087348 */ /* 0x000fea0003c00000 */
[----:B------:R0:W1:Y:S02]  /*efc0*/  SHFL.DOWN P3, R79, R33, R64, R65 ;  /* 0x08000040214f7389 */ /* 0x0000640000060041 */
[----:B01----:R-:W-:Y:S05]  /*efd0*/  ENDCOLLECTIVE ;  /* 0x000000000000791b */ /* 0x003fea0003800000 */
.L_x_522:
        /* <DEDUP_REMOVED lines=9> */
.L_x_523:
[----:B------:R-:W-:Y:S01]  /*f070*/  IMAD.MOV.U32 R64, RZ, RZ, 0x10 ;  /* 0x00000010ff407424 */ /* 0x000fe200078e00ff */
[----:B------:R-:W-:-:S05]  /*f080*/  SEL R79, R79, RZ, !P5 ;  /* 0x000000ff4f4f7207 */ /* 0x000fca0006800000 */
[----:B------:R-:W-:-:S04]  /*f090*/  IMAD.IADD R92, R90, 0x1, R79 ;  /* 0x000000015a5c7824 */ /* 0x000fc800078e024f */
[----:B------:R-:W-:-:S07]  /*f0a0*/  IMAD.MOV.U32 R33, RZ, RZ, R92 ;  /* 0x000000ffff217224 */ /* 0x000fce00078e005c */
[----:B------:R-:W-:Y:S05]  /*f0b0*/  WARPSYNC.COLLECTIVE R34, `(.L_x_524) ;  /* 0x0000000022087348 */ /* 0x000fea0003c00000 */
[----:B------:R0:W1:Y:S02]  /*f0c0*/  SHFL.DOWN P3, R79, R33, R64, R65 ;  /* 0x08000040214f7389 */ /* 0x0000640000060041 */
[----:B01----:R-:W-:Y:S05]  /*f0d0*/  ENDCOLLECTIVE ;  /* 0x000000000000791b */ /* 0x003fea0003800000 */
.L_x_524:
[----:B------:R-:W0:Y:S01]  /*f0e0*/  S2UR UR4, SR_CTAID.X ;  /* 0x00000000000479c3 */ /* 0x000e220000002500 */
[----:B------:R-:W-:-:S07]  /*f0f0*/  ISETP.GT.AND P3, PT, R32, R87, PT ;  /* 0x000000572000720c */ /* 0x000fce0003f64270 */
[----:B------:R-:W1:Y:S01]  /*f100*/  LDC.64 R32, c[0x0][0x3d0] ;  /* 0x0000f400ff207b82 */ /* 0x000e620000000a00 */
[----:B------:R-:W-:-:S05]  /*f110*/  SEL R79, R79, RZ, !P3 ;  /* 0x000000ff4f4f7207 */ /* 0x000fca0005800000 */
[----:B------:R-:W-:Y:S01]  /*f120*/  IMAD.IADD R88, R92, 0x1, R79 ;  /* 0x000000015c587824 */ /* 0x000fe200078e024f */
[----:B-1----:R-:W-:Y:S02]  /*f130*/  IADD3 R85, P3, PT, R32, 0x100, RZ ;  /* 0x0000010020557810 */ /* 0x002fe40007f7e0ff */
[----:B------:R-:W1:Y:S03]  /*f140*/  S2R R32, SR_TID.X ;  /* 0x0000000000207919 */ /* 0x000e660000002100 */
[----:B------:R-:W-:Y:S01]  /*f150*/  IMAD.X R86, RZ, RZ, R33, P3 ;  /* 0x000000ffff567224 */ /* 0x000fe200018e0621 */
[----:B------:R-:W-:Y:S02]  /*f160*/  PLOP3.LUT P3, PT, P4, PT, PT, 0x80, 0x8 ;  /* 0x000000000008781c */ /* 0x000fe4000276f070 */
[----:B-1----:R-:W-:-:S05]  /*f170*/  LOP3.LUT R32, RZ, R32, RZ, 0x33, !PT ;  /* 0x00000020ff207212 */ /* 0x002fca00078e33ff */
[----:B0-----:R-:W-:-:S07]  /*f180*/  VIADD R32, R32, UR4 ;  /* 0x0000000420207c36 */ /* 0x001fce0008000000 */
[----:B------:R-:W-:Y:S05]  /*f190*/  WARPSYNC.COLLECTIVE R34, `(.L_x_525) ;  /* 0x0000000022087348 */ /* 0x000fea0003c00000 */
[----:B------:R-:W-:Y:S01]  /*f1a0*/  VOTE.ALL P3, P3 ;  /* 0x0000000000ff7806 */ /* 0x000fe20001860000 */
[----:B------:R-:W-:-:S12]  /*f1b0*/  ENDCOLLECTIVE ;  /* 0x000000000000791b */ /* 0x000fd80003800000 */
.L_x_525:
[----:B------:R-:W-:Y:S05]  /*f1c0*/  BRA `(.L_x_526) ;  /* 0xffffff4c002c7947 */ /* 0x000fea000383ffff */
.L_x_348:
[----:B------:R-:W-:Y:S01]  /*f1d0*/  BSSY B1, `(.L_x_527) ;  /* 0x0000006000017945 */ /* 0x000fe20003800000 */
[----:B------:R-:W-:Y:S01]  /*f1e0*/  PLOP3.LUT P3, PT, P3, PT, PT, 0x8, 0x80 ;  /* 0x000000000080781c */ /* 0x000fe20001f6e170 */
[----:B------:R-:W-:-:S12]  /*f1f0*/  IMAD.MOV.U32 R34, RZ, RZ, -0x1 ;  /* 0xffffffffff227424 */ /* 0x000fd800078e00ff */
[----:B0-----:R-:W-:Y:S05]  /*f200*/  WARPSYNC.COLLECTIVE R34, `(.L_x_528) ;  /* 0x0000000022087348 */ /* 0x001fea0003c00000 */
[----:B------:R-:W-:Y:S01]  /*f210*/  VOTE.ANY P3, P3 ;  /* 0x0000000000ff7806 */ /* 0x000fe20001860100 */
[----:B0-----:R-:W-:-:S12]  /*f220*/  ENDCOLLECTIVE ;  /* 0x000000000000791b */ /* 0x001fd80003800000 */
.L_x_528:
[----:B------:R-:W-:Y:S05]  /*f230*/  BSYNC B1 ;  /* 0x0000000000017941 */ /* 0x000fea0003800000 */
.L_x_527:
[----:B------:R-:W-:Y:S05]  /*f240*/  BRA `(.L_x_529) ;  /* 0xffffff4c00387947 */ /* 0x000fea000383ffff */
.L_x_352:
[----:B------:R-:W-:Y:S01]  /*f250*/  BSSY B1, `(.L_x_530) ;  /* 0x0000006000017945 */ /* 0x000fe20003800000 */
[----:B------:R-:W-:Y:S01]  /*f260*/  PLOP3.LUT P3, PT, P3, PT, PT, 0x8, 0x80 ;  /* 0x000000000080781c */ /* 0x000fe20001f6e170 */
[----:B------:R-:W-:-:S12]  /*f270*/  IMAD.MOV.U32 R34, RZ, RZ, -0x1 ;  /* 0xffffffffff227424 */ /* 0x000fd800078e00ff */
[----:B0-----:R-:W-:Y:S05]  /*f280*/  WARPSYNC.COLLECTIVE R34, `(.L_x_531) ;  /* 0x0000000022087348 */ /* 0x001fea0003c00000 */
[----:B------:R-:W-:Y:S01]  /*f290*/  VOTE.ANY P3, P3 ;  /* 0x0000000000ff7806 */ /* 0x000fe20001860100 */
[----:B0-----:R-:W-:-:S12]  /*f2a0*/  ENDCOLLECTIVE ;  /* 0x000000000000791b */ /* 0x001fd80003800000 */
.L_x_531:
[----:B------:R-:W-:Y:S05]  /*f2b0*/  BSYNC B1 ;  /* 0x0000000000017941 */ /* 0x000fea0003800000 */
.L_x_530:
[----:B------:R-:W-:Y:S05]  /*f2c0*/  BRA `(.L_x_532) ;  /* 0xffffff4c00507947 */ /* 0x000fea000383ffff */
.L_x_354:
[----:B------:R-:W-:Y:S01]  /*f2d0*/  BSSY B1, `(.L_x_533) ;  /* 0x0000006000017945 */ /* 0x000fe20003800000 */
[----:B------:R-:W-:Y:S01]  /*f2e0*/  PLOP3.LUT P3, PT, P3, PT, PT, 0x8, 0x80 ;  /* 0x000000000080781c */ /* 0x000fe20001f6e170 */
[----:B------:R-:W-:-:S12]  /*f2f0*/  IMAD.MOV.U32 R34, RZ, RZ, -0x1 ;  /* 0xffffffffff227424 */ /* 0x000fd800078e00ff */
[----:B0-----:R-:W-:Y:S05]  /*f300*/  WARPSYNC.COLLECTIVE R34, `(.L_x_534) ;  /* 0x0000000022087348 */ /* 0x001fea0003c00000 */
[----:B------:R-:W-:Y:S01]  /*f310*/  VOTE.ANY R34, PT, P3 ;  /* 0x0000000000227806 */ /* 0x000fe200018e0100 */
[----:B0-----:R-:W-:Y:S06]  /*f320*/  ENDCOLLECTIVE ;  /* 0x000000000000791b */ /* 0x001fec0003800000 */
.L_x_534:
[----:B------:R-:W-:Y:S05]  /*f330*/  BSYNC B1 ;  /* 0x0000000000017941 */ /* 0x000fea0003800000 */
.L_x_533:
[----:B------:R-:W-:Y:S01]  /*f340*/  LOP3.LUT R34, R34, 0x80000000, R84, 0xec, !PT ;  /* 0x8000000022227812 */ /* 0x000fe200078eec54 */
[----:B------:R-:W-:Y:S02]  /*f350*/  IMAD.MOV.U32 R64, RZ, RZ, 0x1 ;  /* 0x00000001ff407424 */ /* 0x000fe400078e00ff */
[----:B------:R-:W-:Y:S02]  /*f360*/  VIADD R92, R82, 0x2 ;  /* 0x00000002525c7836 */ /* 0x000fe40000000000 */
        /* <DEDUP_REMOVED lines=8> */
.L_x_535:
[-C--:B------:R-:W-:Y:S01]  /*f3f0*/  ISETP.GT.AND P4, PT, R92, R65.reuse, PT ;  /* 0x000000415c00720c */ /* 0x080fe20003f84270 */
        /* <DEDUP_REMOVED lines=8> */
.L_x_536:
[----:B------:R-:W-:Y:S01]  /*f480*/  IMAD.MOV.U32 R64, RZ, RZ, 0x4 ;  /* 0x00000004ff407424 */ /* 0x000fe200078e00ff */
[----:B------:R-:W-:-:S05]  /*f490*/  SEL R79, R79, RZ, !P4 ;  /* 0x000000ff4f4f7207 */ /* 0x000fca0006000000 */
[----:B------:R-:W-:Y:S02]  /*f4a0*/  IMAD.IADD R92, R90, 0x1, R79 ;  /* 0x000000015a5c7824 */ /* 0x000fe400078e024f */
[----:B------:R-:W-:Y:S02]  /*f4b0*/  VIADD R90, R82, 0x4 ;  /* 0x00000004525a7836 */ /* 0x000fe40000000000 */
[----:B------:R-:W-:-:S03]  /*f4c0*/  IMAD.MOV.U32 R33, RZ, RZ, R92 ;  /* 0x000000ffff217224 */ /* 0x000fc600078e005c */
[----:B------:R-:W-:Y:S01]  /*f4d0*/  ISETP.GT.AND P4, PT, R90, R65, PT ;  /* 0x000000415a00720c */ /* 0x000fe20003f84270 */
[----:B------:R-:W-:-:S12]  /*f4e0*/  VIADD R90, R82, 0x8 ;  /* 0x00000008525a7836 */ /* 0x000fd80000000000 */
[----:B------:R-:W-:Y:S05]  /*f4f0*/  WARPSYNC.COLLECTIVE R34, `(.L_x_537) ;  /* 0x0000000022087348 */ /* 0x000fea0003c00000 */
[----:B------:R0:W1:Y:S02]  /*f500*/  SHFL.DOWN P3, R79, R33, R64, R65 ;  /* 0x08000040214f7389 */ /* 0x0000640000060041 */
[----:B01----:R-:W-:Y:S05]  /*f510*/  ENDCOLLECTIVE ;  /* 0x000000000000791b */ /* 0x003fea0003800000 */
.L_x_537:
        /* <DEDUP_REMOVED lines=9> */
.L_x_538:
[----:B------:R-:W-:Y:S01]  /*f5b0*/  IMAD.MOV.U32 R64, RZ, RZ, 0x10 ;  /* 0x00000010ff407424 */ /* 0x000fe200078e00ff */
[----:B------:R-:W-:-:S05]  /*f5c0*/  SEL R79, R79, RZ, !P4 ;  /* 0x000000ff4f4f7207 */ /* 0x000fca0006000000 */
[----:B------:R-:W-:-:S04]  /*f5d0*/  IMAD.IADD R89, R94, 0x1, R79 ;  /* 0x000000015e597824 */ /* 0x000fc800078e024f */
[----:B------:R-:W-:-:S07]  /*f5e0*/  IMAD.MOV.U32 R33, RZ, RZ, R89 ;  /* 0x000000ffff217224 */ /* 0x000fce00078e0059 */
[----:B------:R-:W-:Y:S05]  /*f5f0*/  WARPSYNC.COLLECTIVE R34, `(.L_x_539) ;  /* 0x0000000022087348 */ /* 0x000fea0003c00000 */
[----:B------:R0:W1:Y:S02]  /*f600*/  SHFL.DOWN P3, R79, R33, R64, R65 ;  /* 0x08000040214f7389 */ /* 0x0000640000060041 */
[----:B01----:R-:W-:Y:S05]  /*f610*/  ENDCOLLECTIVE ;  /* 0x000000000000791b */ /* 0x003fea0003800000 */
.L_x_539:
[----:B------:R-:W-:-:S04]  /*f620*/  ISETP.GT.AND P3, PT, R90, R65, PT ;  /* 0x000000415a00720c */ /* 0x000fc80003f64270 */
[----:B------:R-:W-:Y:S02]  /*f630*/  SEL R79, R79, RZ, !P3 ;  /* 0x000000ff4f4f7207 */ /* 0x000fe40005800000 */
[----:B------:R-:W-:Y:S02]  /*f640*/  ISETP.NE.AND P3, PT, R32, 0x65, PT ;  /* 0x000000652000780c */ /* 0x000fe40003f65270 */
[----:B------:R-:W-:-:S11]  /*f650*/  IADD3 R88, PT, PT, R89, R79, R88 ;  /* 0x0000004f59587210 */ /* 0x000fd60007ffe058 */
[----:B------:R-:W-:Y:S05]  /*f660*/  WARPSYNC.COLLECTIVE R34, `(.L_x_540) ;  /* 0x0000000022087348 */ /* 0x000fea0003c00000 */
[----:B------:R-:W-:Y:S01]  /*f670*/  VOTE.ALL P3, P3 ;  /* 0x0000000000ff7806 */ /* 0x000fe20001860000 */
[----:B------:R-:W-:-:S12]  /*f680*/  ENDCOLLECTIVE ;  /* 0x000000000000791b */ /* 0x000fd80003800000 */
.L_x_540:
[----:B------:R-:W-:Y:S05]  /*f690*/  BRA `(.L_x_541) ;  /* 0xffffff4800ec7947 */ /* 0x000fea000383ffff */
.L_x_437:
[----:B------:R-:W-:Y:S01]  /*f6a0*/  BSSY B0, `(.L_x_542) ;  /* 0x0000006000007945 */ /* 0x000fe20003800000 */
[----:B------:R-:W-:Y:S01]  /*f6b0*/  PLOP3.LUT P3, PT, P3, PT, PT, 0x8, 0x80 ;  /* 0x000000000080781c */ /* 0x000fe20001f6e170 */
[----:B------:R-:W-:-:S12]  /*f6c0*/  IMAD.MOV.U32 R34, RZ, RZ, -0x1 ;  /* 0xffffffffff227424 */ /* 0x000fd800078e00ff */
[----:B0-----:R-:W-:Y:S05]  /*f6d0*/  WARPSYNC.COLLECTIVE R34, `(.L_x_543) ;  /* 0x0000000022087348 */ /* 0x001fea0003c00000 */
[----:B------:R-:W-:Y:S01]  /*f6e0*/  VOTE.ANY P3, P3 ;  /* 0x0000000000ff7806 */ /* 0x000fe20001860100 */
[----:B0-----:R-:W-:-:S12]  /*f6f0*/  ENDCOLLECTIVE ;  /* 0x000000000000791b */ /* 0x001fd80003800000 */
.L_x_543:
[----:B------:R-:W-:Y:S05]  /*f700*/  BSYNC B0 ;  /* 0x0000000000007941 */ /* 0x000fea0003800000 */
.L_x_542:
[----:B------:R-:W-:Y:S05]  /*f710*/  BRA `(.L_x_544) ;  /* 0xffffffb800587947 */ /* 0x000fea000383ffff */
.L_x_441:
[----:B------:R-:W-:Y:S01]  /*f720*/  BSSY B0, `(.L_x_545) ;  /* 0x0000006000007945 */ /* 0x000fe20003800000 */
[----:B------:R-:W-:Y:S01]  /*f730*/  PLOP3.LUT P3, PT, P3, PT, PT, 0x8, 0x80 ;  /* 0x000000000080781c */ /* 0x000fe20001f6e170 */
[----:B------:R-:W-:-:S12]  /*f740*/  IMAD.MOV.U32 R34, RZ, RZ, -0x1 ;  /* 0xffffffffff227424 */ /* 0x000fd800078e00ff */
[----:B0-----:R-:W-:Y:S05]  /*f750*/  WARPSYNC.COLLECTIVE R34, `(.L_x_546) ;  /* 0x0000000022087348 */ /* 0x001fea0003c00000 */
[----:B------:R-:W-:Y:S01]  /*f760*/  VOTE.ANY P3, P3 ;  /* 0x0000000000ff7806 */ /* 0x000fe20001860100 */
[----:B0-----:R-:W-:-:S12]  /*f770*/  ENDCOLLECTIVE ;  /* 0x000000000000791b */ /* 0x001fd80003800000 */
.L_x_546:
[----:B------:R-:W-:Y:S05]  /*f780*/  BSYNC B0 ;  /* 0x0000000000007941 */ /* 0x000fea0003800000 */
.L_x_545:
[----:B------:R-:W-:Y:S05]  /*f790*/  BRA `(.L_x_547) ;  /* 0xffffffb8006c7947 */ /* 0x000fea000383ffff */
.L_x_443:
[----:B------:R-:W-:Y:S01]  /*f7a0*/  BSSY B0, `(.L_x_548) ;  /* 0x0000007000007945 */ /* 0x000fe20003800000 */
[----:B------:R-:W-:Y:S01]  /*f7b0*/  ISETP.NE.AND P5, PT, R28, 0x65, PT ;  /* 0x000000651c00780c */ /* 0x000fe20003fa5270 */
[----:B------:R-:W-:Y:S01]  /*f7c0*/  IMAD.MOV.U32 R34, RZ, RZ, -0x1 ;  /* 0xffffffffff227424 */ /* 0x000fe200078e00ff */
[----:B------:R-:W-:-:S13]  /*f7d0*/  PLOP3.LUT P3, PT, P3, PT, PT, 0x8, 0x80 ;  /* 0x000000000080781c */ /* 0x000fda0001f6e170 */
[----:B0-----:R-:W-:Y:S05]  /*f7e0*/  WARPSYNC.COLLECTIVE R34, `(.L_x_549) ;  /* 0x0000000022087348 */ /* 0x001fea0003c00000 */
[----:B------:R-:W-:Y:S01]  /*f7f0*/  VOTE.ANY R34, PT, P3 ;  /* 0x0000000000227806 */ /* 0x000fe200018e0100 */
[----:B0-----:R-:W-:Y:S06]  /*f800*/  ENDCOLLECTIVE ;  /* 0x000000000000791b */ /* 0x001fec0003800000 */
.L_x_549:
[----:B------:R-:W-:Y:S05]  /*f810*/  BSYNC B0 ;  /* 0x0000000000007941 */ /* 0x000fea0003800000 */
.L_x_548:
[----:B------:R-:W0:Y:S01]  /*f820*/  S2R R30, SR_GEMASK ;  /* 0x00000000001e7919 */ /* 0x000e220000003c00 */
[----:B------:R-:W-:Y:S02]  /*f830*/  IMAD.MOV.U32 R64, RZ, RZ, 0x1 ;  /* 0x00000001ff407424 */ /* 0x000fe400078e00ff */
[----:B------:R-:W-:Y:S01]  /*f840*/  VIADD R28, R84, 0x2 ;  /* 0x00000002541c7836 */ /* 0x000fe20000000000 */
[----:B0-----:R-:W-:-:S05]  /*f850*/  LOP3.LUT R34, R34, 0x80000000, R30, 0xec, !PT ;  /* 0x8000000022227812 */ /* 0x001fca00078eec1e */
[----:B------:R-:W-:-:S05]  /*f860*/  VIADD R33, R34, 0xffffffff ;  /* 0xffffffff22217836 */ /* 0x000fca0000000000 */
[----:B------:R-:W-:Y:S01]  /*f870*/  LOP3.LUT R89, R34, R33, RZ, 0xc, !PT ;  /* 0x0000002122597212 */ /* 0x000fe200078e0cff */
[----:B------:R-:W-:Y:S02]  /*f880*/  IMAD.MOV.U32 R33, RZ, RZ, R29 ;  /* 0x000000ffff217224 */ /* 0x000fe400078e001d */
[----:B------:R-:W-:-:S03]  /*f890*/  IMAD.MOV.U32 R34, RZ, RZ, -0x1 ;  /* 0xffffffffff227424 */ /* 0x000fc600078e00ff */
[----:B------:R-:W0:Y:S02]  /*f8a0*/  POPC R89, R89 ;  /* 0x0000005900597309 */ /* 0x000e240000000000 */
[----:B0-----:R-:W-:Y:S01]  /*f8b0*/  IMAD.MOV.U32 R65, RZ, RZ, R89 ;  /* 0x000000ffff417224 */ /* 0x001fe200078e0059 */
[----:B------:R-:W-:Y:S01]  /*f8c0*/  ISETP.GT.AND P6, PT, R28, R89, PT ;  /* 0x000000591c00720c */ /* 0x000fe20003fc4270 */
[----:B------:R-:W-:-:S12]  /*f8d0*/  VIADD R28, R84, 0x4 ;  /* 0x00000004541c7836 */ /* 0x000fd80000000000 */
[----:B------:R-:W-:Y:S05]  /*f8e0*/  WARPSYNC.COLLECTIVE R34, `(.L_x_550) ;  /* 0x0000000022087348 */ /* 0x000fea0003c00000 */
[----:B------:R0:W1:Y:S02]  /*f8f0*/  SHFL.DOWN P3, R79, R33, R64, R65 ;  /* 0x08000040214f7389 */ /* 0x0000640000060041 */
[----:B01----:R-:W-:Y:S05]  /*f900*/  ENDCOLLECTIVE ;  /* 0x000000000000791b */ /* 0x003fea0003800000 */
.L_x_550:
        /* <DEDUP_REMOVED lines=8> */
.L_x_551:
        /* <DEDUP_REMOVED lines=9> */
.L_x_552:
        /* <DEDUP_REMOVED lines=9> */
.L_x_553:
[----:B------:R-:W-:Y:S01]  /*fab0*/  IMAD.MOV.U32 R64, RZ, RZ, 0x10 ;  /* 0x00000010ff407424 */ /* 0x000fe200078e00ff */
[----:B------:R-:W-:-:S05]  /*fac0*/  SEL R79, R79, RZ, !P6 ;  /* 0x000000ff4f4f7207 */ /* 0x000fca0007000000 */
[----:B------:R-:W-:-:S04]  /*fad0*/  IMAD.IADD R92, R90, 0x1, R79 ;  /* 0x000000015a5c7824 */ /* 0x000fc800078e024f */
[----:B------:R-:W-:-:S07]  /*fae0*/  IMAD.MOV.U32 R33, RZ, RZ, R92 ;  /* 0x000000ffff217224 */ /* 0x000fce00078e005c */
[----:B------:R-:W-:Y:S05]  /*faf0*/  WARPSYNC.COLLECTIVE R34, `(.L_x_554) ;  /* 0x0000000022087348 */ /* 0x000fea0003c00000 */
[----:B------:R0:W1:Y:S02]  /*fb00*/  SHFL.DOWN P3, R79, R33, R64, R65 ;  /* 0x08000040214f7389 */ /* 0x0000640000060041 */
[----:B01----:R-:W-:Y:S05]  /*fb10*/  ENDCOLLECTIVE ;  /* 0x000000000000791b */ /* 0x003fea0003800000 */
.L_x_554:
        /* <DEDUP_REMOVED lines=14> */
.L_x_555:
[----:B------:R-:W-:Y:S05]  /*fc00*/  BRA `(.L_x_556) ;  /* 0xffffffb400fc7947 */ /* 0x000fea000383ffff */
.L_x_445:
[----:B------:R-:W-:Y:S01]  /*fc10*/  BSSY B0, `(.L_x_557) ;  /* 0x0000006000007945 */ /* 0x000fe20003800000 */
[----:B------:R-:W-:Y:S01]  /*fc20*/  PLOP3.LUT P3, PT, P3, PT, PT, 0x8, 0x80 ;  /* 0x000000000080781c */ /* 0x000fe20001f6e170 */
[----:B------:R-:W-:-:S12]  /*fc30*/  IMAD.MOV.U32 R34, RZ, RZ, -0x1 ;  /* 0xffffffffff227424 */ /* 0x000fd800078e00ff */
[----:B0-----:R-:W-:Y:S05]  /*fc40*/  WARPSYNC.COLLECTIVE R34, `(.L_x_558) ;  /* 0x0000000022087348 */ /* 0x001fea0003c00000 */
[----:B------:R-:W-:Y:S01]  /*fc50*/  VOTE.ANY P3, P3 ;  /* 0x0000000000ff7806 */ /* 0x000fe20001860100 */
[----:B0-----:R-:W-:-:S12]  /*fc60*/  ENDCOLLECTIVE ;  /* 0x000000000000791b */ /* 0x001fd80003800000 */
.L_x_558:
[----:B------:R-:W-:Y:S05]  /*fc70*/  BSYNC B0 ;  /* 0x0000000000007941 */ /* 0x000fea0003800000 */
.L_x_557:
[----:B------:R-:W-:Y:S05]  /*fc80*/  BRA `(.L_x_559) ;  /* 0xffffffb800087947 */ /* 0x000fea000383ffff */
.L_x_449:
[----:B------:R-:W-:Y:S01]  /*fc90*/  BSSY B0, `(.L_x_560) ;  /* 0x0000006000007945 */ /* 0x000fe20003800000 */
[----:B------:R-:W-:Y:S01]  /*fca0*/  PLOP3.LUT P3, PT, P3, PT, PT, 0x8, 0x80 ;  /* 0x000000000080781c */ /* 0x000fe20001f6e170 */
[----:B------:R-:W-:-:S12]  /*fcb0*/  IMAD.MOV.U32 R34, RZ, RZ, -0x1 ;  /* 0xffffffffff227424 */ /* 0x000fd800078e00ff */
[----:B0-----:R-:W-:Y:S05]  /*fcc0*/  WARPSYNC.COLLECTIVE R34, `(.L_x_561) ;  /* 0x0000000022087348 */ /* 0x001fea0003c00000 */
[----:B------:R-:W-:Y:S01]  /*fcd0*/  VOTE.ANY P3, P3 ;  /* 0x0000000000ff7806 */ /* 0x000fe20001860100 */
[----:B0-----:R-:W-:-:S12]  /*fce0*/  ENDCOLLECTIVE ;  /* 0x000000000000791b */ /* 0x001fd80003800000 */
.L_x_561:
[----:B------:R-:W-:Y:S05]  /*fcf0*/  BSYNC B0 ;  /* 0x0000000000007941 */ /* 0x000fea0003800000 */
.L_x_560:
[----:B------:R-:W-:Y:S05]  /*fd00*/  BRA `(.L_x_562) ;  /* 0xffffffb800207947 */ /* 0x000fea000383ffff */
.L_x_451:
[----:B------:R-:W-:Y:S01]  /*fd10*/  BSSY B0, `(.L_x_563) ;  /* 0x0000006000007945 */ /* 0x000fe20003800000 */
[----:B------:R-:W-:Y:S01]  /*fd20*/  PLOP3.LUT P3, PT, P3, PT, PT, 0x8, 0x80 ;  /* 0x000000000080781c */ /* 0x000fe20001f6e170 */
[----:B------:R-:W-:-:S12]  /*fd30*/  IMAD.MOV.U32 R34, RZ, RZ, -0x1 ;  /* 0xffffffffff227424 */ /* 0x000fd800078e00ff */
[----:B0-----:R-:W-:Y:S05]  /*fd40*/  WARPSYNC.COLLECTIVE R34, `(.L_x_564) ;  /* 0x0000000022087348 */ /* 0x001fea0003c00000 */
[----:B------:R-:W-:Y:S01]  /*fd50*/  VOTE.ANY R34, PT, P3 ;  /* 0x0000000000227806 */ /* 0x000fe200018e0100 */
[----:B0-----:R-:W-:Y:S06]  /*fd60*/  ENDCOLLECTIVE ;  /* 0x000000000000791b */ /* 0x001fec0003800000 */
.L_x_564:
[----:B------:R-:W-:Y:S05]  /*fd70*/  BSYNC B0 ;  /* 0x0000000000007941 */ /* 0x000fea0003800000 */
.L_x_563:
[----:B------:R-:W-:Y:S01]  /*fd80*/  LOP3.LUT R34, R34, 0x80000000, R30, 0xec, !PT ;  /* 0x8000000022227812 */ /* 0x000fe200078eec1e */
[----:B------:R-:W-:Y:S02]  /*fd90*/  IMAD.MOV.U32 R64, RZ, RZ, 0x1 ;  /* 0x00000001ff407424 */ /* 0x000fe400078e00ff */
[----:B------:R-:W-:Y:S02]  /*fda0*/  VIADD R92, R84, 0x2 ;  /* 0x00000002545c7836 */ /* 0x000fe40000000000 */
[----:B------:R-:W-:Y:S02]  /*fdb0*/  VIADD R33, R34, 0xffffffff ;  /* 0xffffffff22217836 */ /* 0x000fe40000000000 */
[----:B------:R-:W-:-:S03]  /*fdc0*/  VIADD R89, R89, 0xffffffe0 ;  /* 0xffffffe059597836 */ /* 0x000fc60000000000 */
[----:B------:R-:W-:Y:S01]  /*fdd0*/  LOP3.LUT R91, R34, R33, RZ, 0xc, !PT ;  /* 0x00000021225b7212 */ /* 0x000fe200078e0cff */
[----:B------:R-:W-:Y:S02]  /*fde0*/  IMAD.MOV.U32 R33, RZ, RZ, R29 ;  /* 0x000000ffff217224 */ /* 0x000fe400078e001d */
[----:B------:R-:W-:Y:S01]  /*fdf0*/  IMAD.MOV.U32 R34, RZ, RZ, -0x1 ;  /* 0xffffffffff227424 */ /* 0x000fe200078e00ff */
[----:B------:R0:W1:Y:S06]  /*fe00*/  POPC R65, R91 ;  /* 0x0000005b00417309 */ /* 0x00006c0000000000 */
[----:B01----:R-:W-:Y:S05]  /*fe10*/  WARPSYNC.COLLECTIVE R34, `(.L_x_565) ;  /* 0x0000000022087348 */ /* 0x003fea0003c00000 */
[----:B-1----:R1:W2:Y:S02]  /*fe20*/  SHFL.DOWN P3, R79, R33, R64, R65 ;  /* 0x08000040214f7389 */ /* 0x0022a40000060041 */
[----:B012---:R-:W-:Y:S05]  /*fe30*/  ENDCOLLECTIVE ;  /* 0x000000000000791b */ /* 0x007fea0003800000 */
.L_x_565:
        /* <DEDUP_REMOVED lines=9> */
.L_x_566:
        /* <DEDUP_REMOVED lines=10> */
.L_x_567:
        /* <DEDUP_REMOVED lines=9> */
.L_x_568:
[----:B------:R-:W-:Y:S01]  /*10000*/  IMAD.MOV.U32 R64, RZ, RZ, 0x10 ;  /* 0x00000010ff407424 */ /* 0x000fe200078e00ff */
[----:B------:R-:W-:-:S05]  /*10010*/  SEL R29, R79, RZ, !P5 ;  /* 0x000000ff4f1d7207 */ /* 0x000fca0006800000 */
[----:B------:R-:W-:-:S04]  /*10020*/  IMAD.IADD R29, R94, 0x1, R29 ;  /* 0x000000015e1d7824 */ /* 0x000fc800078e021d */
[----:B------:R-:W-:-:S07]  /*10030*/  IMAD.MOV.U32 R33, RZ, RZ, R29 ;  /* 0x000000ffff217224 */ /* 0x000fce00078e001d */
[----:B------:R-:W-:Y:S05]  /*10040*/  WARPSYNC.COLLECTIVE R34, `(.L_x_569) ;  /* 0x0000000022087348 */ /* 0x000fea0003c00000 */
[----:B------:R0:W1:Y:S02]  /*10050*/  SHFL.DOWN P3, R79, R33, R64, R65 ;  /* 0x08000040214f7389 */ /* 0x0000640000060041 */
[----:B01----:R-:W-:Y:S05]  /*10060*/  ENDCOLLECTIVE ;  /* 0x000000000000791b */ /* 0x003fea0003800000 */
.L_x_569:
[----:B------:R-:W-:-:S04]  /*10070*/  ISETP.GT.AND P3, PT, R90, R65, PT ;  /* 0x000000415a00720c */ /* 0x000fc80003f64270 */
[----:B------:R-:W-:Y:S02]  /*10080*/  SEL R79, R79, RZ, !P3 ;  /* 0x000000ff4f4f7207 */ /* 0x000fe40005800000 */
[----:B------:R-:W-:Y:S02]  /*10090*/  ISETP.NE.AND P3, PT, R28, 0x65, PT ;  /* 0x000000651c00780c */ /* 0x000fe40003f65270 */
[----:B------:R-:W-:-:S11]  /*100a0*/  IADD3 R88, PT, PT, R29, R79, R88 ;  /* 0x0000004f1d587210 */ /* 0x000fd60007ffe058 */
[----:B------:R-:W-:Y:S05]  /*100b0*/  WARPSYNC.COLLECTIVE R34, `(.L_x_570) ;  /* 0x0000000022087348 */ /* 0x000fea0003c00000 */
[----:B------:R-:W-:Y:S01]  /*100c0*/  VOTE.ALL P3, P3 ;  /* 0x0000000000ff7806 */ /* 0x000fe20001860000 */
[----:B------:R-:W-:-:S12]  /*100d0*/  ENDCOLLECTIVE ;  /* 0x000000000000791b */ /* 0x000fd80003800000 */
.L_x_570:
[----:B------:R-:W-:Y:S05]  /*100e0*/  BRA `(.L_x_571) ;  /* 0xffffffb400b87947 */ /* 0x000fea000383ffff */
.L_x_572:
        /* <DEDUP_REMOVED lines=9> */
.L_x_1193:


//--------------------- .text._ZN6thrust24THRUST_300001_SM_1000_NS8cuda_cub4core6detail13_kernel_agentINS1_16__set_operations14PartitionAgentINS0_6detail15normal_iteratorINS0_10device_ptrIiEEEESB_i7CompareEEJSB_SB_iiiPN4cuda3std3__44pairIiiEESC_iEEEvDpT0_ --------------------------
	.section	.text._ZN6thrust24THRUST_300001_SM_1000_NS8cuda_cub4core6detail13_kernel_agentINS1_16__set_operations14PartitionAgentINS0_6detail15normal_iteratorINS0_10device_ptrIiEEEESB_i7CompareEEJSB_SB_iiiPN4cuda3std3__44pairIiiEESC_iEEEvDpT0_,"ax",@progbits
	.align	128
        .global         _ZN6thrust24THRUST_300001_SM_1000_NS8cuda_cub4core6detail13_kernel_agentINS1_16__set_operations14PartitionAgentINS0_6detail15normal_iteratorINS0_10device_ptrIiEEEESB_i7CompareEEJSB_SB_iiiPN4cuda3std3__44pairIiiEESC_iEEEvDpT0_
        .type           _ZN6thrust24THRUST_300001_SM_1000_NS8cuda_cub4core6detail13_kernel_agentINS1_16__set_operations14PartitionAgentINS0_6detail15normal_iteratorINS0_10device_ptrIiEEEESB_i7CompareEEJSB_SB_iiiPN4cuda3std3__44pairIiiEESC_iEEEvDpT0_,@function
        .size           _ZN6thrust24THRUST_300001_SM_1000_NS8cuda_cub4core6detail13_kernel_agentINS1_16__set_operations14PartitionAgentINS0_6detail15normal_iteratorINS0_10device_ptrIiEEEESB_i7CompareEEJSB_SB_iiiPN4cuda3std3__44pairIiiEESC_iEEEvDpT0_,(.L_x_1194 - _ZN6thrust24THRUST_300001_SM_1000_NS8cuda_cub4core6detail13_kernel_agentINS1_16__set_operations14PartitionAgentINS0_6detail15normal_iteratorINS0_10device_ptrIiEEEESB_i7CompareEEJSB_SB_iiiPN4cuda3std3__44pairIiiEESC_iEEEvDpT0_)
        .other          _ZN6thrust24THRUST_300001_SM_1000_NS8cuda_cub4core6detail13_kernel_agentINS1_16__set_operations14PartitionAgentINS0_6detail15normal_iteratorINS0_10device_ptrIiEEEESB_i7CompareEEJSB_SB_iiiPN4cuda3std3__44pairIiiEESC_iEEEvDpT0_,@"STO_CUDA_ENTRY STV_DEFAULT"
_ZN6thrust24THRUST_300001_SM_1000_NS8cuda_cub4core6detail13_kernel_agentINS1_16__set_operations14PartitionAgentINS0_6detail15normal_iteratorINS0_10device_ptrIiEEEESB_i7CompareEEJSB_SB_iiiPN4cuda3std3__44pairIiiEESC_iEEEvDpT0_:
.text._ZN6thrust24THRUST_300001_SM_1000_NS8cuda_cub4core6detail13_kernel_agentINS1_16__set_operations14PartitionAgentINS0_6detail15normal_iteratorINS0_10device_ptrIiEEEESB_i7CompareEEJSB_SB_iiiPN4cuda3std3__44pairIiiEESC_iEEEvDpT0_:
[----:B------:R-:W-:Y:S01]  /*0000*/  LDC R1, c[0x0][0x37c] ;  /* 0x0000df00ff017b82 */ /* 0x000fe20000000800 */
[----:B------:R-:W0:Y:S01]  /*0010*/  S2R R0, SR_CTAID.X ;  /* 0x0000000000007919 */ /* 0x000e220000002500 */
[----:B------:R-:W0:Y:S01]  /*0020*/  LDCU UR4, c[0x0][0x360] ;  /* 0x00006c00ff0477ac */ /* 0x000e220008000800 */
[----:B------:R-:W0:Y:S01]  /*0030*/  S2R R3, SR_TID.X ;  /* 0x0000000000037919 */ /* 0x000e220000002100 */
[----:B------:R-:W1:Y:S01]  /*0040*/  LDCU UR5, c[0x0][0x398] ;  /* 0x00007300ff0577ac */ /* 0x000e620008000800 */
[----:B0-----:R-:W-:-:S05]  /*0050*/  IMAD R0, R0, UR4, R3 ;  /* 0x0000000400007c24 */ /* 0x001fca000f8e0203 */
[----:B-1----:R-:W-:-:S13]  /*0060*/  ISETP.GE.AND P0, PT, R0, UR5, PT ;  /* 0x0000000500007c0c */ /* 0x002fda000bf06270 */
[----:B------:R-:W-:Y:S05]  /*0070*/  @P0 EXIT ;  /* 0x000000000000094d */ /* 0x000fea0003800000 */
[----:B------:R-:W0:Y:S01]  /*0080*/  LDC.64 R2, c[0x0][0x390] ;  /* 0x0000e400ff027b82 */ /* 0x000e220000000a00 */
[----:B------:R-:W1:Y:S01]  /*0090*/  LDCU UR4, c[0x0][0x3ac] ;  /* 0x00007580ff0477ac */ /* 0x000e620008000800 */
[----:B------:R-:W-:Y:S01]  /*00a0*/  BSSY.RECONVERGENT B0, `(.L_x_573) ;  /* 0x0000017000007945 */ /* 0x000fe20003800200 */
[----:B-1----:R-:W-:Y:S01]  /*00b0*/  IMAD R8, R0, UR4, RZ ;  /* 0x0000000400087c24 */ /* 0x002fe2000f8e02ff */
[----:B------:R-:W1:Y:S04]  /*00c0*/  LDCU.64 UR4, c[0x0][0x358] ;  /* 0x00006b00ff0477ac */ /* 0x000e680008000a00 */
[----:B0-----:R-:W-:-:S04]  /*00d0*/  VIADDMNMX R8, R3, R2, R8, PT ;  /* 0x0000000203087246 */ /* 0x001fc80003800108 */
[C---:B------:R-:W-:Y:S02]  /*00e0*/  VIMNMX R2, PT, PT, R8.reuse, R2, PT ;  /* 0x0000000208027248 */ /* 0x040fe40003fe0100 */
[----:B------:R-:W-:-:S04]  /*00f0*/  VIADDMNMX R9, R8, -R3, RZ, !PT ;  /* 0x8000000308097246 */ /* 0x000fc800078001ff */
[----:B------:R-:W-:-:S13]  /*0100*/  ISETP.GE.AND P0, PT, R9, R2, PT ;  /* 0x000000020900720c */ /* 0x000fda0003f06270 */
[----:B-1----:R-:W-:Y:S05]  /*0110*/  @P0 BRA `(.L_x_574) ;  /* 0x00000000003c0947 */ /* 0x002fea0003800000 */
[----:B------:R-:W0:Y:S08]  /*0120*/  LDC.64 R4, c[0x0][0x380] ;  /* 0x0000e000ff047b82 */ /* 0x000e300000000a00 */
[----:B------:R-:W1:Y:S02]  /*0130*/  LDC.64 R6, c[0x0][0x388] ;  /* 0x0000e200ff067b82 */ /* 0x000e640000000a00 */
.L_x_575:
[----:B------:R-:W-:-:S05]  /*0140*/  IMAD.IADD R10, R2, 0x1, R9 ;  /* 0x00000001020a7824 */ /* 0x000fca00078e0209 */
[----:B------:R-:W-:-:S04]  /*0150*/  SHF.R.U32.HI R15, RZ, 0x1, R10 ;  /* 0x00000001ff0f7819 */ /* 0x000fc8000001160a */
[----:B------:R-:W-:-:S05]  /*0160*/  LOP3.LUT R11, RZ, R15, RZ, 0x33, !PT ;  /* 0x0000000fff0b7212 */ /* 0x000fca00078e33ff */
[----:B------:R-:W-:Y:S02]  /*0170*/  IMAD.IADD R13, R8, 0x1, R11 ;  /* 0x00000001080d7824 */ /* 0x000fe400078e020b */
[----:B0-----:R-:W-:-:S04]  /*0180*/  IMAD.WIDE.U32 R10, R15, 0x4, R4 ;  /* 0x000000040f0a7825 */ /* 0x001fc800078e0004 */
[----:B-1----:R-:W-:Y:S02]  /*0190*/  IMAD.WIDE R12, R13, 0x4, R6 ;  /* 0x000000040d0c7825 */ /* 0x002fe400078e0206 */
[----:B------:R-:W2:Y:S04]  /*01a0*/  LDG.E R10, desc[UR4][R10.64] ;  /* 0x000000040a0a7981 */ /* 0x000ea8000c1e1900 */
[----:B------:R-:W2:Y:S02]  /*01b0*/  LDG.E R13, desc[UR4][R12.64] ;  /* 0x000000040c0d7981 */ /* 0x000ea4000c1e1900 */
[----:B--2---:R-:W-:-:S04]  /*01c0*/  ISETP.GE.AND P0, PT, R13, R10, PT ;  /* 0x0000000a0d00720c */ /* 0x004fc80003f06270 */
[----:B------:R-:W-:-:S09]  /*01d0*/  SEL R2, R15, R2, !P0 ;  /* 0x000000020f027207 */ /* 0x000fd20004000000 */
[----:B------:R-:W-:-:S05]  /*01e0*/  @P0 VIADD R9, R15, 0x1 ;  /* 0x000000010f090836 */ /* 0x000fca0000000000 */
[----:B------:R-:W-:-:S13]  /*01f0*/  ISETP.GE.AND P0, PT, R9, R2, PT ;  /* 0x000000020900720c */ /* 0x000fda0003f06270 */
[----:B------:R-:W-:Y:S05]  /*0200*/  @!P0 BRA `(.L_x_575) ;  /* 0xfffffffc00cc8947 */ /* 0x000fea000383ffff */
.L_x_574:
[----:B------:R-:W-:Y:S05]  /*0210*/  BSYNC.RECONVERGENT B0 ;  /* 0x0000000000007941 */ /* 0x000fea0003800200 */
.L_x_573:
[----:B------:R-:W-:Y:S01]  /*0220*/  IMAD.IADD R2, R8, 0x1, -R9 ;  /* 0x0000000108027824 */ /* 0x000fe200078e0a09 */
[----:B------:R-:W-:Y:S01]  /*0230*/  BSSY.RECONVERGENT B0, `(.L_x_576) ;  /* 0x00000bb000007945 */ /* 0x000fe20003800200 */
[----:B------:R-:W-:-:S03]  /*0240*/  IMAD.MOV.U32 R4, RZ, RZ, RZ ;  /* 0x000000ffff047224 */ /* 0x000fc600078e00ff */
[----:B------:R-:W-:-:S13]  /*0250*/  ISETP.GE.AND P0, PT, R2, R3, PT ;  /* 0x000000030200720c */ /* 0x000fda0003f06270 */
[----:B------:R-:W-:Y:S05]  /*0260*/  @P0 BRA `(.L_x_577) ;  /* 0x0000000800dc0947 */ /* 0x000fea0003800000 */
[----:B------:R-:W0:Y:S02]  /*0270*/  LDC.64 R4, c[0x0][0x388] ;  /* 0x0000e200ff047b82 */ /* 0x000e240000000a00 */
[----:B0-----:R-:W-:-:S05]  /*0280*/  IMAD.WIDE R6, R2, 0x4, R4 ;  /* 0x0000000402067825 */ /* 0x001fca00078e0204 */
[----:B------:R0:W5:Y:S01]  /*0290*/  LDG.E R12, desc[UR4][R6.64] ;  /* 0x00000004060c7981 */ /* 0x000162000c1e1900 */
[----:B------:R-:W-:Y:S01]  /*02a0*/  ISETP.GE.AND P0, PT, R9, 0x1, PT ;  /* 0x000000010900780c */ /* 0x000fe20003f06270 */
[----:B------:R-:W-:Y:S04]  /*02b0*/  BSSY.RECONVERGENT B1, `(.L_x_578) ;  /* 0x0000046000017945 */ /* 0x000fe80003800200 */
[----:B------:R-:W-:Y:S01]  /*02c0*/  BSSY.RELIABLE B2, `(.L_x_579) ;  /* 0x000003a000027945 */ /* 0x000fe20003800100 */
[----:B------:R-:W-:Y:S02]  /*02d0*/  IMAD.MOV.U32 R13, RZ, RZ, RZ ;  /* 0x000000ffff0d7224 */ /* 0x000fe400078e00ff */
[----:B------:R-:W-:-:S05]  /*02e0*/  IMAD.MOV.U32 R14, RZ, RZ, RZ ;  /* 0x000000ffff0e7224 */ /* 0x000fca00078e00ff */
[----:B0-----:R-:W-:Y:S05]  /*02f0*/  @!P0 BRA `(.L_x_580) ;  /* 0x0000000000c88947 */ /* 0x001fea0003800000 */
[----:B------:R-:W0:Y:S01]  /*0300*/  LDC.64 R10, c[0x0][0x380] ;  /* 0x0000e000ff0a7b82 */ /* 0x000e220000000a00 */
[----:B------:R-:W-:-:S05]  /*0310*/  IMAD.WIDE.U32 R14, R9, 0x1ff, RZ ;  /* 0x000001ff090e7825 */ /* 0x000fca00078e00ff */
[--C-:B------:R-:W-:Y:S02]  /*0320*/  SHF.R.U64 R18, R14, 0x9, R15.reuse ;  /* 0x000000090e127819 */ /* 0x100fe4000000120f */
[----:B------:R-:W-:Y:S02]  /*0330*/  SHF.R.U32.HI R14, RZ, 0x9, R15 ;  /* 0x00000009ff0e7819 */ /* 0x000fe4000001160f */
[----:B0-----:R-:W-:-:S04]  /*0340*/  LEA R16, P0, R18, R10, 0x2 ;  /* 0x0000000a12107211 */ /* 0x001fc800078010ff */
[----:B------:R-:W-:-:S06]  /*0350*/  LEA.HI.X R17, R18, R11, R14, 0x2, P0 ;  /* 0x0000000b12117211 */ /* 0x000fcc00000f140e */
[----:B------:R-:W2:Y:S01]  /*0360*/  LDG.E R17, desc[UR4][R16.64] ;  /* 0x0000000410117981 */ /* 0x000ea2000c1e1900 */
[----:B------:R-:W-:Y:S01]  /*0370*/  VIADD R14, R18, 0x1 ;  /* 0x00000001120e7836 */ /* 0x000fe20000000000 */
[----:B------:R-:W-:Y:S01]  /*0380*/  BSSY.RECONVERGENT B3, `(.L_x_581) ;  /* 0x0000010000037945 */ /* 0x000fe20003800200 */
[----:B--2--5:R-:W-:-:S04]  /*0390*/  ISETP.GE.AND P0, PT, R17, R12, PT ;  /* 0x0000000c1100720c */ /* 0x024fc80003f06270 */
[----:B------:R-:W-:Y:S02]  /*03a0*/  SEL R13, R9, R18, !P0 ;  /* 0x00000012090d7207 */ /* 0x000fe40004000000 */
[----:B------:R-:W-:-:S04]  /*03b0*/  SEL R14, R14, RZ, !P0 ;  /* 0x000000ff0e0e7207 */ /* 0x000fc80004000000 */
[----:B------:R-:W-:-:S13]  /*03c0*/  ISETP.GE.U32.AND P0, PT, R14, R13, PT ;  /* 0x0000000d0e00720c */ /* 0x000fda0003f06070 */
[----:B------:R-:W-:Y:S05]  /*03d0*/  @P0 BRA `(.L_x_582) ;  /* 0x0000000000280947 */ /* 0x000fea0003800000 */
[----:B------:R-:W-:Y:S02]  /*03e0*/  IMAD.MOV.U32 R15, RZ, RZ, RZ ;  /* 0x000000ffff0f7224 */ /* 0x000fe400078e00ff */
[----:B------:R-:W-:-:S05]  /*03f0*/  IMAD.WIDE.U32 R16, R13, 0x7f, R14 ;  /* 0x0000007f0d107825 */ /* 0x000fca00078e000e */
[--C-:B------:R-:W-:Y:S02]  /*0400*/  SHF.R.U64 R18, R16, 0x7, R17.reuse ;  /* 0x0000000710127819 */ /* 0x100fe40000001211 */
[----:B------:R-:W-:Y:S02]  /*0410*/  SHF.R.U32.HI R17, RZ, 0x7, R17 ;  /* 0x00000007ff117819 */ /* 0x000fe40000011611 */
[----:B------:R-:W-:-:S04]  /*0420*/  LEA R16, P0, R18, R10, 0x2 ;  /* 0x0000000a12107211 */ /* 0x000fc800078010ff */
[----:B------:R-:W-:-:S06]  /*0430*/  LEA.HI.X R17, R18, R11, R17, 0x2, P0 ;  /* 0x0000000b12117211 */ /* 0x000fcc00000f1411 */
[----:B------:R-:W2:Y:S02]  /*0440*/  LDG.E R17, desc[UR4][R16.64] ;  /* 0x0000000410117981 */ /* 0x000ea4000c1e1900 */
[----:B--2---:R-:W-:-:S04]  /*0450*/  ISETP.GE.AND P0, PT, R17, R12, PT ;  /* 0x0000000c1100720c */ /* 0x004fc80003f06270 */
[----:B------:R-:W-:-:S09]  /*0460*/  SEL R13, R13, R18, !P0 ;  /* 0x000000120d0d7207 */ /* 0x000fd20004000000 */
[----:B------:R-:W-:-:S07]  /*0470*/  @!P0 VIADD R14, R18, 0x1 ;  /* 0x00000001120e8836 */ /* 0x000fce0000000000 */
.L_x_582:
[----:B------:R-:W-:Y:S05]  /*0480*/  BSYNC.RECONVERGENT B3 ;  /* 0x0000000000037941 */ /* 0x000fea0003800200 */
.L_x_581:
        /* <DEDUP_REMOVED lines=11> */
[----:B------:R-:W-:-:S05]  /*0540*/  @!P0 VIADD R14, R18, 0x1 ;  /* 0x00000001120e8836 */ /* 0x000fca0000000000 */
[----:B------:R-:W-:-:S13]  /*0550*/  ISETP.GE.U32.AND P0, PT, R14, R13, PT ;  /* 0x0000000d0e00720c */ /* 0x000fda0003f06070 */
[----:B------:R-:W-:Y:S05]  /*0560*/  @P0 BREAK.RELIABLE B2 ;  /* 0x0000000000020942 */ /* 0x000fea0003800100 */
        /* <DEDUP_REMOVED lines=11> */
.L_x_580:
[----:B------:R-:W0:Y:S01]  /*0620*/  LDC.64 R10, c[0x0][0x380] ;  /* 0x0000e000ff0a7b82 */ /* 0x000e220000000a00 */
[----:B------:R-:W-:-:S13]  /*0630*/  ISETP.GE.U32.AND P0, PT, R14, R13, PT ;  /* 0x0000000d0e00720c */ /* 0x000fda0003f06070 */
[----:B------:R-:W-:Y:S05]  /*0640*/  @P0 BREAK.RELIABLE B2 ;  /* 0x0000000000020942 */ /* 0x000fea0003800100 */
[----:B------:R-:W-:Y:S05]  /*0650*/  @P0 BRA `(.L_x_583) ;  /* 0x00000000002c0947 */ /* 0x000fea0003800000 */
[----:B------:R-:W-:Y:S05]  /*0660*/  BSYNC.RELIABLE B2 ;  /* 0x0000000000027941 */ /* 0x000fea0003800100 */
.L_x_579:
[CC--:B------:R-:W-:Y:S02]  /*0670*/  LOP3.LUT R15, R14.reuse, R13.reuse, RZ, 0xc0, !PT ;  /* 0x0000000d0e0f7212 */ /* 0x0c0fe400078ec0ff */
[----:B------:R-:W-:-:S04]  /*0680*/  LOP3.LUT R16, R14, R13, RZ, 0x3c, !PT ;  /* 0x0000000d0e107212 */ /* 0x000fc800078e3cff */
[----:B------:R-:W-:-:S05]  /*0690*/  LEA.HI.SX32 R15, R16, R15, 0x1f ;  /* 0x0000000f100f7211 */ /* 0x000fca00078ffaff */
[----:B0-----:R-:W-:-:S06]  /*06a0*/  IMAD.WIDE R16, R15, 0x4, R10 ;  /* 0x000000040f107825 */ /* 0x001fcc00078e020a */
[----:B------:R-:W2:Y:S02]  /*06b0*/  LDG.E R17, desc[UR4][R16.64] ;  /* 0x0000000410117981 */ /* 0x000ea4000c1e1900 */
[----:B--2--5:R-:W-:-:S04]  /*06c0*/  ISETP.GE.AND P0, PT, R17, R12, PT ;  /* 0x0000000c1100720c */ /* 0x024fc80003f06270 */
[----:B------:R-:W-:-:S09]  /*06d0*/  SEL R13, R13, R15, !P0 ;  /* 0x0000000f0d0d7207 */ /* 0x000fd20004000000 */
[----:B------:R-:W-:-:S05]  /*06e0*/  @!P0 VIADD R14, R15, 0x1 ;  /* 0x000000010f0e8836 */ /* 0x000fca0000000000 */
[----:B------:R-:W-:-:S13]  /*06f0*/  ISETP.GE.AND P0, PT, R14, R13, PT ;  /* 0x0000000d0e00720c */ /* 0x000fda0003f06270 */
[----:B------:R-:W-:Y:S05]  /*0700*/  @!P0 BRA `(.L_x_579) ;  /* 0xfffffffc00d88947 */ /* 0x000fea000383ffff */
.L_x_583:
[----:B------:R-:W-:Y:S05]  /*0710*/  BSYNC.RECONVERGENT B1 ;  /* 0x0000000000017941 */ /* 0x000fea0003800200 */
.L_x_578:
[----:B------:R-:W-:Y:S01]  /*0720*/  ISETP.GE.AND P0, PT, R2, 0x1, PT ;  /* 0x000000010200780c */ /* 0x000fe20003f06270 */
[----:B------:R-:W-:Y:S01]  /*0730*/  BSSY.RECONVERGENT B1, `(.L_x_584) ;  /* 0x000000f000017945 */ /* 0x000fe20003800200 */
[----:B0-----:R-:W-:Y:S02]  /*0740*/  IMAD.MOV.U32 R10, RZ, RZ, RZ ;  /* 0x000000ffff0a7224 */ /* 0x001fe400078e00ff */
[----:B------:R-:W-:-:S09]  /*0750*/  IMAD.MOV.U32 R11, RZ, RZ, R2 ;  /* 0x000000ffff0b7224 */ /* 0x000fd200078e0002 */
[----:B------:R-:W-:Y:S05]  /*0760*/  @!P0 BRA `(.L_x_585) ;  /* 0x00000000002c8947 */ /* 0x000fea0003800000 */
[----:B------:R-:W0:Y:S01]  /*0770*/  LDCU.64 UR6, c[0x0][0x388] ;  /* 0x00007100ff0677ac */ /* 0x000e220008000a00 */
[----:B------:R-:W-:-:S05]  /*0780*/  IMAD.WIDE.U32 R10, R2, 0x1ff, RZ ;  /* 0x000001ff020a7825 */ /* 0x000fca00078e00ff */
[--C-:B------:R-:W-:Y:S02]  /*0790*/  SHF.R.U64 R13, R10, 0x9, R11.reuse ;  /* 0x000000090a0d7819 */ /* 0x100fe4000000120b */
[----:B------:R-:W-:Y:S02]  /*07a0*/  SHF.R.U32.HI R10, RZ, 0x9, R11 ;  /* 0x00000009ff0a7819 */ /* 0x000fe4000001160b */
[----:B0-----:R-:W-:-:S04]  /*07b0*/  LEA R16, P0, R13, UR6, 0x2 ;  /* 0x000000060d107c11 */ /* 0x001fc8000f8010ff */
[----:B------:R-:W-:-:S06]  /*07c0*/  LEA.HI.X R17, R13, UR7, R10, 0x2, P0 ;  /* 0x000000070d117c11 */ /* 0x000fcc00080f140a */
[----:B------:R-:W2:Y:S01]  /*07d0*/  LDG.E R17, desc[UR4][R16.64] ;  /* 0x0000000410117981 */ /* 0x000ea2000c1e1900 */
[----:B------:R-:W-:Y:S01]  /*07e0*/  VIADD R10, R13, 0x1 ;  /* 0x000000010d0a7836 */ /* 0x000fe20000000000 */
[----:B--2--5:R-:W-:-:S04]  /*07f0*/  ISETP.GE.AND P0, PT, R17, R12, PT ;  /* 0x0000000c1100720c */ /* 0x024fc80003f06270 */
[----:B------:R-:W-:Y:S02]  /*0800*/  SEL R11, R2, R13, !P0 ;  /* 0x0000000d020b7207 */ /* 0x000fe40004000000 */
[----:B------:R-:W-:-:S07]  /*0810*/  SEL R10, R10, RZ, !P0 ;  /* 0x000000ff0a0a7207 */ /* 0x000fce0004000000 */
.L_x_585:
[----:B------:R-:W-:Y:S05]  /*0820*/  BSYNC.RECONVERGENT B1 ;  /* 0x0000000000017941 */ /* 0x000fea0003800200 */
.L_x_584:
[----:B------:R-:W-:Y:S01]  /*0830*/  ISETP.GE.AND P0, PT, R10, R11, PT ;  /* 0x0000000b0a00720c */ /* 0x000fe20003f06270 */
[----:B------:R-:W-:Y:S04]  /*0840*/  BSSY.RECONVERGENT B1, `(.L_x_586) ;  /* 0x000003a000017945 */ /* 0x000fe80003800200 */
[----:B------:R-:W-:Y:S08]  /*0850*/  BSSY.RELIABLE B2, `(.L_x_587) ;  /* 0x000002e000027945 */ /* 0x000ff00003800100 */
[----:B------:R-:W-:Y:S05]  /*0860*/  @P0 BRA `(.L_x_588) ;  /* 0x0000000000680947 */ /* 0x000fea0003800000 */
[----:B------:R-:W0:Y:S01]  /*0870*/  LDCU.64 UR6, c[0x0][0x388] ;  /* 0x00007100ff0677ac */ /* 0x000e220008000a00 */
[----:B------:R-:W-:Y:S02]  /*0880*/  IMAD.MOV.U32 R16, RZ, RZ, R10 ;  /* 0x000000ffff107224 */ /* 0x000fe400078e000a */
[----:B------:R-:W-:Y:S02]  /*0890*/  IMAD.MOV.U32 R17, RZ, RZ, RZ ;  /* 0x000000ffff117224 */ /* 0x000fe400078e00ff */
[----:B------:R-:W-:-:S05]  /*08a0*/  IMAD.WIDE.U32 R16, R11, 0x7f, R16 ;  /* 0x0000007f0b107825 */ /* 0x000fca00078e0010 */
[--C-:B------:R-:W-:Y:S02]  /*08b0*/  SHF.R.U64 R18, R16, 0x7, R17.reuse ;  /* 0x0000000710127819 */ /* 0x100fe40000001211 */
[----:B------:R-:W-:Y:S02]  /*08c0*/  SHF.R.U32.HI R17, RZ, 0x7, R17 ;  /* 0x00000007ff117819 */ /* 0x000fe40000011611 */
[----:B0-----:R-:W-:-:S04]  /*08d0*/  LEA R16, P0, R18, UR6, 0x2 ;  /* 0x0000000612107c11 */ /* 0x001fc8000f8010ff */
[----:B------:R-:W-:-:S06]  /*08e0*/  LEA.HI.X R17, R18, UR7, R17, 0x2, P0 ;  /* 0x0000000712117c11 */ /* 0x000fcc00080f1411 */
[----:B------:R-:W2:Y:S02]  /*08f0*/  LDG.E R17, desc[UR4][R16.64] ;  /* 0x0000000410117981 */ /* 0x000ea4000c1e1900 */
[----:B--2--5:R-:W-:-:S04]  /*0900*/  ISETP.GE.AND P0, PT, R17, R12, PT ;  /* 0x0000000c1100720c */ /* 0x024fc80003f06270 */
[----:B------:R-:W-:-:S09]  /*0910*/  SEL R11, R11, R18, !P0 ;  /* 0x000000120b0b7207 */ /* 0x000fd20004000000 */
[----:B------:R-:W-:-:S05]  /*0920*/  @!P0 VIADD R10, R18, 0x1 ;  /* 0x00000001120a8836 */ /* 0x000fca0000000000 */
[----:B------:R-:W-:-:S13]  /*0930*/  ISETP.GE.AND P0, PT, R10, R11, PT ;  /* 0x0000000b0a00720c */ /* 0x000fda0003f06270 */
        /* <DEDUP_REMOVED lines=10> */
[----:B--2---:R-:W-:-:S04]  /*09e0*/  ISETP.GE.AND P0, PT, R17, R12, PT ;  /* 0x0000000c1100720c */ /* 0x004fc80003f06270 */
[----:B------:R-:W-:-:S09]  /*09f0*/  SEL R11, R11, R18, !P0 ;  /* 0x000000120b0b7207 */ /* 0x000fd20004000000 */
[----:B------:R-:W-:-:S07]  /*0a00*/  @!P0 VIADD R10, R18, 0x1 ;  /* 0x00000001120a8836 */ /* 0x000fce0000000000 */
.L_x_588:
[----:B------:R-:W-:-:S13]  /*0a10*/  ISETP.GE.AND P0, PT, R10, R11, PT ;  /* 0x0000000b0a00720c */ /* 0x000fda0003f06270 */
[----:B------:R-:W-:Y:S05]  /*0a20*/  @P0 BREAK.RELIABLE B2 ;  /* 0x0000000000020942 */ /* 0x000fea0003800100 */
        /* <DEDUP_REMOVED lines=12> */
[----:B------:R-:W-:-:S07]  /*0af0*/  @!P0 VIADD R10, R18, 0x1 ;  /* 0x00000001120a8836 */ /* 0x000fce0000000000 */
.L_x_589:
[----:B------:R-:W-:-:S13]  /*0b00*/  ISETP.GE.AND P0, PT, R10, R11, PT ;  /* 0x0000000b0a00720c */ /* 0x000fda0003f06270 */
[----:B------:R-:W-:Y:S05]  /*0b10*/  @P0 BREAK.RELIABLE B2 ;  /* 0x0000000000020942 */ /* 0x000fea0003800100 */
[----:B------:R-:W-:Y:S05]  /*0b20*/  @P0 BRA `(.L_x_590) ;  /* 0x00000000002c0947 */ /* 0x000fea0003800000 */
[----:B------:R-:W-:Y:S05]  /*0b30*/  BSYNC.RELIABLE B2 ;  /* 0x0000000000027941 */ /* 0x000fea0003800100 */
.L_x_587:
[CC--:B------:R-:W-:Y:S02]  /*0b40*/  LOP3.LUT R13, R10.reuse, R11.reuse, RZ, 0xc0, !PT ;  /* 0x0000000b0a0d7212 */ /* 0x0c0fe400078ec0ff */
[----:B------:R-:W-:-:S04]  /*0b50*/  LOP3.LUT R16, R10, R11, RZ, 0x3c, !PT ;  /* 0x0000000b0a107212 */ /* 0x000fc800078e3cff */
[----:B------:R-:W-:-:S05]  /*0b60*/  LEA.HI.SX32 R13, R16, R13, 0x1f ;  /* 0x0000000d100d7211 */ /* 0x000fca00078ffaff */
[----:B------:R-:W-:-:S06]  /*0b70*/  IMAD.WIDE R16, R13, 0x4, R4 ;  /* 0x000000040d107825 */ /* 0x000fcc00078e0204 */
[----:B------:R-:W2:Y:S02]  /*0b80*/  LDG.E R17, desc[UR4][R16.64] ;  /* 0x0000000410117981 */ /* 0x000ea4000c1e1900 */
[----:B--2---:R-:W-:-:S04]  /*0b90*/  ISETP.GE.AND P0, PT, R17, R12, PT ;  /* 0x0000000c1100720c */ /* 0x004fc80003f06270 */
[----:B------:R-:W-:-:S09]  /*0ba0*/  SEL R11, R11, R13, !P0 ;  /* 0x0000000d0b0b7207 */ /* 0x000fd20004000000 */
[----:B------:R-:W-:-:S05]  /*0bb0*/  @!P0 VIADD R10, R13, 0x1 ;  /* 0x000000010d0a8836 */ /* 0x000fca0000000000 */
[----:B------:R-:W-:-:S13]  /*0bc0*/  ISETP.GE.AND P0, PT, R10, R11, PT ;  /* 0x0000000b0a00720c */ /* 0x000fda0003f06270 */
[----:B------:R-:W-:Y:S05]  /*0bd0*/  @!P0 BRA `(.L_x_587) ;  /* 0xfffffffc00d88947 */ /* 0x000fea000383ffff */
.L_x_590:
[----:B------:R-:W-:Y:S05]  /*0be0*/  BSYNC.RECONVERGENT B1 ;  /* 0x0000000000017941 */ /* 0x000fea0003800200 */
.L_x_586:
        /* <DEDUP_REMOVED lines=11> */
[----:B------:R-:W-:Y:S02]  /*0ca0*/  IMAD.MOV.U32 R4, RZ, RZ, R3 ;  /* 0x000000ffff047224 */ /* 0x000fe400078e0003 */
[----:B------:R-:W-:-:S07]  /*0cb0*/  IMAD.MOV.U32 R5, RZ, RZ, RZ ;  /* 0x000000ffff057224 */ /* 0x000fce00078e00ff */
.L_x_593:
[----:B------:R-:W-:-:S05]  /*0cc0*/  IMAD.IADD R2, R5, 0x1, R4 ;  /* 0x0000000105027824 */ /* 0x000fca00078e0204 */
[----:B------:R-:W-:-:S05]  /*0cd0*/  SHF.R.S32.HI R9, RZ, 0x1, R2 ;  /* 0x00000001ff097819 */ /* 0x000fca0000011402 */
[----:B------:R-:W-:-:S06]  /*0ce0*/  IMAD.WIDE R2, R9, 0x4, R6 ;  /* 0x0000000409027825 */ /* 0x000fcc00078e0206 */
[----:B------:R-:W2:Y:S02]  /*0cf0*/  LDG.E R3, desc[UR4][R2.64] ;  /* 0x0000000402037981 */ /* 0x000ea4000c1e1900 */
[----:B--2--5:R-:W-:-:S04]  /*0d00*/  ISETP.GE.AND P0, PT, R12, R3, PT ;  /* 0x000000030c00720c */ /* 0x024fc80003f06270 */
[----:B------:R-:W-:-:S09]  /*0d10*/  SEL R4, R9, R4, !P0 ;  /* 0x0000000409047207 */ /* 0x000fd20004000000 */
[----:B------:R-:W-:-:S05]  /*0d20*/  @P0 VIADD R5, R9, 0x1 ;  /* 0x0000000109050836 */ /* 0x000fca0000000000 */
[----:B------:R-:W-:-:S13]  /*0d30*/  ISETP.GE.AND P0, PT, R5, R4, PT ;  /* 0x000000040500720c */ /* 0x000fda0003f06270 */
[----:B------:R-:W-:Y:S05]  /*0d40*/  @!P0 BRA `(.L_x_593) ;  /* 0xfffffffc00dc8947 */ /* 0x000fea000383ffff */
.L_x_592:
[----:B------:R-:W-:Y:S05]  /*0d50*/  BSYNC.RECONVERGENT B1 ;  /* 0x0000000000017941 */ /* 0x000fea0003800200 */
.L_x_591:
        /* <DEDUP_REMOVED lines=8> */
.L_x_577:
[----:B------:R-:W-:Y:S05]  /*0de0*/  BSYNC.RECONVERGENT B0 ;  /* 0x0000000000007941 */ /* 0x000fea0003800200 */
.L_x_576:
[----:B------:R-:W-:Y:S05]  /*0df0*/  WARPSYNC.ALL ;  /* 0x0000000000007948 */ /* 0x000fea0003800000 */
[----:B------:R-:W0:Y:S01]  /*0e00*/  LDC.64 R2, c[0x0][0x3a0] ;  /* 0x0000e800ff027b82 */ /* 0x000e220000000a00 */
[----:B------:R-:W-:Y:S01]  /*0e10*/  IADD3 R5, PT, PT, R4, R8, -R9 ;  /* 0x0000000804057210 */ /* 0x000fe20007ffe809 */
[----:B0-----:R-:W-:-:S05]  /*0e20*/  IMAD.WIDE R2, R0, 0x8, R2 ;  /* 0x0000000800027825 */ /* 0x001fca00078e0202 */
[----:B------:R-:W-:Y:S04]  /*0e30*/  STG.E desc[UR4][R2.64], R9 ;  /* 0x0000000902007986 */ /* 0x000fe8000c101904 */
[----:B------:R-:W-:Y:S01]  /*0e40*/  STG.E desc[UR4][R2.64+0x4], R5 ;  /* 0x0000040502007986 */ /* 0x000fe2000c101904 */
[----:B------:R-:W-:Y:S05]  /*0e50*/  EXIT ;  /* 0x000000000000794d */ /* 0x000fea0003800000 */
.L_x_594:
        /* <DEDUP_REMOVED lines=10> */
.L_x_1194:


//--------------------- .text._ZN6thrust24THRUST_300001_SM_1000_NS8cuda_cub4core6detail13_kernel_agentINS1_16__set_operations10SetOpAgentINS0_6detail15normal_iteratorINS0_10device_ptrIiEEEESB_SB_SB_SB_SB_lN4cuda3std3__44lessIiEENS5_31serial_set_symmetric_differenceENSE_17integral_constantIbLb1EEEEEJSB_SB_SB_SB_llSB_SB_SG_SH_PNSE_4pairIllEEPmN3cub18CUB_300001_SM_100013ScanTileStateIlLb1EEEEEEvDpT0_ --------------------------
	.section	.text._ZN6thrust24THRUST_300001_SM_1000_NS8cuda_cub4core6detail13_kernel_agentINS1_16__set_operations10SetOpAgentINS0_6detail15normal_iteratorINS0_10device_ptrIiEEEESB_SB_SB_SB_SB_lN4cuda3std3__44lessIiEENS5_31serial_set_symmetric_differenceENSE_17integral_constantIbLb1EEEEEJSB_SB_SB_SB_llSB_SB_SG_SH_PNSE_4pairIllEEPmN3cub18CUB_300001_SM_100013ScanTileStateIlLb1EEEEEEvDpT0_,"ax",@progbits
	.align	128
        .global         _ZN6thrust24THRUST_300001_SM_1000_NS8cuda_cub4core6detail13_kernel_agentINS1_16__set_operations10SetOpAgentINS0_6detail15normal_iteratorINS0_10device_ptrIiEEEESB_SB_SB_SB_SB_lN4cuda3std3__44lessIiEENS5_31serial_set_symmetric_differenceENSE_17integral_constantIbLb1EEEEEJSB_SB_SB_SB_llSB_SB_SG_SH_PNSE_4pairIllEEPmN3cub18CUB_300001_SM_100013ScanTileStateIlLb1EEEEEEvDpT0_
        .type           _ZN6thrust24THRUST_300001_SM_1000_NS8cuda_cub4core6detail13_kernel_agentINS1_16__set_operations10SetOpAgentINS0_6detail15normal_iteratorINS0_10device_ptrIiEEEESB_SB_SB_SB_SB_lN4cuda3std3__44lessIiEENS5_31serial_set_symmetric_differenceENSE_17integral_constantIbLb1EEEEEJSB_SB_SB_SB_llSB_SB_SG_SH_PNSE_4pairIllEEPmN3cub18CUB_300001_SM_100013ScanTileStateIlLb1EEEEEEvDpT0_,@function
        .size           _ZN6thrust24THRUST_300001_SM_1000_NS8cuda_cub4core6detail13_kernel_agentINS1_16__set_operations10SetOpAgentINS0_6detail15normal_iteratorINS0_10device_ptrIiEEEESB_SB_SB_SB_SB_lN4cuda3std3__44lessIiEENS5_31serial_set_symmetric_differenceENSE_17integral_constantIbLb1EEEEEJSB_SB_SB_SB_llSB_SB_SG_SH_PNSE_4pairIllEEPmN3cub18CUB_300001_SM_100013ScanTileStateIlLb1EEEEEEvDpT0_,(.L_x_1195 - _ZN6thrust24THRUST_300001_SM_1000_NS8cuda_cub4core6detail13_kernel_agentINS1_16__set_operations10SetOpAgentINS0_6detail15normal_iteratorINS0_10device_ptrIiEEEESB_SB_SB_SB_SB_lN4cuda3std3__44lessIiEENS5_31serial_set_symmetric_differenceENSE_17integral_constantIbLb1EEEEEJSB_SB_SB_SB_llSB_SB_SG_SH_PNSE_4pairIllEEPmN3cub18CUB_300001_SM_100013ScanTileStateIlLb1EEEEEEvDpT0_)
        .other          _ZN6thrust24THRUST_300001_SM_1000_NS8cuda_cub4core6detail13_kernel_agentINS1_16__set_operations10SetOpAgentINS0_6detail15normal_iteratorINS0_10device_ptrIiEEEESB_SB_SB_SB_SB_lN4cuda3std3__44lessIiEENS5_31serial_set_symmetric_differenceENSE_17integral_constantIbLb1EEEEEJSB_SB_SB_SB_llSB_SB_SG_SH_PNSE_4pairIllEEPmN3cub18CUB_300001_SM_100013ScanTileStateIlLb1EEEEEEvDpT0_,@"STO_CUDA_ENTRY STV_DEFAULT"
_ZN6thrust24THRUST_300001_SM_1000_NS8cuda_cub4core6detail13_kernel_agentINS1_16__set_operations10SetOpAgentINS0_6detail15normal_iteratorINS0_10device_ptrIiEEEESB_SB_SB_SB_SB_lN4cuda3std3__44lessIiEENS5_31serial_set_symmetric_differenceENSE_17integral_constantIbLb1EEEEEJSB_SB_SB_SB_llSB_SB_SG_SH_PNSE_4pairIllEEPmN3cub18CUB_300001_SM_100013ScanTileStateIlLb1EEEEEEvDpT0_:
.text._ZN6thrust24THRUST_300001_SM_1000_NS8cuda_cub4core6detail13_kernel_agentINS1_16__set_operations10SetOpAgentINS0_6detail15normal_iteratorINS0_10device_ptrIiEEEESB_SB_SB_SB_SB_lN4cuda3std3__44lessIiEENS5_31serial_set_symmetric_differenceENSE_17integral_constantIbLb1EEEEEJSB_SB_SB_SB_llSB_SB_SG_SH_PNSE_4pairIllEEPmN3cub18CUB_300001_SM_100013ScanTileStateIlLb1EEEEEEvDpT0_:
        /* <DEDUP_REMOVED lines=109> */
.L_x_597:
[----:B------:R-:W-:Y:S05]  /*06d0*/  BSYNC.RECONVERGENT B0 ;  /* 0x0000000000007941 */ /* 0x000fea0003800200 */
.L_x_596:
        /* <DEDUP_REMOVED lines=34> */
.L_x_600:
        /* <DEDUP_REMOVED lines=13> */
.L_x_599:
[----:B------:R-:W-:Y:S05]  /*09d0*/  BSYNC.RECONVERGENT B0 ;  /* 0x0000000000007941 */ /* 0x000fea0003800200 */
.L_x_598:
        /* <DEDUP_REMOVED lines=39> */
.L_x_605:
        /* <DEDUP_REMOVED lines=10> */
.L_x_606:
[----:B------:R-:W-:-:S13]  /*0cf0*/  ISETP.GE.AND P0, PT, R5, R4, PT ;  /* 0x000000040500720c */ /* 0x000fda0003f06270 */
[----:B------:R-:W-:Y:S05]  /*0d00*/  @P0 BREAK.RELIABLE B2 ;  /* 0x0000000000020942 */ /* 0x000fea0003800100 */
[----:B------:R-:W-:Y:S05]  /*0d10*/  @P0 BRA `(.L_x_607) ;  /* 0x0000000000280947 */ /* 0x000fea0003800000 */
[----:B------:R-:W-:Y:S05]  /*0d20*/  BSYNC.RELIABLE B2 ;  /* 0x0000000000027941 */ /* 0x000fea0003800100 */
.L_x_604:
        /* <DEDUP_REMOVED lines=9> */
.L_x_607:
[----:B------:R-:W-:Y:S05]  /*0dc0*/  BSYNC.RECONVERGENT B1 ;  /* 0x0000000000017941 */ /* 0x000fea0003800200 */
.L_x_603:
        /* <DEDUP_REMOVED lines=31> */
.L_x_610:
        /* <DEDUP_REMOVED lines=10> */
.L_x_611:
[----:B------:R-:W-:-:S13]  /*1060*/  ISETP.GE.AND P0, PT, R4, R7, PT ;  /* 0x000000070400720c */ /* 0x000fda0003f06270 */
[----:B------:R-:W-:Y:S05]  /*1070*/  @P0 BREAK.RELIABLE B2 ;  /* 0x0000000000020942 */ /* 0x000fea0003800100 */
[----:B------:R-:W-:Y:S05]  /*1080*/  @P0 BRA `(.L_x_612) ;  /* 0x0000000000280947 */ /* 0x000fea0003800000 */
[----:B------:R-:W-:Y:S05]  /*1090*/  BSYNC.RELIABLE B2 ;  /* 0x0000000000027941 */ /* 0x000fea0003800100 */
.L_x_609:
        /* <DEDUP_REMOVED lines=9> */
.L_x_612:
[----:B------:R-:W-:Y:S05]  /*1130*/  BSYNC.RECONVERGENT B1 ;  /* 0x0000000000017941 */ /* 0x000fea0003800200 */
.L_x_608:
        /* <DEDUP_REMOVED lines=12> */
.L_x_615:
        /* <DEDUP_REMOVED lines=9> */
.L_x_614:
[----:B------:R-:W-:Y:S05]  /*1290*/  BSYNC.RECONVERGENT B1 ;  /* 0x0000000000017941 */ /* 0x000fea0003800200 */
.L_x_613:
        /* <DEDUP_REMOVED lines=8> */
.L_x_602:
[----:B------:R-:W-:Y:S05]  /*1320*/  BSYNC.RECONVERGENT B0 ;  /* 0x0000000000007941 */ /* 0x000fea0003800200 */
.L_x_601:
        /* <DEDUP_REMOVED lines=579> */
.L_x_617:
        /* <DEDUP_REMOVED lines=120> */
.L_x_620:
[----:B------:R-:W-:Y:S05]  /*3ee0*/  NANOSLEEP 0x1c2 ;  /* 0x000001c20000795d */ /* 0x000fea0003800000 */
[----:B------:R-:W-:Y:S01]  /*3ef0*/  NOP ;  /* 0x0000000000007918 */ /* 0x000fe20000000000 */
.L_x_621:
[----:B------:R-:W-:-:S05]  /*3f00*/  IMAD.WIDE R34, R101, 0x10, R38 ;  /* 0x0000001065227825 */ /* 0x000fca00078e0226 */
[----:B--2---:R-:W2:Y:S01]  /*3f10*/  LD.E.128.STRONG.GPU R24, desc[UR6][R34.64+0x200] ;  /* 0x0002000622187980 */ /* 0x004ea2000c10fd00 */
[----:B------:R-:W-:Y:S01]  /*3f20*/  UMOV UR4, 0xffffffff ;  /* 0xffffffff00047882 */ /* 0x000fe20000000000 */
[----:B--2---:R-:W-:-:S04]  /*3f30*/  ISETP.NE.U32.AND P3, PT, R24, 0x63, PT ;  /* 0x000000631800780c */ /* 0x004fc80003f65070 */
[----:B------:R-:W-:Y:S01]  /*3f40*/  ISETP.NE.AND.EX P3, PT, R25, RZ, PT, P3 ;  /* 0x000000ff1900720c */ /* 0x000fe20003f65330 */
[----:B------:R-:W-:-:S12]  /*3f50*/  BRA.DIV UR4, `(.L_x_622) ;  /* 0x000000b604b87947 */ /* 0x000fd8000b800000 */
[----:B------:R-:W-:-:S13]  /*3f60*/  VOTE.ANY P3, !P3 ;  /* 0x0000000000ff7806 */ /* 0x000fda0005860100 */
.L_x_799:
[----:B------:R-:W-:Y:S05]  /*3f70*/  @!P3 BRA `(.L_x_623) ;  /* 0x000000000034b947 */ /* 0x000fea0003800000 */
.L_x_627:
[----:B------:R-:W-:Y:S05]  /*3f80*/  YIELD ;  /* 0x0000000000007946 */ /* 0x000fea0003800000 */
[----:B------:R-:W-:Y:S05]  /*3f90*/  @P4 BRA `(.L_x_624) ;  /* 0x0000000000084947 */ /* 0x000fea0003800000 */
[----:B------:R1:W-:Y:S06]  /*3fa0*/  MEMBAR.SC.CTA ;  /* 0x0000000000007992 */ /* 0x0003ec0000000000 */
[----:B-1----:R-:W-:Y:S05]  /*3fb0*/  BRA `(.L_x_625) ;  /* 0x0000000000087947 */ /* 0x002fea0003800000 */
.L_x_624:
[----:B------:R-:W-:Y:S05]  /*3fc0*/  NANOSLEEP 0x15e ;  /* 0x0000015e0000795d */ /* 0x000fea0003800000 */
[----:B------:R-:W-:Y:S01]  /*3fd0*/  NOP ;  /* 0x0000000000007918 */ /* 0x000fe20000000000 */
.L_x_625:
[----:B------:R-:W2:Y:S01]  /*3fe0*/  LD.E.128.STRONG.GPU R24, desc[UR6][R34.64+0x200] ;  /* 0x0002000622187980 */ /* 0x000ea2000c10fd00 */
[----:B------:R-:W-:Y:S01]  /*3ff0*/  UMOV UR4, 0xffffffff ;  /* 0xffffffff00047882 */ /* 0x000fe20000000000 */
[----:B--2---:R-:W-:-:S04]  /*4000*/  ISETP.NE.U32.AND P3, PT, R24, 0x63, PT ;  /* 0x000000631800780c */ /* 0x004fc80003f65070 */
[----:B------:R-:W-:Y:S01]  /*4010*/  ISETP.NE.AND.EX P3, PT, R25, RZ, PT, P3 ;  /* 0x000000ff1900720c */ /* 0x000fe20003f65330 */
[----:B------:R-:W-:-:S12]  /*4020*/  BRA.DIV UR4, `(.L_x_626) ;  /* 0x000000b604a47947 */ /* 0x000fd8000b800000 */
[----:B------:R-:W-:-:S13]  /*4030*/  VOTE.ANY P3, !P3 ;  /* 0x0000000000ff7806 */ /* 0x000fda0005860100 */
.L_x_802:
[----:B------:R-:W-:Y:S05]  /*4040*/  @P3 BRA `(.L_x_627) ;  /* 0xfffffffc00cc3947 */ /* 0x000fea000383ffff */
.L_x_623:
        /* <DEDUP_REMOVED lines=56> */
.L_x_816:
[----:B------:R-:W-:Y:S05]  /*43d0*/  @!P3 BRA `(.L_x_629) ;  /* 0x000000040028b947 */ /* 0x000fea0003800000 */
.L_x_637:
        /* <DEDUP_REMOVED lines=10> */
.L_x_819:
[----:B------:R-:W-:Y:S05]  /*4480*/  @!P3 BRA `(.L_x_631) ;  /* 0x000000000038b947 */ /* 0x000fea0003800000 */
[----:B------:R-:W-:-:S13]  /*4490*/  ISETP.GT.U32.AND P4, PT, R99, 0x1f3, PT ;  /* 0x000001f36300780c */ /* 0x000fda0003f84070 */
.L_x_635:
[----:B------:R-:W-:Y:S05]  /*44a0*/  YIELD ;  /* 0x0000000000007946 */ /* 0x000fea0003800000 */
[----:B------:R-:W-:Y:S05]  /*44b0*/  @P4 BRA `(.L_x_632) ;  /* 0x0000000000084947 */ /* 0x000fea0003800000 */
[----:B------:R1:W-:Y:S06]  /*44c0*/  MEMBAR.SC.CTA ;  /* 0x0000000000007992 */ /* 0x0003ec0000000000 */
[----:B-1----:R-:W-:Y:S05]  /*44d0*/  BRA `(.L_x_633) ;  /* 0x0000000000087947 */ /* 0x002fea0003800000 */
.L_x_632:
[----:B------:R-:W-:Y:S05]  /*44e0*/  NANOSLEEP 0x15e ;  /* 0x0000015e0000795d */ /* 0x000fea0003800000 */
[----:B------:R-:W-:Y:S01]  /*44f0*/  NOP ;  /* 0x0000000000007918 */ /* 0x000fe20000000000 */
.L_x_633:
[----:B------:R-:W2:Y:S01]  /*4500*/  LD.E.128.STRONG.GPU R24, desc[UR6][R34.64+-0x200] ;  /* 0xfffe000622187980 */ /* 0x000ea2000c10fd00 */
[----:B------:R-:W-:Y:S01]  /*4510*/  UMOV UR4, 0xffffffff ;  /* 0xffffffff00047882 */ /* 0x000fe20000000000 */
[----:B--2---:R-:W-:-:S04]  /*4520*/  ISETP.NE.U32.AND P3, PT, R24, 0x63, PT ;  /* 0x000000631800780c */ /* 0x004fc80003f65070 */
[----:B------:R-:W-:Y:S01]  /*4530*/  ISETP.NE.AND.EX P3, PT, R25, RZ, PT, P3 ;  /* 0x000000ff1900720c */ /* 0x000fe20003f65330 */
[----:B------:R-:W-:-:S12]  /*4540*/  BRA.DIV UR4, `(.L_x_634) ;  /* 0x000000ba04347947 */ /* 0x000fd8000b800000 */
[----:B------:R-:W-:-:S13]  /*4550*/  VOTE.ANY P3, !P3 ;  /* 0x0000000000ff7806 */ /* 0x000fda0005860100 */
.L_x_822:
[----:B------:R-:W-:Y:S05]  /*4560*/  @P3 BRA `(.L_x_635) ;  /* 0xfffffffc00cc3947 */ /* 0x000fea000383ffff */
.L_x_631:
        /* <DEDUP_REMOVED lines=48> */
.L_x_836:
[----:B------:R-:W-:Y:S05]  /*4870*/  @P3 BRA `(.L_x_637) ;  /* 0xfffffff800d83947 */ /* 0x000fea000383ffff */
.L_x_629:
        /* <DEDUP_REMOVED lines=15> */
.L_x_639:
[----:B------:R-:W-:Y:S05]  /*4970*/  BSYNC.RECONVERGENT B1 ;  /* 0x0000000000017941 */ /* 0x000fea0003800200 */
.L_x_638:
[----:B------:R-:W-:Y:S01]  /*4980*/  ISETP.NE.AND P3, PT, R93, RZ, PT ;  /* 0x000000ff5d00720c */ /* 0x000fe20003f65270 */
[----:B--2---:R-:W-:-:S12]  /*4990*/  IMAD.MOV.U32 R39, RZ, RZ, R37 ;  /* 0x000000ffff277224 */ /* 0x004fd800078e0025 */
[----:B------:R-:W1:Y:S01]  /*49a0*/  @!P3 S2R R25, SR_CgaCtaId ;  /* 0x000000000019b919 */ /* 0x000e620000008800 */
[----:B------:R-:W-:Y:S01]  /*49b0*/  @!P3 MOV R24, 0x400 ;  /* 0x000004000018b802 */ /* 0x000fe20000000f00 */
[----:B------:R-:W-:-:S03]  /*49c0*/  @!P3 IMAD.MOV.U32 R39, RZ, RZ, R32 ;  /* 0x000000ffff27b224 */ /* 0x000fc600078e0020 */
[----:B-1----:R-:W-:-:S05]  /*49d0*/  @!P3 LEA R25, R25, R24, 0x18 ;  /* 0x000000181919b211 */ /* 0x002fca00078ec0ff */
[----:B------:R1:W-:Y:S02]  /*49e0*/  @!P3 STS.64 [R25+0x90], R32 ;  /* 0x000090201900b388 */ /* 0x0003e40000000a00 */
.L_x_619:
        /* <DEDUP_REMOVED lines=11> */
.L_x_618:
[----:B------:R-:W-:Y:S05]  /*4aa0*/  BSYNC.RECONVERGENT B0 ;  /* 0x0000000000007941 */ /* 0x000fea0003800200 */
.L_x_616:
        /* <DEDUP_REMOVED lines=144> */
.L_x_644:
        /* <DEDUP_REMOVED lines=10> */
.L_x_643:
[----:B------:R-:W-:Y:S05]  /*5450*/  BSYNC.RECONVERGENT B1 ;  /* 0x0000000000017941 */ /* 0x000fea0003800200 */
.L_x_642:
        /* <DEDUP_REMOVED lines=18> */
.L_x_647:
        /* <DEDUP_REMOVED lines=40> */
.L_x_646:
[----:B------:R-:W-:Y:S05]  /*5800*/  BSYNC.RECONVERGENT B1 ;  /* 0x0000000000017941 */ /* 0x000fea0003800200 */
.L_x_645:
        /* <DEDUP_REMOVED lines=27> */
.L_x_649:
[----:B------:R-:W-:Y:S05]  /*59c0*/  BSYNC.RECONVERGENT B1 ;  /* 0x0000000000017941 */ /* 0x000fea0003800200 */
.L_x_648:
        /* <DEDUP_REMOVED lines=9> */
.L_x_641:
[----:B------:R-:W-:Y:S05]  /*5a60*/  BSYNC.RECONVERGENT B0 ;  /* 0x0000000000007941 */ /* 0x000fea0003800200 */
.L_x_640:
        /* <DEDUP_REMOVED lines=133> */
.L_x_651:
[----:B------:R-:W-:Y:S05]  /*62c0*/  BSYNC.RECONVERGENT B0 ;  /* 0x0000000000007941 */ /* 0x000fea0003800200 */
.L_x_650:
        /* <DEDUP_REMOVED lines=215> */
.L_x_654:
        /* <DEDUP_REMOVED lines=10> */
.L_x_653:
[----:B------:R-:W-:Y:S05]  /*70e0*/  BSYNC.RECONVERGENT B0 ;  /* 0x0000000000007941 */ /* 0x000fea0003800200 */
.L_x_652:
        /* <DEDUP_REMOVED lines=17> */
.L_x_657:
        /* <DEDUP_REMOVED lines=40> */
.L_x_656:
[----:B------:R-:W-:Y:S05]  /*7480*/  BSYNC.RECONVERGENT B0 ;  /* 0x0000000000007941 */ /* 0x000fea0003800200 */
.L_x_655:
        /* <DEDUP_REMOVED lines=27> */
.L_x_659:
[----:B------:R-:W-:Y:S05]  /*7640*/  BSYNC.RECONVERGENT B0 ;  /* 0x0000000000007941 */ /* 0x000fea0003800200 */
.L_x_658:
        /* <DEDUP_REMOVED lines=11> */
.L_x_595:
        /* <DEDUP_REMOVED lines=34> */
.L_x_661:
[----:B------:R-:W-:Y:S05]  /*7920*/  BSYNC.RECONVERGENT B0 ;  /* 0x0000000000007941 */ /* 0x000fea0003800200 */
.L_x_660:
[----:B------:R-:W-:Y:S04]  /*7930*/  BSSY.RECONVERGENT B0, `(.L_x_662) ;  /* 0x0000005000007945 */ /* 0x000fe80003800200 */
[----:B------:R-:W-:Y:S05]  /*7940*/  @P1 BRA `(.L_x_663) ;  /* 0x00000000000c1947 */ /* 0x000fea0003800000 */
[----:B------:R-:W-:-:S13]  /*7950*/  ISETP.GE.AND P0, PT, R9, R98, PT ;  /* 0x000000620900720c */ /* 0x000fda0003f06270 */
[----:B------:R1:W5:Y:S04]  /*7960*/  @P0 LDG.E R2, desc[UR6][R6.64+0x800] ;  /* 0x0008000606020981 */ /* 0x000368000c1e1900 */
[----:B------:R1:W5:Y:S02]  /*7970*/  @!P0 LDG.E R2, desc[UR6][R4.64+0x800] ;  /* 0x0008000604028981 */ /* 0x000364000c1e1900 */
.L_x_663:
[----:B------:R-:W-:Y:S05]  /*7980*/  BSYNC.RECONVERGENT B0 ;  /* 0x0000000000007941 */ /* 0x000fea0003800200 */
.L_x_662:
        /* <DEDUP_REMOVED lines=19> */
.L_x_665:
[----:B------:R-:W-:Y:S05]  /*7ac0*/  BSYNC.RECONVERGENT B0 ;  /* 0x0000000000007941 */ /* 0x000fea0003800200 */
.L_x_664:
[----:B------:R-:W-:Y:S04]  /*7ad0*/  BSSY.RECONVERGENT B0, `(.L_x_666) ;  /* 0x0000005000007945 */ /* 0x000fe80003800200 */
[----:B------:R-:W-:Y:S05]  /*7ae0*/  @P0 BRA `(.L_x_667) ;  /* 0x00000000000c0947 */ /* 0x000fea0003800000 */
[----:B------:R-:W-:-:S13]  /*7af0*/  ISETP.GE.AND P0, PT, R13, R98, PT ;  /* 0x000000620d00720c */ /* 0x000fda0003f06270 */
[----:B------:R3:W5:Y:S04]  /*7b00*/  @P0 LDG.E R9, desc[UR6][R6.64+0x1800] ;  /* 0x0018000606090981 */ /* 0x000768000c1e1900 */
[----:B------:R3:W5:Y:S02]  /*7b10*/  @!P0 LDG.E R9, desc[UR6][R4.64+0x1800] ;  /* 0x0018000604098981 */ /* 0x000764000c1e1900 */
.L_x_667:
[----:B------:R-:W-:Y:S05]  /*7b20*/  BSYNC.RECONVERGENT B0 ;  /* 0x0000000000007941 */ /* 0x000fea0003800200 */
.L_x_666:
[----:B------:R-:W-:Y:S04]  /*7b30*/  BSSY.RECONVERGENT B0, `(.L_x_668) ;  /* 0x0000005000007945 */ /* 0x000fe80003800200 */
[----:B------:R-:W-:Y:S05]  /*7b40*/  @P1 BRA `(.L_x_669) ;  /* 0x00000000000c1947 */ /* 0x000fea0003800000 */
[----:B------:R-:W-:-:S13]  /*7b50*/  ISETP.GE.AND P0, PT, R21, R98, PT ;  /* 0x000000621500720c */ /* 0x000fda0003f06270 */
[----:B------:R4:W5:Y:S04]  /*7b60*/  @P0 LDG.E R10, desc[UR6][R6.64+0x2000] ;  /* 0x00200006060a0981 */ /* 0x000968000c1e1900 */
[----:B------:R4:W5:Y:S02]  /*7b70*/  @!P0 LDG.E R10, desc[UR6][R4.64+0x2000] ;  /* 0x00200006040a8981 */ /* 0x000964000c1e1900 */
.L_x_669:
[----:B------:R-:W-:Y:S05]  /*7b80*/  BSYNC.RECONVERGENT B0 ;  /* 0x0000000000007941 */ /* 0x000fea0003800200 */
.L_x_668:
[----:B------:R-:W-:Y:S04]  /*7b90*/  BSSY.RECONVERGENT B0, `(.L_x_670) ;  /* 0x0000005000007945 */ /* 0x000fe80003800200 */
[----:B------:R-:W-:Y:S05]  /*7ba0*/  @P2 BRA `(.L_x_671) ;  /* 0x00000000000c2947 */ /* 0x000fea0003800000 */
[----:B------:R-:W-:-:S13]  /*7bb0*/  ISETP.GE.AND P0, PT, R23, R98, PT ;  /* 0x000000621700720c */ /* 0x000fda0003f06270 */
[----:B------:R0:W5:Y:S04]  /*7bc0*/  @P0 LDG.E R11, desc[UR6][R6.64+0x2800] ;  /* 0x00280006060b0981 */ /* 0x000168000c1e1900 */
[----:B------:R0:W5:Y:S02]  /*7bd0*/  @!P0 LDG.E R11, desc[UR6][R4.64+0x2800] ;  /* 0x00280006040b8981 */ /* 0x000164000c1e1900 */
.L_x_671:
[----:B------:R-:W-:Y:S05]  /*7be0*/  BSYNC.RECONVERGENT B0 ;  /* 0x0000000000007941 */ /* 0x000fea0003800200 */
.L_x_670:
[----:B------:R-:W-:Y:S04]  /*7bf0*/  BSSY.RECONVERGENT B0, `(.L_x_672) ;  /* 0x0000005000007945 */ /* 0x000fe80003800200 */
[----:B------:R-:W-:Y:S05]  /*7c00*/  @P3 BRA `(.L_x_673) ;  /* 0x00000000000c3947 */ /* 0x000fea0003800000 */
[----:B------:R-:W-:-:S13]  /*7c10*/  ISETP.GE.AND P0, PT, R25, R98, PT ;  /* 0x000000621900720c */ /* 0x000fda0003f06270 */
[----:B------:R0:W5:Y:S04]  /*7c20*/  @P0 LDG.E R12, desc[UR6][R6.64+0x3000] ;  /* 0x00300006060c0981 */ /* 0x000168000c1e1900 */
[----:B------:R0:W5:Y:S02]  /*7c30*/  @!P0 LDG.E R12, desc[UR6][R4.64+0x3000] ;  /* 0x00300006040c8981 */ /* 0x000164000c1e1900 */
.L_x_673:
[----:B------:R-:W-:Y:S05]  /*7c40*/  BSYNC.RECONVERGENT B0 ;  /* 0x0000000000007941 */ /* 0x000fea0003800200 */
.L_x_672:
[----:B------:R-:W-:Y:S04]  /*7c50*/  BSSY.RECONVERGENT B0, `(.L_x_674) ;  /* 0x0000005000007945 */ /* 0x000fe80003800200 */
[----:B------:R-:W-:Y:S05]  /*7c60*/  @P4 BRA `(.L_x_675) ;  /* 0x00000000000c4947 */ /* 0x000fea0003800000 */
[----:B------:R-:W-:-:S13]  /*7c70*/  ISETP.GE.AND P0, PT, R27, R98, PT ;  /* 0x000000621b00720c */ /* 0x000fda0003f06270 */
[----:B------:R0:W5:Y:S04]  /*7c80*/  @P0 LDG.E R13, desc[UR6][R6.64+0x3800] ;  /* 0x00380006060d0981 */ /* 0x000168000c1e1900 */
[----:B------:R0:W5:Y:S02]  /*7c90*/  @!P0 LDG.E R13, desc[UR6][R4.64+0x3800] ;  /* 0x00380006040d8981 */ /* 0x000164000c1e1900 */
.L_x_675:
[----:B------:R-:W-:Y:S05]  /*7ca0*/  BSYNC.RECONVERGENT B0 ;  /* 0x0000000000007941 */ /* 0x000fea0003800200 */
.L_x_674:
[----:B------:R-:W-:Y:S04]  /*7cb0*/  BSSY.RECONVERGENT B0, `(.L_x_676) ;  /* 0x0000005000007945 */ /* 0x000fe80003800200 */
[----:B------:R-:W-:Y:S05]  /*7cc0*/  @P5 BRA `(.L_x_677) ;  /* 0x00000000000c5947 */ /* 0x000fea0003800000 */
[----:B------:R-:W-:-:S13]  /*7cd0*/  ISETP.GE.AND P0, PT, R29, R98, PT ;  /* 0x000000621d00720c */ /* 0x000fda0003f06270 */
[----:B------:R0:W5:Y:S04]  /*7ce0*/  @P0 LDG.E R18, desc[UR6][R6.64+0x4000] ;  /* 0x0040000606120981 */ /* 0x000168000c1e1900 */
[----:B------:R0:W5:Y:S02]  /*7cf0*/  @!P0 LDG.E R18, desc[UR6][R4.64+0x4000] ;  /* 0x0040000604128981 */ /* 0x000164000c1e1900 */
.L_x_677:
[----:B------:R-:W-:Y:S05]  /*7d00*/  BSYNC.RECONVERGENT B0 ;  /* 0x0000000000007941 */ /* 0x000fea0003800200 */
.L_x_676:
        /* <DEDUP_REMOVED lines=18> */
.L_x_679:
[----:B------:R-:W-:Y:S05]  /*7e30*/  BSYNC.RECONVERGENT B0 ;  /* 0x0000000000007941 */ /* 0x000fea0003800200 */
.L_x_678:
[----:B------:R-:W-:Y:S01]  /*7e40*/  BSSY.RECONVERGENT B0, `(.L_x_680) ;  /* 0x0000007000007945 */ /* 0x000fe20003800200 */
[----:B------:R-:W-:Y:S01]  /*7e50*/  ISETP.GE.AND P5, PT, R88, R96, PT ;  /* 0x000000605800720c */ /* 0x000fe20003fa6270 */
[----:B------:R-:W-:Y:S02]  /*7e60*/  VIADD R87, R19, 0x2200 ;  /* 0x0000220013577836 */ /* 0x000fe40000000000 */
[----:B------:R-:W-:Y:S10]  /*7e70*/  @P6 BRA `(.L_x_681) ;  /* 0x00000000000c6947 */ /* 0x000ff40003800000 */
[----:B------:R-:W-:-:S13]  /*7e80*/  ISETP.GE.AND P6, PT, R94, R98, PT ;  /* 0x000000625e00720c */ /* 0x000fda0003fc6270 */
[----:B------:R0:W5:Y:S04]  /*7e90*/  @P6 LDG.E R21, desc[UR6][R6.64+0x5000] ;  /* 0x0050000606156981 */ /* 0x000168000c1e1900 */
[----:B------:R0:W5:Y:S02]  /*7ea0*/  @!P6 LDG.E R21, desc[UR6][R4.64+0x5000] ;  /* 0x005000060415e981 */ /* 0x000164000c1e1900 */
.L_x_681:
[----:B------:R-:W-:Y:S05]  /*7eb0*/  BSYNC.RECONVERGENT B0 ;  /* 0x0000000000007941 */ /* 0x000fea0003800200 */
.L_x_680:
[----:B------:R-:W-:Y:S01]  /*7ec0*/  BSSY.RECONVERGENT B0, `(.L_x_682) ;  /* 0x0000007000007945 */ /* 0x000fe20003800200 */
[----:B------:R-:W-:Y:S02]  /*7ed0*/  ISETP.GE.AND P6, PT, R87, R96, PT ;  /* 0x000000605700720c */ /* 0x000fe40003fc6270 */
[----:B------:R-:W-:Y:S01]  /*7ee0*/  LOP3.LUT R86, R19, 0x2400, RZ, 0xfc, !PT ;  /* 0x0000240013567812 */ /* 0x000fe200078efcff */
[----:B------:R-:W-:Y:S10]  /*7ef0*/  @P0 BRA `(.L_x_683) ;  /* 0x00000000000c0947 */ /* 0x000ff40003800000 */
[----:B------:R-:W-:-:S13]  /*7f00*/  ISETP.GE.AND P0, PT, R93, R98, PT ;  /* 0x000000625d00720c */ /* 0x000fda0003f06270 */
[----:B------:R0:W5:Y:S04]  /*7f10*/  @P0 LDG.E R22, desc[UR6][R6.64+0x5800] ;  /* 0x0058000606160981 */ /* 0x000168000c1e1900 */
[----:B------:R0:W5:Y:S02]  /*7f20*/  @!P0 LDG.E R22, desc[UR6][R4.64+0x5800] ;  /* 0x0058000604168981 */ /* 0x000164000c1e1900 */
.L_x_683:
[----:B------:R-:W-:Y:S05]  /*7f30*/  BSYNC.RECONVERGENT B0 ;  /* 0x0000000000007941 */ /* 0x000fea0003800200 */
.L_x_682:
[----:B------:R-:W-:Y:S01]  /*7f40*/  BSSY.RECONVERGENT B0, `(.L_x_684) ;  /* 0x0000006000007945 */ /* 0x000fe20003800200 */
[----:B------:R-:W-:-:S03]  /*7f50*/  ISETP.GE.AND P0, PT, R86, R96, PT ;  /* 0x000000605600720c */ /* 0x000fc60003f06270 */
[----:B------:R-:W-:Y:S10]  /*7f60*/  @P1 BRA `(.L_x_685) ;  /* 0x00000000000c1947 */ /* 0x000ff40003800000 */
[----:B------:R-:W-:-:S13]  /*7f70*/  ISETP.GE.AND P1, PT, R92, R98, PT ;  /* 0x000000625c00720c */ /* 0x000fda0003f26270 */
[----:B------:R0:W5:Y:S04]  /*7f80*/  @P1 LDG.E R23, desc[UR6][R6.64+0x6000] ;  /* 0x0060000606171981 */ /* 0x000168000c1e1900 */
[----:B------:R0:W5:Y:S02]  /*7f90*/  @!P1 LDG.E R23, desc[UR6][R4.64+0x6000] ;  /* 0x0060000604179981 */ /* 0x000164000c1e1900 */
.L_x_685:
[----:B------:R-:W-:Y:S05]  /*7fa0*/  BSYNC.RECONVERGENT B0 ;  /* 0x0000000000007941 */ /* 0x000fea0003800200 */
.L_x_684:
[----:B------:R-:W-:Y:S04]  /*7fb0*/  BSSY.RECONVERGENT B0, `(.L_x_686) ;  /* 0x0000005000007945 */ /* 0x000fe80003800200 */
[----:B------:R-:W-:Y:S05]  /*7fc0*/  @P2 BRA `(.L_x_687) ;  /* 0x00000000000c2947 */ /* 0x000fea0003800000 */
[----:B------:R-:W-:-:S13]  /*7fd0*/  ISETP.GE.AND P1, PT, R91, R98, PT ;  /* 0x000000625b00720c */ /* 0x000fda0003f26270 */
[----:B------:R0:W5:Y:S04]  /*7fe0*/  @P1 LDG.E R24, desc[UR6][R6.64+0x6800] ;  /* 0x0068000606181981 */ /* 0x000168000c1e1900 */
[----:B------:R0:W5:Y:S02]  /*7ff0*/  @!P1 LDG.E R24, desc[UR6][R4.64+0x6800] ;  /* 0x0068000604189981 */ /* 0x000164000c1e1900 */
.L_x_687:
[----:B------:R-:W-:Y:S05]  /*8000*/  BSYNC.RECONVERGENT B0 ;  /* 0x0000000000007941 */ /* 0x000fea0003800200 */
.L_x_686:
[----:B------:R-:W-:Y:S04]  /*8010*/  BSSY.RECONVERGENT B0, `(.L_x_688) ;  /* 0x0000005000007945 */ /* 0x000fe80003800200 */
[----:B------:R-:W-:Y:S05]  /*8020*/  @P3 BRA `(.L_x_689) ;  /* 0x00000000000c3947 */ /* 0x000fea0003800000 */
[----:B------:R-:W-:-:S13]  /*8030*/  ISETP.GE.AND P1, PT, R90, R98, PT ;  /* 0x000000625a00720c */ /* 0x000fda0003f26270 */
[----:B------:R0:W5:Y:S04]  /*8040*/  @P1 LDG.E R25, desc[UR6][R6.64+0x7000] ;  /* 0x0070000606191981 */ /* 0x000168000c1e1900 */
[----:B------:R0:W5:Y:S02]  /*8050*/  @!P1 LDG.E R25, desc[UR6][R4.64+0x7000] ;  /* 0x0070000604199981 */ /* 0x000164000c1e1900 */
.L_x_689:
[----:B------:R-:W-:Y:S05]  /*8060*/  BSYNC.RECONVERGENT B0 ;  /* 0x0000000000007941 */ /* 0x000fea0003800200 */
.L_x_688:
[----:B------:R-:W-:Y:S04]  /*8070*/  BSSY.RECONVERGENT B0, `(.L_x_690) ;  /* 0x0000005000007945 */ /* 0x000fe80003800200 */
[----:B------:R-:W-:Y:S05]  /*8080*/  @P4 BRA `(.L_x_691) ;  /* 0x00000000000c4947 */ /* 0x000fea0003800000 */
[----:B------:R-:W-:-:S13]  /*8090*/  ISETP.GE.AND P1, PT, R89, R98, PT ;  /* 0x000000625900720c */ /* 0x000fda0003f26270 */
[----:B------:R0:W5:Y:S04]  /*80a0*/  @P1 LDG.E R26, desc[UR6][R6.64+0x7800] ;  /* 0x00780006061a1981 */ /* 0x000168000c1e1900 */
[----:B------:R0:W5:Y:S02]  /*80b0*/  @!P1 LDG.E R26, desc[UR6][R4.64+0x7800] ;  /* 0x00780006041a9981 */ /* 0x000164000c1e1900 */
.L_x_691:
[----:B------:R-:W-:Y:S05]  /*80c0*/  BSYNC.RECONVERGENT B0 ;  /* 0x0000000000007941 */ /* 0x000fea0003800200 */
.L_x_690:
[----:B------:R-:W-:Y:S04]  /*80d0*/  BSSY.RECONVERGENT B0, `(.L_x_692) ;  /* 0x0000005000007945 */ /* 0x000fe80003800200 */
[----:B------:R-:W-:Y:S05]  /*80e0*/  @P5 BRA `(.L_x_693) ;  /* 0x00000000000c5947 */ /* 0x000fea0003800000 */
[----:B------:R-:W-:-:S13]  /*80f0*/  ISETP.GE.AND P1, PT, R88, R98, PT ;  /* 0x000000625800720c */ /* 0x000fda0003f26270 */
[----:B------:R0:W5:Y:S04]  /*8100*/  @P1 LDG.E R27, desc[UR6][R6.64+0x8000] ;  /* 0x00800006061b1981 */ /* 0x000168000c1e1900 */
[----:B------:R0:W5:Y:S02]  /*8110*/  @!P1 LDG.E R27, desc[UR6][R4.64+0x8000] ;  /* 0x00800006041b9981 */ /* 0x000164000c1e1900 */
.L_x_693:
[----:B------:R-:W-:Y:S05]  /*8120*/  BSYNC.RECONVERGENT B0 ;  /* 0x0000000000007941 */ /* 0x000fea0003800200 */
.L_x_692:
[----:B------:R-:W-:Y:S04]  /*8130*/  BSSY.RECONVERGENT B0, `(.L_x_694) ;  /* 0x0000005000007945 */ /* 0x000fe80003800200 */
[----:B------:R-:W-:Y:S05]  /*8140*/  @P6 BRA `(.L_x_695) ;  /* 0x00000000000c6947 */ /* 0x000fea0003800000 */
[----:B------:R-:W-:-:S13]  /*8150*/  ISETP.GE.AND P1, PT, R87, R98, PT ;  /* 0x000000625700720c */ /* 0x000fda0003f26270 */
[----:B------:R0:W5:Y:S04]  /*8160*/  @P1 LDG.E R28, desc[UR6][R6.64+0x8800] ;  /* 0x00880006061c1981 */ /* 0x000168000c1e1900 */
[----:B------:R0:W5:Y:S02]  /*8170*/  @!P1 LDG.E R28, desc[UR6][R4.64+0x8800] ;  /* 0x00880006041c9981 */ /* 0x000164000c1e1900 */
.L_x_695:
[----:B------:R-:W-:Y:S05]  /*8180*/  BSYNC.RECONVERGENT B0 ;  /* 0x0000000000007941 */ /* 0x000fea0003800200 */
.L_x_694:
[----:B------:R-:W-:Y:S04]  /*8190*/  BSSY.RECONVERGENT B0, `(.L_x_696) ;  /* 0x0000005000007945 */ /* 0x000fe80003800200 */
[----:B------:R-:W-:Y:S05]  /*81a0*/  @P0 BRA `(.L_x_697) ;  /* 0x00000000000c0947 */ /* 0x000fea0003800000 */
[----:B------:R-:W-:-:S13]  /*81b0*/  ISETP.GE.AND P0, PT, R86, R98, PT ;  /* 0x000000625600720c */ /* 0x000fda0003f06270 */
[----:B------:R0:W5:Y:S04]  /*81c0*/  @P0 LDG.E R29, desc[UR6][R6.64+0x9000] ;  /* 0x00900006061d0981 */ /* 0x000168000c1e1900 */
[----:B------:R0:W5:Y:S02]  /*81d0*/  @!P0 LDG.E R29, desc[UR6][R4.64+0x9000] ;  /* 0x00900006041d8981 */ /* 0x000164000c1e1900 */
.L_x_697:
[----:B------:R-:W-:Y:S05]  /*81e0*/  BSYNC.RECONVERGENT B0 ;  /* 0x0000000000007941 */ /* 0x000fea0003800200 */
.L_x_696:
        /* <DEDUP_REMOVED lines=34> */
.L_x_700:
        /* <DEDUP_REMOVED lines=13> */
.L_x_699:
[----:B------:R-:W-:Y:S05]  /*84e0*/  BSYNC.RECONVERGENT B0 ;  /* 0x0000000000007941 */ /* 0x000fea0003800200 */
.L_x_698:
        /* <DEDUP_REMOVED lines=39> */
.L_x_705:
        /* <DEDUP_REMOVED lines=10> */
.L_x_706:
[----:B------:R-:W-:-:S13]  /*8800*/  ISETP.GE.AND P0, PT, R7, R2, PT ;  /* 0x000000020700720c */ /* 0x000fda0003f06270 */
[----:B------:R-:W-:Y:S05]  /*8810*/  @P0 BREAK.RELIABLE B2 ;  /* 0x0000000000020942 */ /* 0x000fea0003800100 */
[----:B------:R-:W-:Y:S05]  /*8820*/  @P0 BRA `(.L_x_707) ;  /* 0x0000000000280947 */ /* 0x000fea0003800000 */
[----:B------:R-:W-:Y:S05]  /*8830*/  BSYNC.RELIABLE B2 ;  /* 0x0000000000027941 */ /* 0x000fea0003800100 */
.L_x_704:
        /* <DEDUP_REMOVED lines=9> */
.L_x_707:
[----:B------:R-:W-:Y:S05]  /*88d0*/  BSYNC.RECONVERGENT B1 ;  /* 0x0000000000017941 */ /* 0x000fea0003800200 */
.L_x_703:
        /* <DEDUP_REMOVED lines=31> */
.L_x_710:
        /* <DEDUP_REMOVED lines=10> */
.L_x_711:
[----:B------:R-:W-:-:S13]  /*8b70*/  ISETP.GE.AND P0, PT, R2, R9, PT ;  /* 0x000000090200720c */ /* 0x000fda0003f06270 */
[----:B------:R-:W-:Y:S05]  /*8b80*/  @P0 BREAK.RELIABLE B2 ;  /* 0x0000000000020942 */ /* 0x000fea0003800100 */
[----:B------:R-:W-:Y:S05]  /*8b90*/  @P0 BRA `(.L_x_712) ;  /* 0x0000000000280947 */ /* 0x000fea0003800000 */
[----:B------:R-:W-:Y:S05]  /*8ba0*/  BSYNC.RELIABLE B2 ;  /* 0x0000000000027941 */ /* 0x000fea0003800100 */
.L_x_709:
        /* <DEDUP_REMOVED lines=9> */
.L_x_712:
[----:B------:R-:W-:Y:S05]  /*8c40*/  BSYNC.RECONVERGENT B1 ;  /* 0x0000000000017941 */ /* 0x000fea0003800200 */
.L_x_708:
        /* <DEDUP_REMOVED lines=12> */
.L_x_715:
        /* <DEDUP_REMOVED lines=9> */
.L_x_714:
[----:B------:R-:W-:Y:S05]  /*8da0*/  BSYNC.RECONVERGENT B1 ;  /* 0x0000000000017941 */ /* 0x000fea0003800200 */
.L_x_713:
        /* <DEDUP_REMOVED lines=8> */
.L_x_702:
[----:B------:R-:W-:Y:S05]  /*8e30*/  BSYNC.RECONVERGENT B0 ;  /* 0x0000000000007941 */ /* 0x000fea0003800200 */
.L_x_701:
        /* <DEDUP_REMOVED lines=569> */
.L_x_716:
        /* <DEDUP_REMOVED lines=119> */
.L_x_719:
[----:B------:R-:W-:Y:S05]  /*b940*/  NANOSLEEP 0x1c2 ;  /* 0x000001c20000795d */ /* 0x000fea0003800000 */
[----:B------:R-:W-:Y:S01]  /*b950*/  NOP ;  /* 0x0000000000007918 */ /* 0x000fe20000000000 */
.L_x_720:
        /* <DEDUP_REMOVED lines=11> */
.L_x_839:
[----:B------:R-:W-:Y:S05]  /*ba10*/  @!P3 BRA `(.L_x_722) ;  /* 0x000000000034b947 */ /* 0x000fea0003800000 */
.L_x_726:
[----:B------:R-:W-:Y:S05]  /*ba20*/  YIELD ;  /* 0x0000000000007946 */ /* 0x000fea0003800000 */
[----:B------:R-:W-:Y:S05]  /*ba30*/  @P5 BRA `(.L_x_723) ;  /* 0x0000000000085947 */ /* 0x000fea0003800000 */
[----:B------:R1:W-:Y:S06]  /*ba40*/  MEMBAR.SC.CTA ;  /* 0x0000000000007992 */ /* 0x0003ec0000000000 */
[----:B-1----:R-:W-:Y:S05]  /*ba50*/  BRA `(.L_x_724) ;  /* 0x0000000000087947 */ /* 0x002fea0003800000 */
.L_x_723:
[----:B------:R-:W-:Y:S05]  /*ba60*/  NANOSLEEP 0x15e ;  /* 0x0000015e0000795d */ /* 0x000fea0003800000 */
[----:B------:R-:W-:Y:S01]  /*ba70*/  NOP ;  /* 0x0000000000007918 */ /* 0x000fe20000000000 */
.L_x_724:
[----:B------:R-:W2:Y:S01]  /*ba80*/  LD.E.128.STRONG.GPU R28, desc[UR6][R34.64+0x200] ;  /* 0x00020006221c7980 */ /* 0x000ea2000c10fd00 */
[----:B------:R-:W-:Y:S01]  /*ba90*/  UMOV UR4, 0xffffffff ;  /* 0xffffffff00047882 */ /* 0x000fe20000000000 */
[----:B--2---:R-:W-:-:S04]  /*baa0*/  ISETP.NE.U32.AND P3, PT, R28, 0x63, PT ;  /* 0x000000631c00780c */ /* 0x004fc80003f65070 */
[----:B------:R-:W-:Y:S01]  /*bab0*/  ISETP.NE.AND.EX P3, PT, R29, RZ, PT, P3 ;  /* 0x000000ff1d00720c */ /* 0x000fe20003f65330 */
[----:B------:R-:W-:-:S12]  /*bac0*/  BRA.DIV UR4, `(.L_x_725) ;  /* 0x0000004a048c7947 */ /* 0x000fd8000b800000 */
[----:B------:R-:W-:-:S13]  /*bad0*/  VOTE.ANY P3, !P3 ;  /* 0x0000000000ff7806 */ /* 0x000fda0005860100 */
.L_x_842:
[----:B------:R-:W-:Y:S05]  /*bae0*/  @P3 BRA `(.L_x_726) ;  /* 0xfffffffc00cc3947 */ /* 0x000fea000383ffff */
.L_x_722:
        /* <DEDUP_REMOVED lines=57> */
.L_x_856:
[----:B------:R-:W-:Y:S05]  /*be80*/  @!P3 BRA `(.L_x_728) ;  /* 0x00000004002cb947 */ /* 0x000fea0003800000 */
.L_x_736:
        /* <DEDUP_REMOVED lines=10> */
.L_x_859:
[----:B------:R-:W-:Y:S05]  /*bf30*/  @!P3 BRA `(.L_x_730) ;  /* 0x000000000038b947 */ /* 0x000fea0003800000 */
[----:B------:R-:W-:-:S13]  /*bf40*/  ISETP.GT.U32.AND P5, PT, R99, 0x1f3, PT ;  /* 0x000001f36300780c */ /* 0x000fda0003fa4070 */
.L_x_734:
[----:B------:R-:W-:Y:S05]  /*bf50*/  YIELD ;  /* 0x0000000000007946 */ /* 0x000fea0003800000 */
[----:B------:R-:W-:Y:S05]  /*bf60*/  @P5 BRA `(.L_x_731) ;  /* 0x0000000000085947 */ /* 0x000fea0003800000 */
[----:B------:R1:W-:Y:S06]  /*bf70*/  MEMBAR.SC.CTA ;  /* 0x0000000000007992 */ /* 0x0003ec0000000000 */
[----:B-1----:R-:W-:Y:S05]  /*bf80*/  BRA `(.L_x_732) ;  /* 0x0000000000087947 */ /* 0x002fea0003800000 */
.L_x_731:
[----:B------:R-:W-:Y:S05]  /*bf90*/  NANOSLEEP 0x15e ;  /* 0x0000015e0000795d */ /* 0x000fea0003800000 */
[----:B------:R-:W-:Y:S01]  /*bfa0*/  NOP ;  /* 0x0000000000007918 */ /* 0x000fe20000000000 */
.L_x_732:
[----:B------:R-:W2:Y:S01]  /*bfb0*/  LD.E.128.STRONG.GPU R28, desc[UR6][R34.64+-0x200] ;  /* 0xfffe0006221c7980 */ /* 0x000ea2000c10fd00 */
[----:B------:R-:W-:Y:S01]  /*bfc0*/  UMOV UR4, 0xffffffff ;  /* 0xffffffff00047882 */ /* 0x000fe20000000000 */
[----:B--2---:R-:W-:-:S04]  /*bfd0*/  ISETP.NE.U32.AND P3, PT, R28, 0x63, PT ;  /* 0x000000631c00780c */ /* 0x004fc80003f65070 */
[----:B------:R-:W-:Y:S01]  /*bfe0*/  ISETP.NE.AND.EX P3, PT, R29, RZ, PT, P3 ;  /* 0x000000ff1d00720c */ /* 0x000fe20003f65330 */
[----:B------:R-:W-:-:S12]  /*bff0*/  BRA.DIV UR4, `(.L_x_733) ;  /* 0x0000004e041c7947 */ /* 0x000fd8000b800000 */
[----:B------:R-:W-:-:S13]  /*c000*/  VOTE.ANY P3, !P3 ;  /* 0x0000000000ff7806 */ /* 0x000fda0005860100 */
.L_x_862:
[----:B------:R-:W-:Y:S05]  /*c010*/  @P3 BRA `(.L_x_734) ;  /* 0xfffffffc00cc3947 */ /* 0x000fea000383ffff */
.L_x_730:
        /* <DEDUP_REMOVED lines=49> */
.L_x_876:
[----:B------:R-:W-:Y:S05]  /*c330*/  @P3 BRA `(.L_x_736) ;  /* 0xfffffff800d43947 */ /* 0x000fea000383ffff */
.L_x_728:
        /* <DEDUP_REMOVED lines=15> */
.L_x_738:
[----:B------:R-:W-:Y:S05]  /*c430*/  BSYNC.RECONVERGENT B0 ;  /* 0x0000000000007941 */ /* 0x000fea0003800200 */
.L_x_737:
[----:B------:R-:W-:Y:S01]  /*c440*/  ISETP.NE.AND P3, PT, R101, RZ, PT ;  /* 0x000000ff6500720c */ /* 0x000fe20003f65270 */
[----:B------:R-:W-:-:S12]  /*c450*/  IMAD.MOV.U32 R35, RZ, RZ, R37 ;  /* 0x000000ffff237224 */ /* 0x000fd800078e0025 */
[----:B--2---:R-:W1:Y:S01]  /*c460*/  @!P3 S2R R29, SR_CgaCtaId ;  /* 0x00000000001db919 */ /* 0x004e620000008800 */
[----:B------:R-:W-:Y:S01]  /*c470*/  @!P3 MOV R28, 0x400 ;  /* 0x00000400001cb802 */ /* 0x000fe20000000f00 */
[----:B------:R-:W-:-:S03]  /*c480*/  @!P3 IMAD.MOV.U32 R35, RZ, RZ, R32 ;  /* 0x000000ffff23b224 */ /* 0x000fc600078e0020 */
[----:B-1----:R-:W-:-:S05]  /*c490*/  @!P3 LEA R29, R29, R28, 0x18 ;  /* 0x0000001c1d1db211 */ /* 0x002fca00078ec0ff */
[----:B------:R1:W-:Y:S02]  /*c4a0*/  @!P3 STS.64 [R29+0x90], R32 ;  /* 0x000090201d00b388 */ /* 0x0003e40000000a00 */
.L_x_718:
        /* <DEDUP_REMOVED lines=11> */
.L_x_717:
        /* <DEDUP_REMOVED lines=145> */
.L_x_743:
        /* <DEDUP_REMOVED lines=10> */
.L_x_742:
[----:B------:R-:W-:Y:S05]  /*cf10*/  BSYNC.RECONVERGENT B1 ;  /* 0x0000000000017941 */ /* 0x000fea0003800200 */
.L_x_741:
        /* <DEDUP_REMOVED lines=18> */
.L_x_746:
        /* <DEDUP_REMOVED lines=40> */
.L_x_745:
[----:B------:R-:W-:Y:S05]  /*d2c0*/  BSYNC.RECONVERGENT B1 ;  /* 0x0000000000017941 */ /* 0x000fea0003800200 */
.L_x_744:
        /* <DEDUP_REMOVED lines=27> */
.L_x_748:
[----:B------:R-:W-:Y:S05]  /*d480*/  BSYNC.RECONVERGENT B1 ;  /* 0x0000000000017941 */ /* 0x000fea0003800200 */
.L_x_747:
        /* <DEDUP_REMOVED lines=9> */
.L_x_740:
[----:B------:R-:W-:Y:S05]  /*d520*/  BSYNC.RECONVERGENT B0 ;  /* 0x0000000000007941 */ /* 0x000fea0003800200 */
.L_x_739:
        /* <DEDUP_REMOVED lines=66> */
.L_x_750:
[----:B------:R-:W-:Y:S05]  /*d950*/  BSYNC.RECONVERGENT B0 ;  /* 0x0000000000007941 */ /* 0x000fea0003800200 */
.L_x_749:
[----:B------:R-:W-:Y:S01]  /*d960*/  ISETP.GE.AND P6, PT, R11, R96, PT ;  /* 0x000000600b00720c */ /* 0x000fe20003fc6270 */
[----:B------:R-:W-:-:S12]  /*d970*/  BSSY.RECONVERGENT B0, `(.L_x_751) ;  /* 0x0000005000007945 */ /* 0x000fd80003800200 */
[----:B------:R-:W-:Y:S05]  /*d980*/  @P6 BRA `(.L_x_752) ;  /* 0x00000000000c6947 */ /* 0x000fea0003800000 */
[----:B------:R-:W-:-:S13]  /*d990*/  ISETP.GE.AND P6, PT, R11, R98, PT ;  /* 0x000000620b00720c */ /* 0x000fda0003fc6270 */
[----:B------:R1:W5:Y:S04]  /*d9a0*/  @P6 LDG.E R35, desc[UR6][R14.64+0x800] ;  /* 0x000800060e236981 */ /* 0x000368000c1e1900 */
[----:B------:R1:W5:Y:S02]  /*d9b0*/  @!P6 LDG.E R35, desc[UR6][R16.64+0x800] ;  /* 0x000800061023e981 */ /* 0x000364000c1e1900 */
.L_x_752:
[----:B------:R-:W-:Y:S05]  /*d9c0*/  BSYNC.RECONVERGENT B0 ;  /* 0x0000000000007941 */ /* 0x000fea0003800200 */
.L_x_751:
[----:B------:R-:W-:Y:S01]  /*d9d0*/  ISETP.GE.AND P6, PT, R13, R96, PT ;  /* 0x000000600d00720c */ /* 0x000fe20003fc6270 */
[----:B------:R-:W-:Y:S01]  /*d9e0*/  BSSY.RECONVERGENT B0, `(.L_x_753) ;  /* 0x0000006000007945 */ /* 0x000fe20003800200 */
[----:B------:R-:W-:-:S11]  /*d9f0*/  VIADD R11, R19, 0x600 ;  /* 0x00000600130b7836 */ /* 0x000fd60000000000 */
[----:B------:R-:W-:Y:S05]  /*da00*/  @P6 BRA `(.L_x_754) ;  /* 0x00000000000c6947 */ /* 0x000fea0003800000 */
[----:B------:R-:W-:-:S13]  /*da10*/  ISETP.GE.AND P6, PT, R13, R98, PT ;  /* 0x000000620d00720c */ /* 0x000fda0003fc6270 */
[----:B------:R2:W5:Y:S04]  /*da20*/  @P6 LDG.E R37, desc[UR6][R14.64+0x1000] ;  /* 0x001000060e256981 */ /* 0x000568000c1e1900 */
[----:B------:R2:W5:Y:S02]  /*da30*/  @!P6 LDG.E R37, desc[UR6][R16.64+0x1000] ;  /* 0x001000061025e981 */ /* 0x000564000c1e1900 */
.L_x_754:
[----:B------:R-:W-:Y:S05]  /*da40*/  BSYNC.RECONVERGENT B0 ;  /* 0x0000000000007941 */ /* 0x000fea0003800200 */
.L_x_753:
[----:B------:R-:W-:Y:S01]  /*da50*/  ISETP.GE.AND P6, PT, R11, R96, PT ;  /* 0x000000600b00720c */ /* 0x000fe20003fc6270 */
[----:B------:R-:W-:Y:S01]  /*da60*/  BSSY.RECONVERGENT B0, `(.L_x_755) ;  /* 0x0000006000007945 */ /* 0x000fe20003800200 */
[----:B------:R-:W-:-:S11]  /*da70*/  LOP3.LUT R13, R19, 0x800, RZ, 0xfc, !PT ;  /* 0x00000800130d7812 */ /* 0x000fd600078efcff */
[----:B------:R-:W-:Y:S05]  /*da80*/  @P6 BRA `(.L_x_756) ;  /* 0x00000000000c6947 */ /* 0x000fea0003800000 */
[----:B------:R-:W-:-:S13]  /*da90*/  ISETP.GE.AND P6, PT, R11, R98, PT ;  /* 0x000000620b00720c */ /* 0x000fda0003fc6270 */
[----:B------:R4:W5:Y:S04]  /*daa0*/  @P6 LDG.E R41, desc[UR6][R14.64+0x1800] ;  /* 0x001800060e296981 */ /* 0x000968000c1e1900 */
[----:B------:R4:W5:Y:S02]  /*dab0*/  @!P6 LDG.E R41, desc[UR6][R16.64+0x1800] ;  /* 0x001800061029e981 */ /* 0x000964000c1e1900 */
.L_x_756:
[----:B------:R-:W-:Y:S05]  /*dac0*/  BSYNC.RECONVERGENT B0 ;  /* 0x0000000000007941 */ /* 0x000fea0003800200 */
.L_x_755:
[----:B------:R-:W-:Y:S01]  /*dad0*/  ISETP.GE.AND P6, PT, R13, R96, PT ;  /* 0x000000600d00720c */ /* 0x000fe20003fc6270 */
[----:B------:R-:W-:Y:S01]  /*dae0*/  BSSY.RECONVERGENT B0, `(.L_x_757) ;  /* 0x0000006000007945 */ /* 0x000fe20003800200 */
[----:B------:R-:W-:-:S11]  /*daf0*/  VIADD R11, R19, 0xa00 ;  /* 0x00000a00130b7836 */ /* 0x000fd60000000000 */
[----:B------:R-:W-:Y:S05]  /*db00*/  @P6 BRA `(.L_x_758) ;  /* 0x00000000000c6947 */ /* 0x000fea0003800000 */
[----:B------:R-:W-:-:S13]  /*db10*/  ISETP.GE.AND P6, PT, R13, R98, PT ;  /* 0x000000620d00720c */ /* 0x000fda0003fc6270 */
[----:B------:R0:W5:Y:S04]  /*db20*/  @P6 LDG.E R43, desc[UR6][R14.64+0x2000] ;  /* 0x002000060e2b6981 */ /* 0x000168000c1e1900 */
[----:B------:R0:W5:Y:S02]  /*db30*/  @!P6 LDG.E R43, desc[UR6][R16.64+0x2000] ;  /* 0x00200006102be981 */ /* 0x000164000c1e1900 */
.L_x_758:
[----:B------:R-:W-:Y:S05]  /*db40*/  BSYNC.RECONVERGENT B0 ;  /* 0x0000000000007941 */ /* 0x000fea0003800200 */
.L_x_757:
[----:B------:R-:W-:Y:S01]  /*db50*/  ISETP.GE.AND P6, PT, R11, R96, PT ;  /* 0x000000600b00720c */ /* 0x000fe20003fc6270 */
[----:B------:R-:W-:Y:S01]  /*db60*/  BSSY.RECONVERGENT B0, `(.L_x_759) ;  /* 0x0000006000007945 */ /* 0x000fe20003800200 */
[----:B------:R-:W-:-:S11]  /*db70*/  LOP3.LUT R13, R19, 0xc00, RZ, 0xfc, !PT ;  /* 0x00000c00130d7812 */ /* 0x000fd600078efcff */
[----:B------:R-:W-:Y:S05]  /*db80*/  @P6 BRA `(.L_x_760) ;  /* 0x00000000000c6947 */ /* 0x000fea0003800000 */
[----:B------:R-:W-:-:S13]  /*db90*/  ISETP.GE.AND P6, PT, R11, R98, PT ;  /* 0x000000620b00720c */ /* 0x000fda0003fc6270 */
[----:B------:R0:W5:Y:S04]  /*dba0*/  @P6 LDG.E R45, desc[UR6][R14.64+0x2800] ;  /* 0x002800060e2d6981 */ /* 0x000168000c1e1900 */
[----:B------:R0:W5:Y:S02]  /*dbb0*/  @!P6 LDG.E R45, desc[UR6][R16.64+0x2800] ;  /* 0x00280006102de981 */ /* 0x000164000c1e1900 */
.L_x_760:
[----:B------:R-:W-:Y:S05]  /*dbc0*/  BSYNC.RECONVERGENT B0 ;  /* 0x0000000000007941 */ /* 0x000fea0003800200 */
.L_x_759:
[----:B------:R-:W-:Y:S01]  /*dbd0*/  ISETP.GE.AND P6, PT, R13, R96, PT ;  /* 0x000000600d00720c */ /* 0x000fe20003fc6270 */
[----:B------:R-:W-:Y:S01]  /*dbe0*/  BSSY.RECONVERGENT B0, `(.L_x_761) ;  /* 0x0000006000007945 */ /* 0x000fe20003800200 */
[----:B------:R-:W-:-:S11]  /*dbf0*/  VIADD R11, R19, 0xe00 ;  /* 0x00000e00130b7836 */ /* 0x000fd60000000000 */
[----:B------:R-:W-:Y:S05]  /*dc00*/  @P6 BRA `(.L_x_762) ;  /* 0x00000000000c6947 */ /* 0x000fea0003800000 */
[----:B------:R-:W-:-:S13]  /*dc10*/  ISETP.GE.AND P6, PT, R13, R98, PT ;  /* 0x000000620d00720c */ /* 0x000fda0003fc6270 */
[----:B------:R0:W5:Y:S04]  /*dc20*/  @P6 LDG.E R47, desc[UR6][R14.64+0x3000] ;  /* 0x003000060e2f6981 */ /* 0x000168000c1e1900 */
[----:B------:R0:W5:Y:S02]  /*dc30*/  @!P6 LDG.E R47, desc[UR6][R16.64+0x3000] ;  /* 0x00300006102fe981 */ /* 0x000164000c1e1900 */
.L_x_762:
[----:B------:R-:W-:Y:S05]  /*dc40*/  BSYNC.RECONVERGENT B0 ;  /* 0x0000000000007941 */ /* 0x000fea0003800200 */
.L_x_761:
[----:B------:R-:W-:Y:S01]  /*dc50*/  ISETP.GE.AND P6, PT, R11, R96, PT ;  /* 0x000000600b00720c */ /* 0x000fe20003fc6270 */
[----:B------:R-:W-:Y:S01]  /*dc60*/  BSSY.RECONVERGENT B0, `(.L_x_763) ;  /* 0x0000006000007945 */ /* 0x000fe20003800200 */
[----:B------:R-:W-:-:S11]  /*dc70*/  LOP3.LUT R13, R19, 0x1000, RZ, 0xfc, !PT ;  /* 0x00001000130d7812 */ /* 0x000fd600078efcff */
[----:B------:R-:W-:Y:S05]  /*dc80*/  @P6 BRA `(.L_x_764) ;  /* 0x00000000000c6947 */ /* 0x000fea0003800000 */
[----:B------:R-:W-:-:S13]  /*dc90*/  ISETP.GE.AND P6, PT, R11, R98, PT ;  /* 0x000000620b00720c */ /* 0x000fda0003fc6270 */
[----:B------:R0:W5:Y:S04]  /*dca0*/  @P6 LDG.E R51, desc[UR6][R14.64+0x3800] ;  /* 0x003800060e336981 */ /* 0x000168000c1e1900 */
[----:B------:R0:W5:Y:S02]  /*dcb0*/  @!P6 LDG.E R51, desc[UR6][R16.64+0x3800] ;  /* 0x003800061033e981 */ /* 0x000164000c1e1900 */
.L_x_764:
[----:B------:R-:W-:Y:S05]  /*dcc0*/  BSYNC.RECONVERGENT B0 ;  /* 0x0000000000007941 */ /* 0x000fea0003800200 */
.L_x_763:
[----:B------:R-:W-:Y:S01]  /*dcd0*/  ISETP.GE.AND P6, PT, R13, R96, PT ;  /* 0x000000600d00720c */ /* 0x000fe20003fc6270 */
[----:B------:R-:W-:-:S12]  /*dce0*/  BSSY.RECONVERGENT B0, `(.L_x_765) ;  /* 0x0000005000007945 */ /* 0x000fd80003800200 */
[----:B------:R-:W-:Y:S05]  /*dcf0*/  @P6 BRA `(.L_x_766) ;  /* 0x00000000000c6947 */ /* 0x000fea0003800000 */
[----:B------:R-:W-:-:S13]  /*dd00*/  ISETP.GE.AND P6, PT, R13, R98, PT ;  /* 0x000000620d00720c */ /* 0x000fda0003fc6270 */
[----:B------:R0:W5:Y:S04]  /*dd10*/  @P6 LDG.E R53, desc[UR6][R14.64+0x4000] ;  /* 0x004000060e356981 */ /* 0x000168000c1e1900 */
[----:B------:R0:W5:Y:S02]  /*dd20*/  @!P6 LDG.E R53, desc[UR6][R16.64+0x4000] ;  /* 0x004000061035e981 */ /* 0x000164000c1e1900 */
.L_x_766:
[----:B------:R-:W-:Y:S05]  /*dd30*/  BSYNC.RECONVERGENT B0 ;  /* 0x0000000000007941 */ /* 0x000fea0003800200 */
.L_x_765:
[----:B------:R-:W-:Y:S01]  /*dd40*/  ISETP.GE.AND P6, PT, R95, R96, PT ;  /* 0x000000605f00720c */ /* 0x000fe20003fc6270 */
[----:B------:R-:W-:-:S12]  /*dd50*/  BSSY.RECONVERGENT B0, `(.L_x_767) ;  /* 0x0000005000007945 */ /* 0x000fd80003800200 */
[----:B------:R-:W-:Y:S05]  /*dd60*/  @P6 BRA `(.L_x_768) ;  /* 0x00000000000c6947 */ /* 0x000fea0003800000 */
[----:B------:R-:W-:-:S13]  /*dd70*/  ISETP.GE.AND P6, PT, R95, R98, PT ;  /* 0x000000625f00720c */ /* 0x000fda0003fc6270 */
[----:B------:R0:W5:Y:S04]  /*dd80*/  @P6 LDG.E R55, desc[UR6][R14.64+0x4800] ;  /* 0x004800060e376981 */ /* 0x000168000c1e1900 */
[----:B------:R0:W5:Y:S02]  /*dd90*/  @!P6 LDG.E R55, desc[UR6][R16.64+0x4800] ;  /* 0x004800061037e981 */ /* 0x000164000c1e1900 */
.L_x_768:
[----:B------:R-:W-:Y:S05]  /*dda0*/  BSYNC.RECONVERGENT B0 ;  /* 0x0000000000007941 */ /* 0x000fea0003800200 */
.L_x_767:
[----:B------:R-:W-:Y:S01]  /*ddb0*/  ISETP.GE.AND P6, PT, R94, R96, PT ;  /* 0x000000605e00720c */ /* 0x000fe20003fc6270 */
[----:B------:R-:W-:-:S12]  /*ddc0*/  BSSY.RECONVERGENT B0, `(.L_x_769) ;  /* 0x0000005000007945 */ /* 0x000fd80003800200 */
[----:B------:R-:W-:Y:S05]  /*ddd0*/  @P6 BRA `(.L_x_770) ;  /* 0x00000000000c6947 */ /* 0x000fea0003800000 */
[----:B------:R-:W-:-:S13]  /*dde0*/  ISETP.GE.AND P6, PT, R94, R98, PT ;  /* 0x000000625e00720c */ /* 0x000fda0003fc6270 */
[----:B------:R0:W5:Y:S04]  /*ddf0*/  @P6 LDG.E R57, desc[UR6][R14.64+0x5000] ;  /* 0x005000060e396981 */ /* 0x000168000c1e1900 */
[----:B------:R0:W5:Y:S02]  /*de00*/  @!P6 LDG.E R57, desc[UR6][R16.64+0x5000] ;  /* 0x005000061039e981 */ /* 0x000164000c1e1900 */
.L_x_770:
[----:B------:R-:W-:Y:S05]  /*de10*/  BSYNC.RECONVERGENT B0 ;  /* 0x0000000000007941 */ /* 0x000fea0003800200 */
.L_x_769:
[----:B------:R-:W-:Y:S01]  /*de20*/  ISETP.GE.AND P6, PT, R93, R96, PT ;  /* 0x000000605d00720c */ /* 0x000fe20003fc6270 */
[----:B------:R-:W-:-:S12]  /*de30*/  BSSY.RECONVERGENT B0, `(.L_x_771) ;  /* 0x0000005000007945 */ /* 0x000fd80003800200 */
[----:B------:R-:W-:Y:S05]  /*de40*/  @P6 BRA `(.L_x_772) ;  /* 0x00000000000c6947 */ /* 0x000fea0003800000 */
[----:B------:R-:W-:-:S13]  /*de50*/  ISETP.GE.AND P6, PT, R93, R98, PT ;  /* 0x000000625d00720c */ /* 0x000fda0003fc6270 */
[----:B------:R0:W5:Y:S04]  /*de60*/  @P6 LDG.E R59, desc[UR6][R14.64+0x5800] ;  /* 0x005800060e3b6981 */ /* 0x000168000c1e1900 */
[----:B------:R0:W5:Y:S02]  /*de70*/  @!P6 LDG.E R59, desc[UR6][R16.64+0x5800] ;  /* 0x00580006103be981 */ /* 0x000164000c1e1900 */
.L_x_772:
[----:B------:R-:W-:Y:S05]  /*de80*/  BSYNC.RECONVERGENT B0 ;  /* 0x0000000000007941 */ /* 0x000fea0003800200 */
.L_x_771:
[----:B------:R-:W-:Y:S01]  /*de90*/  ISETP.GE.AND P6, PT, R92, R96, PT ;  /* 0x000000605c00720c */ /* 0x000fe20003fc6270 */
[----:B------:R-:W-:-:S12]  /*dea0*/  BSSY.RECONVERGENT B0, `(.L_x_773) ;  /* 0x0000005000007945 */ /* 0x000fd80003800200 */
[----:B------:R-:W-:Y:S05]  /*deb0*/  @P6 BRA `(.L_x_774) ;  /* 0x00000000000c6947 */ /* 0x000fea0003800000 */
[----:B------:R-:W-:-:S13]  /*dec0*/  ISETP.GE.AND P6, PT, R92, R98, PT ;  /* 0x000000625c00720c */ /* 0x000fda0003fc6270 */
[----:B------:R0:W5:Y:S04]  /*ded0*/  @P6 LDG.E R61, desc[UR6][R14.64+0x6000] ;  /* 0x006000060e3d6981 */ /* 0x000168000c1e1900 */
[----:B------:R0:W5:Y:S02]  /*dee0*/  @!P6 LDG.E R61, desc[UR6][R16.64+0x6000] ;  /* 0x00600006103de981 */ /* 0x000164000c1e1900 */
.L_x_774:
[----:B------:R-:W-:Y:S05]  /*def0*/  BSYNC.RECONVERGENT B0 ;  /* 0x0000000000007941 */ /* 0x000fea0003800200 */
.L_x_773:
[----:B------:R-:W-:Y:S01]  /*df00*/  ISETP.GE.AND P6, PT, R91, R96, PT ;  /* 0x000000605b00720c */ /* 0x000fe20003fc6270 */
[----:B------:R-:W-:-:S12]  /*df10*/  BSSY.RECONVERGENT B0, `(.L_x_775) ;  /* 0x0000005000007945 */ /* 0x000fd80003800200 */
[----:B------:R-:W-:Y:S05]  /*df20*/  @P6 BRA `(.L_x_776) ;  /* 0x00000000000c6947 */ /* 0x000fea0003800000 */
[----:B------:R-:W-:-:S13]  /*df30*/  ISETP.GE.AND P6, PT, R91, R98, PT ;  /* 0x000000625b00720c */ /* 0x000fda0003fc6270 */
[----:B------:R0:W5:Y:S04]  /*df40*/  @P6 LDG.E R11, desc[UR6][R14.64+0x6800] ;  /* 0x006800060e0b6981 */ /* 0x000168000c1e1900 */
[----:B------:R0:W5:Y:S02]  /*df50*/  @!P6 LDG.E R11, desc[UR6][R16.64+0x6800] ;  /* 0x00680006100be981 */ /* 0x000164000c1e1900 */
.L_x_776:
[----:B------:R-:W-:Y:S05]  /*df60*/  BSYNC.RECONVERGENT B0 ;  /* 0x0000000000007941 */ /* 0x000fea0003800200 */
.L_x_775:
[----:B------:R-:W-:Y:S01]  /*df70*/  ISETP.GE.AND P6, PT, R90, R96, PT ;  /* 0x000000605a00720c */ /* 0x000fe20003fc6270 */
[----:B------:R-:W-:-:S12]  /*df80*/  BSSY.RECONVERGENT B0, `(.L_x_777) ;  /* 0x0000005000007945 */ /* 0x000fd80003800200 */
[----:B------:R-:W-:Y:S05]  /*df90*/  @P6 BRA `(.L_x_778) ;  /* 0x00000000000c6947 */ /* 0x000fea0003800000 */
[----:B------:R-:W-:-:S13]  /*dfa0*/  ISETP.GE.AND P6, PT, R90, R98, PT ;  /* 0x000000625a00720c */ /* 0x000fda0003fc6270 */
[----:B------:R0:W5:Y:S04]  /*dfb0*/  @P6 LDG.E R13, desc[UR6][R14.64+0x7000] ;  /* 0x007000060e0d6981 */ /* 0x000168000c1e1900 */
[----:B------:R0:W5:Y:S02]  /*dfc0*/  @!P6 LDG.E R13, desc[UR6][R16.64+0x7000] ;  /* 0x00700006100de981 */ /* 0x000164000c1e1900 */
.L_x_778:
[----:B------:R-:W-:Y:S05]  /*dfd0*/  BSYNC.RECONVERGENT B0 ;  /* 0x0000000000007941 */ /* 0x000fea0003800200 */
.L_x_777:
[----:B------:R-:W-:Y:S01]  /*dfe0*/  ISETP.GE.AND P6, PT, R89, R96, PT ;  /* 0x000000605900720c */ /* 0x000fe20003fc6270 */
[----:B------:R-:W-:-:S12]  /*dff0*/  BSSY.RECONVERGENT B0, `(.L_x_779) ;  /* 0x0000005000007945 */ /* 0x000fd80003800200 */
[----:B------:R-:W-:Y:S05]  /*e000*/  @P6 BRA `(.L_x_780) ;  /* 0x00000000000c6947 */ /* 0x000fea0003800000 */
[----:B------:R-:W-:-:S13]  /*e010*/  ISETP.GE.AND P6, PT, R89, R98, PT ;  /* 0x000000625900720c */ /* 0x000fda0003fc6270 */
[----:B------:R0:W5:Y:S04]  /*e020*/  @P6 LDG.E R21, desc[UR6][R14.64+0x7800] ;  /* 0x007800060e156981 */ /* 0x000168000c1e1900 */
[----:B------:R0:W5:Y:S02]  /*e030*/  @!P6 LDG.E R21, desc[UR6][R16.64+0x7800] ;  /* 0x007800061015e981 */ /* 0x000164000c1e1900 */
.L_x_780:
[----:B------:R-:W-:Y:S05]  /*e040*/  BSYNC.RECONVERGENT B0 ;  /* 0x0000000000007941 */ /* 0x000fea0003800200 */
.L_x_779:
[----:B------:R-:W-:Y:S01]  /*e050*/  ISETP.GE.AND P6, PT, R88, R96, PT ;  /* 0x000000605800720c */ /* 0x000fe20003fc6270 */
[----:B------:R-:W-:-:S12]  /*e060*/  BSSY.RECONVERGENT B0, `(.L_x_781) ;  /* 0x0000005000007945 */ /* 0x000fd80003800200 */
[----:B------:R-:W-:Y:S05]  /*e070*/  @P6 BRA `(.L_x_782) ;  /* 0x00000000000c6947 */ /* 0x000fea0003800000 */
[----:B------:R-:W-:-:S13]  /*e080*/  ISETP.GE.AND P6, PT, R88, R98, PT ;  /* 0x000000625800720c */ /* 0x000fda0003fc6270 */
[----:B------:R0:W5:Y:S04]  /*e090*/  @P6 LDG.E R23, desc[UR6][R14.64+0x8000] ;  /* 0x008000060e176981 */ /* 0x000168000c1e1900 */
[----:B------:R0:W5:Y:S02]  /*e0a0*/  @!P6 LDG.E R23, desc[UR6][R16.64+0x8000] ;  /* 0x008000061017e981 */ /* 0x000164000c1e1900 */
.L_x_782:
[----:B------:R-:W-:Y:S05]  /*e0b0*/  BSYNC.RECONVERGENT B0 ;  /* 0x0000000000007941 */ /* 0x000fea0003800200 */
.L_x_781:
[----:B------:R-:W-:Y:S01]  /*e0c0*/  ISETP.GE.AND P6, PT, R87, R96, PT ;  /* 0x000000605700720c */ /* 0x000fe20003fc6270 */
[----:B------:R-:W-:-:S12]  /*e0d0*/  BSSY.RECONVERGENT B0, `(.L_x_783) ;  /* 0x0000005000007945 */ /* 0x000fd80003800200 */
[----:B------:R-:W-:Y:S05]  /*e0e0*/  @P6 BRA `(.L_x_784) ;  /* 0x00000000000c6947 */ /* 0x000fea0003800000 */
[----:B------:R-:W-:-:S13]  /*e0f0*/  ISETP.GE.AND P6, PT, R87, R98, PT ;  /* 0x000000625700720c */ /* 0x000fda0003fc6270 */
[----:B------:R0:W5:Y:S04]  /*e100*/  @P6 LDG.E R25, desc[UR6][R14.64+0x8800] ;  /* 0x008800060e196981 */ /* 0x000168000c1e1900 */
[----:B------:R0:W5:Y:S02]  /*e110*/  @!P6 LDG.E R25, desc[UR6][R16.64+0x8800] ;  /* 0x008800061019e981 */ /* 0x000164000c1e1900 */
.L_x_784:
[----:B------:R-:W-:Y:S05]  /*e120*/  BSYNC.RECONVERGENT B0 ;  /* 0x0000000000007941 */ /* 0x000fea0003800200 */
.L_x_783:
[----:B------:R-:W-:Y:S01]  /*e130*/  ISETP.GE.AND P6, PT, R86, R96, PT ;  /* 0x000000605600720c */ /* 0x000fe20003fc6270 */
[----:B------:R-:W-:-:S12]  /*e140*/  BSSY.RECONVERGENT B0, `(.L_x_785) ;  /* 0x0000005000007945 */ /* 0x000fd80003800200 */
[----:B------:R-:W-:Y:S05]  /*e150*/  @P6 BRA `(.L_x_786) ;  /* 0x00000000000c6947 */ /* 0x000fea0003800000 */
[----:B------:R-:W-:-:S13]  /*e160*/  ISETP.GE.AND P6, PT, R86, R98, PT ;  /* 0x000000625600720c */ /* 0x000fda0003fc6270 */
[----:B------:R0:W5:Y:S04]  /*e170*/  @P6 LDG.E R63, desc[UR6][R14.64+0x9000] ;  /* 0x009000060e3f6981 */ /* 0x000168000c1e1900 */
[----:B------:R0:W5:Y:S02]  /*e180*/  @!P6 LDG.E R63, desc[UR6][R16.64+0x9000] ;  /* 0x00900006103fe981 */ /* 0x000164000c1e1900 */
.L_x_786:
[----:B------:R-:W-:Y:S05]  /*e190*/  BSYNC.RECONVERGENT B0 ;  /* 0x0000000000007941 */ /* 0x000fea0003800200 */
.L_x_785:
        /* <DEDUP_REMOVED lines=216> */
.L_x_791:
        /* <DEDUP_REMOVED lines=10> */
.L_x_790:
[----:B------:R-:W-:Y:S05]  /*efc0*/  BSYNC.RECONVERGENT B1 ;  /* 0x0000000000017941 */ /* 0x000fea0003800200 */
.L_x_789:
        /* <DEDUP_REMOVED lines=17> */
.L_x_794:
        /* <DEDUP_REMOVED lines=40> */
.L_x_793:
[----:B------:R-:W-:Y:S05]  /*f360*/  BSYNC.RECONVERGENT B1 ;  /* 0x0000000000017941 */ /* 0x000fea0003800200 */
.L_x_792:
        /* <DEDUP_REMOVED lines=27> */
.L_x_796:
[----:B------:R-:W-:Y:S05]  /*f520*/  BSYNC.RECONVERGENT B1 ;  /* 0x0000000000017941 */ /* 0x000fea0003800200 */
.L_x_795:
        /* <DEDUP_REMOVED lines=9> */
.L_x_788:
[----:B------:R-:W-:Y:S05]  /*f5c0*/  BSYNC.RECONVERGENT B0 ;  /* 0x0000000000007941 */ /* 0x000fea0003800200 */
.L_x_787:
[----:B------:R-:W-:-:S13]  /*f5d0*/  ISETP.NE.AND P0, PT, R19, RZ, PT ;  /* 0x000000ff1300720c */ /* 0x000fda0003f05270 */
[----:B------:R-:W-:Y:S05]  /*f5e0*/  @P0 EXIT ;  /* 0x000000000000094d */ /* 0x000fea0003800000 */
[----:B0---4-:R-:W0:Y:S01]  /*f5f0*/  LDC.64 R2, c[0x0][0x3d0] ;  /* 0x0000f400ff027b82 */ /* 0x011e220000000a00 */
[----:B------:R-:W-:-:S05]  /*f600*/  IADD3 R38, P0, PT, R38, R28, RZ ;  /* 0x0000001c26267210 */ /* 0x000fca0007f1e0ff */
[----:B------:R-:W-:-:S05]  /*f610*/  IMAD.X R39, R39, 0x1, R29, P0 ;  /* 0x0000000127277824 */ /* 0x000fca00000e061d */
[----:B0-----:R-:W-:Y:S01]  /*f620*/  STG.E.64 desc[UR6][R2.64], R38 ;  /* 0x0000002602007986 */ /* 0x001fe2000c101b06 */
[----:B------:R-:W-:Y:S05]  /*f630*/  EXIT ;  /* 0x000000000000794d */ /* 0x000fea0003800000 */
.L_x_622:
[----:B------:R-:W-:Y:S01]  /*f640*/  BSSY B1, `(.L_x_797) ;  /* 0x0000006000017945 */ /* 0x000fe20003800000 */
[----:B------:R-:W-:Y:S01]  /*f650*/  PLOP3.LUT P3, PT, P3, PT, PT, 0x8, 0x80 ;  /* 0x000000000080781c */ /* 0x000fe20001f6e170 */
[----:B------:R-:W-:-:S12]  /*f660*/  IMAD.MOV.U32 R32, RZ, RZ, -0x1 ;  /* 0xffffffffff207424 */ /* 0x000fd800078e00ff */
[----:B0-----:R-:W-:Y:S05]  /*f670*/  WARPSYNC.COLLECTIVE R32, `(.L_x_798) ;  /* 0x0000000020087348 */ /* 0x001fea0003c00000 */
[----:B------:R-:W-:Y:S01]  /*f680*/  VOTE.ANY P3, P3 ;  /* 0x0000000000ff7806 */ /* 0x000fe20001860100 */
[----:B0-----:R-:W-:-:S12]  /*f690*/  ENDCOLLECTIVE ;  /* 0x000000000000791b */ /* 0x001fd80003800000 */
.L_x_798:
[----:B------:R-:W-:Y:S05]  /*f6a0*/  BSYNC B1 ;  /* 0x0000000000017941 */ /* 0x000fea0003800000 */
.L_x_797:
[----:B------:R-:W-:Y:S05]  /*f6b0*/  BRA `(.L_x_799) ;  /* 0xffffff48002c7947 */ /* 0x000fea000383ffff */
.L_x_626:
[----:B------:R-:W-:Y:S01]  /*f6c0*/  BSSY B1, `(.L_x_800) ;  /* 0x0000006000017945 */ /* 0x000fe20003800000 */
[----:B------:R-:W-:Y:S01]  /*f6d0*/  PLOP3.LUT P3, PT, P3, PT, PT, 0x8, 0x80 ;  /* 0x000000000080781c */ /* 0x000fe20001f6e170 */
[----:B------:R-:W-:-:S12]  /*f6e0*/  IMAD.MOV.U32 R32, RZ, RZ, -0x1 ;  /* 0xffffffffff207424 */ /* 0x000fd800078e00ff */
[----:B0-----:R-:W-:Y:S05]  /*f6f0*/  WARPSYNC.COLLECTIVE R32, `(.L_x_801) ;  /* 0x0000000020087348 */ /* 0x001fea0003c00000 */
[----:B------:R-:W-:Y:S01]  /*f700*/  VOTE.ANY P3, P3 ;  /* 0x0000000000ff7806 */ /* 0x000fe20001860100 */
[----:B0-----:R-:W-:-:S12]  /*f710*/  ENDCOLLECTIVE ;  /* 0x000000000000791b */ /* 0x001fd80003800000 */
.L_x_801:
[----:B------:R-:W-:Y:S05]  /*f720*/  BSYNC B1 ;  /* 0x0000000000017941 */ /* 0x000fea0003800000 */
.L_x_800:
[----:B------:R-:W-:Y:S05]  /*f730*/  BRA `(.L_x_802) ;  /* 0xffffff4800407947 */ /* 0x000fea000383ffff */
.L_x_628:
[----:B------:R-:W-:Y:S01]  /*f740*/  BSSY B1, `(.L_x_803) ;  /* 0x0000006000017945 */ /* 0x000fe20003800000 */
[----:B------:R-:W-:Y:S01]  /*f750*/  PLOP3.LUT P3, PT, P3, PT, PT, 0x8, 0x80 ;  /* 0x000000000080781c */ /* 0x000fe20001f6e170 */
[----:B------:R-:W-:-:S12]  /*f760*/  IMAD.MOV.U32 R32, RZ, RZ, -0x1 ;  /* 0xffffffffff207424 */ /* 0x000fd800078e00ff */
[----:B0-----:R-:W-:Y:S05]  /*f770*/  WARPSYNC.COLLECTIVE R32, `(.L_x_804) ;  /* 0x0000000020087348 */ /* 0x001fea0003c00000 */
[----:B------:R-:W-:Y:S01]  /*f780*/  VOTE.ANY R32, PT, P3 ;  /* 0x0000000000207806 */ /* 0x000fe200018e0100 */
[----:B0-----:R-:W-:Y:S06]  /*f790*/  ENDCOLLECTIVE ;  /* 0x000000000000791b */ /* 0x001fec0003800000 */
.L_x_804:
[----:B------:R-:W-:Y:S05]  /*f7a0*/  BSYNC B1 ;  /* 0x0000000000017941 */ /* 0x000fea0003800000 */
.L_x_803:
        /* <DEDUP_REMOVED lines=12> */
.L_x_805:
[----:B------:R-:W-:Y:S02]  /*f870*/  IMAD.MOV.U32 R35, RZ, RZ, R27 ;  /* 0x000000ffff237224 */ /* 0x000fe400078e001b */
[----:B------:R-:W-:-:S07]  /*f880*/  IMAD.MOV.U32 R96, RZ, RZ, R36 ;  /* 0x000000ffff607224 */ /* 0x000fce00078e0024 */
[----:B------:R-:W-:Y:S05]  /*f890*/  WARPSYNC.COLLECTIVE R32, `(.L_x_806) ;  /* 0x0000000020087348 */ /* 0x000fea0003c00000 */
[----:B------:R0:W1:Y:S02]  /*f8a0*/  SHFL.DOWN P3, R36, R35, R34, R33 ;  /* 0x0800002223247389 */ /* 0x0000640000060021 */
[----:B01----:R-:W-:Y:S05]  /*f8b0*/  ENDCOLLECTIVE ;  /* 0x000000000000791b */ /* 0x003fea0003800000 */
.L_x_806:
        /* <DEDUP_REMOVED lines=11> */
.L_x_807:
[----:B------:R-:W-:Y:S02]  /*f970*/  IMAD.MOV.U32 R35, RZ, RZ, R104 ;  /* 0x000000ffff237224 */ /* 0x000fe400078e0068 */
[----:B------:R-:W-:-:S07]  /*f980*/  IMAD.MOV.U32 R98, RZ, RZ, R36 ;  /* 0x000000ffff627224 */ /* 0x000fce00078e0024 */
[----:B------:R-:W-:Y:S05]  /*f990*/  WARPSYNC.COLLECTIVE R32, `(.L_x_808) ;  /* 0x0000000020087348 */ /* 0x000fea0003c00000 */
[----:B------:R0:W1:Y:S02]  /*f9a0*/  SHFL.DOWN P3, R36, R35, R34, R33 ;  /* 0x0800002223247389 */ /* 0x0000640000060021 */
[----:B01----:R-:W-:Y:S05]  /*f9b0*/  ENDCOLLECTIVE ;  /* 0x000000000000791b */ /* 0x003fea0003800000 */
.L_x_808:
        /* <DEDUP_REMOVED lines=12> */
.L_x_809:
[----:B------:R-:W-:Y:S02]  /*fa80*/  IMAD.MOV.U32 R35, RZ, RZ, R103 ;  /* 0x000000ffff237224 */ /* 0x000fe400078e0067 */
[----:B------:R-:W-:-:S07]  /*fa90*/  IMAD.MOV.U32 R26, RZ, RZ, R36 ;  /* 0x000000ffff1a7224 */ /* 0x000fce00078e0024 */
[----:B------:R-:W-:Y:S05]  /*faa0*/  WARPSYNC.COLLECTIVE R32, `(.L_x_810) ;  /* 0x0000000020087348 */ /* 0x000fea0003c00000 */
[----:B------:R0:W1:Y:S02]  /*fab0*/  SHFL.DOWN P3, R36, R35, R34, R33 ;  /* 0x0800002223247389 */ /* 0x0000640000060021 */
[----:B01----:R-:W-:Y:S05]  /*fac0*/  ENDCOLLECTIVE ;  /* 0x000000000000791b */ /* 0x003fea0003800000 */
.L_x_810:
        /* <DEDUP_REMOVED lines=10> */
.L_x_811:
[----:B------:R-:W-:Y:S02]  /*fb70*/  IMAD.MOV.U32 R35, RZ, RZ, R105 ;  /* 0x000000ffff237224 */ /* 0x000fe400078e0069 */
[----:B------:R-:W-:-:S07]  /*fb80*/  IMAD.MOV.U32 R26, RZ, RZ, R36 ;  /* 0x000000ffff1a7224 */ /* 0x000fce00078e0024 */
[----:B------:R-:W-:Y:S05]  /*fb90*/  WARPSYNC.COLLECTIVE R32, `(.L_x_812) ;  /* 0x0000000020087348 */ /* 0x000fea0003c00000 */
[----:B------:R0:W1:Y:S02]  /*fba0*/  SHFL.DOWN P3, R36, R35, R34, R33 ;  /* 0x0800002223247389 */ /* 0x0000640000060021 */
[----:B01----:R-:W-:Y:S05]  /*fbb0*/  ENDCOLLECTIVE ;  /* 0x000000000000791b */ /* 0x003fea0003800000 */
.L_x_812:
        /* <DEDUP_REMOVED lines=11> */
.L_x_813:
[----:B------:R-:W-:Y:S02]  /*fc70*/  IMAD.MOV.U32 R35, RZ, RZ, R109 ;  /* 0x000000ffff237224 */ /* 0x000fe400078e006d */
[----:B------:R-:W-:-:S07]  /*fc80*/  IMAD.MOV.U32 R26, RZ, RZ, R36 ;  /* 0x000000ffff1a7224 */ /* 0x000fce00078e0024 */
[----:B------:R-:W-:Y:S05]  /*fc90*/  WARPSYNC.COLLECTIVE R32, `(.L_x_814) ;  /* 0x0000000020087348 */ /* 0x000fea0003c00000 */
[----:B------:R0:W1:Y:S02]  /*fca0*/  SHFL.DOWN P3, R36, R35, R34, R33 ;  /* 0x0800002223247389 */ /* 0x0000640000060021 */
[----:B01----:R-:W-:Y:S05]  /*fcb0*/  ENDCOLLECTIVE ;  /* 0x000000000000791b */ /* 0x003fea0003800000 */
.L_x_814:
        /* <DEDUP_REMOVED lines=13> */
.L_x_815:
[----:B------:R-:W-:Y:S05]  /*fd90*/  BRA `(.L_x_816) ;  /* 0xffffff44008c7947 */ /* 0x000fea000383ffff */
.L_x_630:
[----:B------:R-:W-:Y:S01]  /*fda0*/  BSSY B1, `(.L_x_817) ;  /* 0x0000006000017945 */ /* 0x000fe20003800000 */
[----:B------:R-:W-:Y:S01]  /*fdb0*/  PLOP3.LUT P3, PT, P3, PT, PT, 0x8, 0x80 ;  /* 0x000000000080781c */ /* 0x000fe20001f6e170 */
[----:B------:R-:W-:-:S12]  /*fdc0*/  IMAD.MOV.U32 R32, RZ, RZ, -0x1 ;  /* 0xffffffffff207424 */ /* 0x000fd800078e00ff */
[----:B0-----:R-:W-:Y:S05]  /*fdd0*/  WARPSYNC.COLLECTIVE R32, `(.L_x_818) ;  /* 0x0000000020087348 */ /* 0x001fea0003c00000 */
[----:B------:R-:W-:Y:S01]  /*fde0*/  VOTE.ANY P3, P3 ;  /* 0x0000000000ff7806 */ /* 0x000fe20001860100 */
[----:B0-----:R-:W-:-:S12]  /*fdf0*/  ENDCOLLECTIVE ;  /* 0x000000000000791b */ /* 0x001fd80003800000 */
.L_x_818:
[----:B------:R-:W-:Y:S05]  /*fe00*/  BSYNC B1 ;  /* 0x0000000000017941 */ /* 0x000fea0003800000 */
.L_x_817:
[----:B------:R-:W-:Y:S05]  /*fe10*/  BRA `(.L_x_819) ;  /* 0xffffff4400987947 */ /* 0x000fea000383ffff */
.L_x_634:
[----:B------:R-:W-:Y:S01]  /*fe20*/  BSSY B1, `(.L_x_820) ;  /* 0x0000006000017945 */ /* 0x000fe20003800000 */
[----:B------:R-:W-:Y:S01]  /*fe30*/  PLOP3.LUT P3, PT, P3, PT, PT, 0x8, 0x80 ;  /* 0x000000000080781c */ /* 0x000fe20001f6e170 */
[----:B------:R-:W-:-:S12]  /*fe40*/  IMAD.MOV.U32 R32, RZ, RZ, -0x1 ;  /* 0xffffffffff207424 */ /* 0x000fd800078e00ff */
[----:B0-----:R-:W-:Y:S05]  /*fe50*/  WARPSYNC.COLLECTIVE R32, `(.L_x_821) ;  /* 0x0000000020087348 */ /* 0x001fea0003c00000 */
[----:B------:R-:W-:Y:S01]  /*fe60*/  VOTE.ANY P3, P3 ;  /* 0x0000000000ff7806 */ /* 0x000fe20001860100 */
[----:B0-----:R-:W-:-:S12]  /*fe70*/  ENDCOLLECTIVE ;  /* 0x000000000000791b */ /* 0x001fd80003800000 */
.L_x_821:
[----:B------:R-:W-:Y:S05]  /*fe80*/  BSYNC B1 ;  /* 0x0000000000017941 */ /* 0x000fea0003800000 */
.L_x_820:
[----:B------:R-:W-:Y:S05]  /*fe90*/  BRA `(.L_x_822) ;  /* 0xffffff4400b07947 */ /* 0x000fea000383ffff */
.L_x_636:
[----:B------:R-:W-:Y:S01]  /*fea0*/  BSSY B1, `(.L_x_823) ;  /* 0x0000006000017945 */ /* 0x000fe20003800000 */
[----:B------:R-:W-:Y:S01]  /*feb0*/  PLOP3.LUT P3, PT, P3, PT, PT, 0x8, 0x80 ;  /* 0x000000000080781c */ /* 0x000fe20001f6e170 */
[----:B------:R-:W-:-:S12]  /*fec0*/  IMAD.MOV.U32 R32, RZ, RZ, -0x1 ;  /* 0xffffffffff207424 */ /* 0x000fd800078e00ff */
[----:B0-----:R-:W-:Y:S05]  /*fed0*/  WARPSYNC.COLLECTIVE R32, `(.L_x_824) ;  /* 0x0000000020087348 */ /* 0x001fea0003c00000 */
[----:B------:R-:W-:Y:S01]  /*fee0*/  VOTE.ANY R32, PT, P3 ;  /* 0x0000000000207806 */ /* 0x000fe200018e0100 */
[----:B0-----:R-:W-:Y:S06]  /*fef0*/  ENDCOLLECTIVE ;  /* 0x000000000000791b */ /* 0x001fec0003800000 */
.L_x_824:
[----:B------:R-:W-:Y:S05]  /*ff00*/  BSYNC B1 ;  /* 0x0000000000017941 */ /* 0x000fea0003800000 */
.L_x_823:
        /* <DEDUP_REMOVED lines=11> */
.L_x_825:
[----:B------:R-:W-:Y:S02]  /*ffc0*/  IMAD.MOV.U32 R35, RZ, RZ, R27 ;  /* 0x000000ffff237224 */ /* 0x000fe400078e001b */
[----:B------:R-:W-:-:S07]  /*ffd0*/  IMAD.MOV.U32 R100, RZ, RZ, R36 ;  /* 0x000000ffff647224 */ /* 0x000fce00078e0024 */
[----:B------:R-:W-:Y:S05]  /*ffe0*/  WARPSYNC.COLLECTIVE R32, `(.L_x_826) ;  /* 0x0000000020087348 */ /* 0x000fea0003c00000 */
[----:B------:R0:W1:Y:S02]  /*fff0*/  SHFL.DOWN P3, R36, R35, R34, R33 ;  /* 0x0800002223247389 */ /* 0x0000640000060021 */
[----:B01----:R-:W-:Y:S05]  /*10000*/  ENDCOLLECTIVE ;  /* 0x000000000000791b */ /* 0x003fea0003800000 */
.L_x_826:
        /* <DEDUP_REMOVED lines=10> */
.L_x_827:
[----:B------:R-:W-:Y:S02]  /*100b0*/  IMAD.MOV.U32 R35, RZ, RZ, R109 ;  /* 0x000000ffff237224 */ /* 0x000fe400078e006d */
[----:B------:R-:W-:-:S07]  /*100c0*/  IMAD.MOV.U32 R100, RZ, RZ, R36 ;  /* 0x000000ffff647224 */ /* 0x000fce00078e0024 */
[----:B------:R-:W-:Y:S05]  /*100d0*/  WARPSYNC.COLLECTIVE R32, `(.L_x_828) ;  /* 0x0000000020087348 */ /* 0x000fea0003c00000 */
[----:B------:R0:W1:Y:S02]  /*100e0*/  SHFL.DOWN P3, R36, R35, R34, R33 ;  /* 0x0800002223247389 */ /* 0x0000640000060021 */
[----:B01----:R-:W-:Y:S05]  /*100f0*/  ENDCOLLECTIVE ;  /* 0x000000000000791b */ /* 0x003fea0003800000 */
.L_x_828:
        /* <DEDUP_REMOVED lines=10> */
.L_x_829:
[----:B------:R-:W-:Y:S02]  /*101a0*/  IMAD.MOV.U32 R35, RZ, RZ, R100 ;  /* 0x000000ffff237224 */ /* 0x000fe400078e0064 */
[----:B------:R-:W-:-:S07]  /*101b0*/  IMAD.MOV.U32 R26, RZ, RZ, R36 ;  /* 0x000000ffff1a7224 */ /* 0x000fce00078e0024 */
[----:B------:R-:W-:Y:S05]  /*101c0*/  WARPSYNC.COLLECTIVE R32, `(.L_x_830) ;  /* 0x0000000020087348 */ /* 0x000fea0003c00000 */
[----:B------:R0:W1:Y:S02]  /*101d0*/  SHFL.DOWN P3, R36, R35, R34, R33 ;  /* 0x0800002223247389 */ /* 0x0000640000060021 */
[----:B01----:R-:W-:Y:S05]  /*101e0*/  ENDCOLLECTIVE ;  /* 0x000000000000791b */ /* 0x003fea0003800000 */
.L_x_830:
        /* <DEDUP_REMOVED lines=10> */
.L_x_831:
[----:B------:R-:W-:Y:S02]  /*10290*/  IMAD.MOV.U32 R35, RZ, RZ, R109 ;  /* 0x000000ffff237224 */ /* 0x000fe400078e006d */
[----:B------:R-:W-:-:S07]  /*102a0*/  IMAD.MOV.U32 R26, RZ, RZ, R36 ;  /* 0x000000ffff1a7224 */ /* 0x000fce00078e0024 */
[----:B------:R-:W-:Y:S05]  /*102b0*/  WARPSYNC.COLLECTIVE R32, `(.L_x_832) ;  /* 0x0000000020087348 */ /* 0x000fea0003c00000 */
[----:B------:R0:W1:Y:S02]  /*102c0*/  SHFL.DOWN P3, R36, R35, R34, R33 ;  /* 0x0800002223247389 */ /* 0x0000640000060021 */
[----:B01----:R-:W-:Y:S05]  /*102d0*/  ENDCOLLECTIVE ;  /* 0x000000000000791b */ /* 0x003fea0003800000 */
.L_x_832:
        /* <DEDUP_REMOVED lines=10> */
.L_x_833:
[----:B------:R-:W-:Y:S02]  /*10380*/  IMAD.MOV.U32 R35, RZ, RZ, R110 ;  /* 0x000000ffff237224 */ /* 0x000fe400078e006e */
[----:B------:R-:W-:-:S07]  /*10390*/  IMAD.MOV.U32 R26, RZ, RZ, R36 ;  /* 0x000000ffff1a7224 */ /* 0x000fce00078e0024 */
[----:B------:R-:W-:Y:S05]  /*103a0*/  WARPSYNC.COLLECTIVE R32, `(.L_x_834) ;  /* 0x0000000020087348 */ /* 0x000fea0003c00000 */
[----:B------:R0:W1:Y:S02]  /*103b0*/  SHFL.DOWN P3, R36, R35, R34, R33 ;  /* 0x0800002223247389 */ /* 0x0000640000060021 */
[----:B01----:R-:W-:Y:S05]  /*103c0*/  ENDCOLLECTIVE ;  /* 0x000000000000791b */ /* 0x003fea0003800000 */
.L_x_834:
        /* <DEDUP_REMOVED lines=10> */
.L_x_835:
[----:B------:R-:W-:Y:S05]  /*10470*/  BRA `(.L_x_836) ;  /* 0xffffff4000fc7947 */ /* 0x000fea000383ffff */
.L_x_721:
[----:B------:R-:W-:Y:S01]  /*10480*/  BSSY B0, `(.L_x_837) ;  /* 0x0000006000007945 */ /* 0x000fe20003800000 */
[----:B------:R-:W-:Y:S01]  /*10490*/  PLOP3.LUT P3, PT, P3, PT, PT, 0x8, 0x80 ;  /* 0x000000000080781c */ /* 0x000fe20001f6e170 */
[----:B------:R-:W-:-:S12]  /*104a0*/  IMAD.MOV.U32 R32, RZ, RZ, -0x1 ;  /* 0xffffffffff207424 */ /* 0x000fd800078e00ff */
[----:B0-----:R-:W-:Y:S05]  /*104b0*/  WARPSYNC.COLLECTIVE R32, `(.L_x_838) ;  /* 0x0000000020087348 */ /* 0x001fea0003c00000 */
[----:B------:R-:W-:Y:S01]  /*104c0*/  VOTE.ANY P3, P3 ;  /* 0x0000000000ff7806 */ /* 0x000fe20001860100 */
[----:B0-----:R-:W-:-:S12]  /*104d0*/  ENDCOLLECTIVE ;  /* 0x000000000000791b */ /* 0x001fd80003800000 */
.L_x_838:
[----:B------:R-:W-:Y:S05]  /*104e0*/  BSYNC B0 ;  /* 0x0000000000007941 */ /* 0x000fea0003800000 */
.L_x_837:
[----:B------:R-:W-:Y:S05]  /*104f0*/  BRA `(.L_x_839) ;  /* 0xffffffb400447947 */ /* 0x000fea000383ffff */
.L_x_725:
[----:B------:R-:W-:Y:S01]  /*10500*/  BSSY B0, `(.L_x_840) ;  /* 0x0000006000007945 */ /* 0x000fe20003800000 */
[----:B------:R-:W-:Y:S01]  /*10510*/  PLOP3.LUT P3, PT, P3, PT, PT, 0x8, 0x80 ;  /* 0x000000000080781c */ /* 0x000fe20001f6e170 */
[----:B------:R-:W-:-:S12]  /*10520*/  IMAD.MOV.U32 R32, RZ, RZ, -0x1 ;  /* 0xffffffffff207424 */ /* 0x000fd800078e00ff */
[----:B0-----:R-:W-:Y:S05]  /*10530*/  WARPSYNC.COLLECTIVE R32, `(.L_x_841) ;  /* 0x0000000020087348 */ /* 0x001fea0003c00000 */
[----:B------:R-:W-:Y:S01]  /*10540*/  VOTE.ANY P3, P3 ;  /* 0x0000000000ff7806 */ /* 0x000fe20001860100 */
[----:B0-----:R-:W-:-:S12]  /*10550*/  ENDCOLLECTIVE ;  /* 0x000000000000791b */ /* 0x001fd80003800000 */
.L_x_841:
[----:B------:R-:W-:Y:S05]  /*10560*/  BSYNC B0 ;  /* 0x0000000000007941 */ /* 0x000fea0003800000 */
.L_x_840:
[----:B------:R-:W-:Y:S05]  /*10570*/  BRA `(.L_x_842) ;  /* 0xffffffb400587947 */ /* 0x000fea000383ffff */
.L_x_727:
[----:B------:R-:W-:Y:S01]  /*10580*/  BSSY B0, `(.L_x_843) ;  /* 0x0000006000007945 */ /* 0x000fe20003800000 */
[----:B------:R-:W-:Y:S01]  /*10590*/  PLOP3.LUT P3, PT, P3, PT, PT, 0x8, 0x80 ;  /* 0x000000000080781c */ /* 0x000fe20001f6e170 */
[----:B------:R-:W-:-:S12]  /*105a0*/  IMAD.MOV.U32 R32, RZ, RZ, -0x1 ;  /* 0xffffffffff207424 */ /* 0x000fd800078e00ff */
[----:B0-----:R-:W-:Y:S05]  /*105b0*/  WARPSYNC.COLLECTIVE R32, `(.L_x_844) ;  /* 0x0000000020087348 */ /* 0x001fea0003c00000 */
[----:B------:R-:W-:Y:S01]  /*105c0*/  VOTE.ANY R32, PT, P3 ;  /* 0x0000000000207806 */ /* 0x000fe200018e0100 */
[----:B0-----:R-:W-:Y:S06]  /*105d0*/  ENDCOLLECTIVE ;  /* 0x000000000000791b */ /* 0x001fec0003800000 */
.L_x_844:
[----:B------:R-:W-:Y:S05]  /*105e0*/  BSYNC B0 ;  /* 0x0000000000007941 */ /* 0x000fea0003800000 */
.L_x_843:
        /* <DEDUP_REMOVED lines=13> */
.L_x_845:
[----:B------:R-:W-:Y:S01]  /*106c0*/  ISETP.GT.AND P5, PT, R110, R33, PT ;  /* 0x000000216e00720c */ /* 0x000fe20003fa4270 */
[----:B------:R-:W-:Y:S02]  /*106d0*/  VIADD R110, R101, 0x10 ;  /* 0x00000010656e7836 */ /* 0x000fe40000000000 */
[----:B------:R-:W-:Y:S02]  /*106e0*/  IMAD.MOV.U32 R35, RZ, RZ, R31 ;  /* 0x000000ffff237224 */ /* 0x000fe400078e001f */
[----:B------:R-:W-:-:S08]  /*106f0*/  IMAD.MOV.U32 R103, RZ, RZ, R36 ;  /* 0x000000ffff677224 */ /* 0x000fd000078e0024 */
[----:B------:R-:W-:Y:S05]  /*10700*/  WARPSYNC.COLLECTIVE R32, `(.L_x_846) ;  /* 0x0000000020087348 */ /* 0x000fea0003c00000 */
[----:B------:R0:W1:Y:S02]  /*10710*/  SHFL.DOWN P3, R36, R35, R34, R33 ;  /* 0x0800002223247389 */ /* 0x0000640000060021 */
[----:B01----:R-:W-:Y:S05]  /*10720*/  ENDCOLLECTIVE ;  /* 0x000000000000791b */ /* 0x003fea0003800000 */
.L_x_846:
        /* <DEDUP_REMOVED lines=10> */
.L_x_847:
[----:B------:R-:W-:Y:S02]  /*107d0*/  IMAD.MOV.U32 R35, RZ, RZ, R109 ;  /* 0x000000ffff237224 */ /* 0x000fe400078e006d */
[----:B------:R-:W-:-:S07]  /*107e0*/  IMAD.MOV.U32 R103, RZ, RZ, R36 ;  /* 0x000000ffff677224 */ /* 0x000fce00078e0024 */
[----:B------:R-:W-:Y:S05]  /*107f0*/  WARPSYNC.COLLECTIVE R32, `(.L_x_848) ;  /* 0x0000000020087348 */ /* 0x000fea0003c00000 */
[----:B------:R0:W1:Y:S02]  /*10800*/  SHFL.DOWN P3, R36, R35, R34, R33 ;  /* 0x0800002223247389 */ /* 0x0000640000060021 */
[----:B01----:R-:W-:Y:S05]  /*10810*/  ENDCOLLECTIVE ;  /* 0x000000000000791b */ /* 0x003fea0003800000 */
.L_x_848:
        /* <DEDUP_REMOVED lines=11> */
.L_x_849:
[----:B------:R-:W-:Y:S02]  /*108d0*/  IMAD.MOV.U32 R35, RZ, RZ, R107 ;  /* 0x000000ffff237224 */ /* 0x000fe400078e006b */
[----:B------:R-:W-:-:S07]  /*108e0*/  IMAD.MOV.U32 R30, RZ, RZ, R36 ;  /* 0x000000ffff1e7224 */ /* 0x000fce00078e0024 */
[----:B------:R-:W-:Y:S05]  /*108f0*/  WARPSYNC.COLLECTIVE R32, `(.L_x_850) ;  /* 0x0000000020087348 */ /* 0x000fea0003c00000 */
[----:B------:R0:W1:Y:S02]  /*10900*/  SHFL.DOWN P3, R36, R35, R34, R33 ;  /* 0x0800002223247389 */ /* 0x0000640000060021 */
[----:B01----:R-:W-:Y:S05]  /*10910*/  ENDCOLLECTIVE ;  /* 0x000000000000791b */ /* 0x003fea0003800000 */
.L_x_850:
        /* <DEDUP_REMOVED lines=10> */
.L_x_851:
[----:B------:R-:W-:Y:S02]  /*109c0*/  IMAD.MOV.U32 R35, RZ, RZ, R109 ;  /* 0x000000ffff237224 */ /* 0x000fe400078e006d */
[----:B------:R-:W-:-:S07]  /*109d0*/  IMAD.MOV.U32 R30, RZ, RZ, R36 ;  /* 0x000000ffff1e7224 */ /* 0x000fce00078e0024 */
[----:B------:R-:W-:Y:S05]  /*109e0*/  WARPSYNC.COLLECTIVE R32, `(.L_x_852) ;  /* 0x0000000020087348 */ /* 0x000fea0003c00000 */
[----:B------:R0:W1:Y:S02]  /*109f0*/  SHFL.DOWN P3, R36, R35, R34, R33 ;  /* 0x0800002223247389 */ /* 0x0000640000060021 */
[----:B01----:R-:W-:Y:S05]  /*10a00*/  ENDCOLLECTIVE ;  /* 0x000000000000791b */ /* 0x003fea0003800000 */
.L_x_852:
        /* <DEDUP_REMOVED lines=9> */
.L_x_853:
[----:B------:R-:W-:Y:S02]  /*10aa0*/  IMAD.MOV.U32 R35, RZ, RZ, R113 ;  /* 0x000000ffff237224 */ /* 0x000fe400078e0071 */
[----:B------:R-:W-:-:S07]  /*10ab0*/  IMAD.MOV.U32 R30, RZ, RZ, R36 ;  /* 0x000000ffff1e7224 */ /* 0x000fce00078e0024 */
[----:B------:R-:W-:Y:S05]  /*10ac0*/  WARPSYNC.COLLECTIVE R32, `(.L_x_854) ;  /* 0x0000000020087348 */ /* 0x000fea0003c00000 */
[----:B------:R0:W1:Y:S02]  /*10ad0*/  SHFL.DOWN P3, R36, R35, R34, R33 ;  /* 0x0800002223247389 */ /* 0x0000640000060021 */
[----:B01----:R-:W-:Y:S05]  /*10ae0*/  ENDCOLLECTIVE ;  /* 0x000000000000791b */ /* 0x003fea0003800000 */
.L_x_854:
        /* <DEDUP_REMOVED lines=15> */
.L_x_855:
[----:B------:R-:W-:Y:S05]  /*10be0*/  BRA `(.L_x_856) ;  /* 0xffffffb000a47947 */ /* 0x000fea000383ffff */
.L_x_729:
[----:B------:R-:W-:Y:S01]  /*10bf0*/  BSSY B0, `(.L_x_857) ;  /* 0x0000006000007945 */ /* 0x000fe20003800000 */
[----:B------:R-:W-:Y:S01]  /*10c00*/  PLOP3.LUT P3, PT, P3, PT, PT, 0x8, 0x80 ;  /* 0x000000000080781c */ /* 0x000fe20001f6e170 */
[----:B------:R-:W-:-:S12]  /*10c10*/  IMAD.MOV.U32 R32, RZ, RZ, -0x1 ;  /* 0xffffffffff207424 */ /* 0x000fd800078e00ff */
[----:B0-----:R-:W-:Y:S05]  /*10c20*/  WARPSYNC.COLLECTIVE R32, `(.L_x_858) ;  /* 0x0000000020087348 */ /* 0x001fea0003c00000 */
[----:B------:R-:W-:Y:S01]  /*10c30*/  VOTE.ANY P3, P3 ;  /* 0x0000000000ff7806 */ /* 0x000fe20001860100 */
[----:B0-----:R-:W-:-:S12]  /*10c40*/  ENDCOLLECTIVE ;  /* 0x000000000000791b */ /* 0x001fd80003800000 */
.L_x_858:
[----:B------:R-:W-:Y:S05]  /*10c50*/  BSYNC B0 ;  /* 0x0000000000007941 */ /* 0x000fea0003800000 */
.L_x_857:
[----:B------:R-:W-:Y:S05]  /*10c60*/  BRA `(.L_x_859) ;  /* 0xffffffb000b07947 */ /* 0x000fea000383ffff */
.L_x_733:
[----:B------:R-:W-:Y:S01]  /*10c70*/  BSSY B0, `(.L_x_860) ;  /* 0x0000006000007945 */ /* 0x000fe20003800000 */
[----:B------:R-:W-:Y:S01]  /*10c80*/  PLOP3.LUT P3, PT, P3, PT, PT, 0x8, 0x80 ;  /* 0x000000000080781c */ /* 0x000fe20001f6e170 */
[----:B------:R-:W-:-:S12]  /*10c90*/  IMAD.MOV.U32 R32, RZ, RZ, -0x1 ;  /* 0xffffffffff207424 */ /* 0x000fd800078e00ff */
[----:B0-----:R-:W-:Y:S05]  /*10ca0*/  WARPSYNC.COLLECTIVE R32, `(.L_x_861) ;  /* 0x0000000020087348 */ /* 0x001fea0003c00000 */
[----:B------:R-:W-:Y:S01]  /*10cb0*/  VOTE.ANY P3, P3 ;  /* 0x0000000000ff7806 */ /* 0x000fe20001860100 */
[----:B0-----:R-:W-:-:S12]  /*10cc0*/  ENDCOLLECTIVE ;  /* 0x000000000000791b */ /* 0x001fd80003800000 */
.L_x_861:
[----:B------:R-:W-:Y:S05]  /*10cd0*/  BSYNC B0 ;  /* 0x0000000000007941 */ /* 0x000fea0003800000 */
.L_x_860:
[----:B------:R-:W-:Y:S05]  /*10ce0*/  BRA `(.L_x_862) ;  /* 0xffffffb000c87947 */ /* 0x000fea000383ffff */
.L_x_735:
[----:B------:R-:W-:Y:S01]  /*10cf0*/  BSSY B0, `(.L_x_863) ;  /* 0x0000006000007945 */ /* 0x000fe20003800000 */
[----:B------:R-:W-:Y:S01]  /*10d00*/  PLOP3.LUT P3, PT, P3, PT, PT, 0x8, 0x80 ;  /* 0x000000000080781c */ /* 0x000fe20001f6e170 */
[----:B------:R-:W-:-:S12]  /*10d10*/  IMAD.MOV.U32 R32, RZ, RZ, -0x1 ;  /* 0xffffffffff207424 */ /* 0x000fd800078e00ff */
[----:B0-----:R-:W-:Y:S05]  /*10d20*/  WARPSYNC.COLLECTIVE R32, `(.L_x_864) ;  /* 0x0000000020087348 */ /* 0x001fea0003c00000 */
[----:B------:R-:W-:Y:S01]  /*10d30*/  VOTE.ANY R32, PT, P3 ;  /* 0x0000000000207806 */ /* 0x000fe200018e0100 */
[----:B0-----:R-:W-:Y:S06]  /*10d40*/  ENDCOLLECTIVE ;  /* 0x000000000000791b */ /* 0x001fec0003800000 */
.L_x_864:
[----:B------:R-:W-:Y:S05]  /*10d50*/  BSYNC B0 ;  /* 0x0000000000007941 */ /* 0x000fea0003800000 */
.L_x_863:
        /* <DEDUP_REMOVED lines=11> */
.L_x_865:
[----:B------:R-:W-:Y:S01]  /*10e10*/  ISETP.GT.AND P5, PT, R106, R33, PT ;  /* 0x000000216a00720c */ /* 0x000fe20003fa4270 */
[----:B------:R-:W-:Y:S02]  /*10e20*/  IMAD.MOV.U32 R35, RZ, RZ, R31 ;  /* 0x000000ffff237224 */ /* 0x000fe400078e001f */
[----:B------:R-:W-:-:S10]  /*10e30*/  IMAD.MOV.U32 R100, RZ, RZ, R36 ;  /* 0x000000ffff647224 */ /* 0x000fd400078e0024 */
[----:B------:R-:W-:Y:S05]  /*10e40*/  WARPSYNC.COLLECTIVE R32, `(.L_x_866) ;  /* 0x0000000020087348 */ /* 0x000fea0003c00000 */
[----:B------:R0:W1:Y:S02]  /*10e50*/  SHFL.DOWN P3, R36, R35, R34, R33 ;  /* 0x0800002223247389 */ /* 0x0000640000060021 */
[----:B01----:R-:W-:Y:S05]  /*10e60*/  ENDCOLLECTIVE ;  /* 0x000000000000791b */ /* 0x003fea0003800000 */
.L_x_866:
        /* <DEDUP_REMOVED lines=10> */
.L_x_867:
[----:B------:R-:W-:Y:S01]  /*10f10*/  IMAD.MOV.U32 R35, RZ, RZ, R114 ;  /* 0x000000ffff237224 */ /* 0x000fe200078e0072 */
[----:B------:R-:W-:-:S04]  /*10f20*/  SEL R36, R36, RZ, !P5 ;  /* 0x000000ff24247207 */ /* 0x000fc80006800000 */
[----:B------:R-:W-:-:S13]  /*10f30*/  IADD3 R116, P6, PT, R36, R113, RZ ;  /* 0x0000007124747210 */ /* 0x000fda0007fde0ff */
[----:B------:R-:W-:Y:S05]  /*10f40*/  WARPSYNC.COLLECTIVE R32, `(.L_x_868) ;  /* 0x0000000020087348 */ /* 0x000fea0003c00000 */
[----:B------:R0:W1:Y:S02]  /*10f50*/  SHFL.DOWN P3, R36, R35, R34, R33 ;  /* 0x0800002223247389 */ /* 0x0000640000060021 */
[----:B01----:R-:W-:Y:S05]  /*10f60*/  ENDCOLLECTIVE ;  /* 0x000000000000791b */ /* 0x003fea0003800000 */
.L_x_868:
[----:B------:R-:W-:Y:S02]  /*10f70*/  IMAD.MOV.U32 R35, RZ, RZ, R116 ;  /* 0x000000ffff237224 */ /* 0x000fe400078e0074 */
[----:B------:R-:W-:Y:S02]  /*10f80*/  IMAD.MOV.U32 R34, RZ, RZ, 0x4 ;  /* 0x00000004ff227424 */ /* 0x000fe400078e00ff */
[----:B------:R-:W-:-:S07]  /*10f90*/  IMAD.MOV.U32 R100, RZ, RZ, R36 ;  /* 0x000000ffff647224 */ /* 0x000fce00078e0024 */
[----:B------:R-:W-:Y:S05]  /*10fa0*/  WARPSYNC.COLLECTIVE R32, `(.L_x_869) ;  /* 0x0000000020087348 */ /* 0x000fea0003c00000 */
[----:B------:R0:W1:Y:S02]  /*10fb0*/  SHFL.DOWN P3, R36, R35, R34, R33 ;  /* 0x0800002223247389 */ /* 0x0000640000060021 */
[----:B01----:R-:W-:Y:S05]  /*10fc0*/  ENDCOLLECTIVE ;  /* 0x000000000000791b */ /* 0x003fea0003800000 */
.L_x_869:
        /* <DEDUP_REMOVED lines=8> */
.L_x_870:
[----:B------:R-:W-:-:S05]  /*11050*/  IADD3 R31, P6, PT, R31, R116, RZ ;  /* 0x000000741f1f7210 */ /* 0x000fca0007fde0ff */
[----:B------:R-:W-:Y:S02]  /*11060*/  IMAD.MOV.U32 R35, RZ, RZ, R31 ;  /* 0x000000ffff237224 */ /* 0x000fe400078e001f */
[----:B------:R-:W-:Y:S02]  /*11070*/  IMAD.MOV.U32 R34, RZ, RZ, 0x8 ;  /* 0x00000008ff227424 */ /* 0x000fe400078e00ff */
[----:B------:R-:W-:-:S07]  /*11080*/  IMAD.MOV.U32 R30, RZ, RZ, R36 ;  /* 0x000000ffff1e7224 */ /* 0x000fce00078e0024 */
[----:B------:R-:W-:Y:S05]  /*11090*/  WARPSYNC.COLLECTIVE R32, `(.L_x_871) ;  /* 0x0000000020087348 */ /* 0x000fea0003c00000 */
[----:B------:R0:W1:Y:S02]  /*110a0*/  SHFL.DOWN P3, R36, R35, R34, R33 ;  /* 0x0800002223247389 */ /* 0x0000640000060021 */
[----:B01----:R-:W-:Y:S05]  /*110b0*/  ENDCOLLECTIVE ;  /* 0x000000000000791b */ /* 0x003fea0003800000 */
.L_x_871:
        /* <DEDUP_REMOVED lines=10> */
.L_x_872:
[----:B------:R-:W-:Y:S02]  /*11160*/  IMAD.MOV.U32 R35, RZ, RZ, R100 ;  /* 0x000000ffff237224 */ /* 0x000fe400078e0064 */
[----:B------:R-:W-:Y:S02]  /*11170*/  IMAD.MOV.U32 R34, RZ, RZ, 0x10 ;  /* 0x00000010ff227424 */ /* 0x000fe400078e00ff */
[----:B------:R-:W-:-:S07]  /*11180*/  IMAD.MOV.U32 R30, RZ, RZ, R36 ;  /* 0x000000ffff1e7224 */ /* 0x000fce00078e0024 */
[----:B------:R-:W-:Y:S05]  /*11190*/  WARPSYNC.COLLECTIVE R32, `(.L_x_873) ;  /* 0x0000000020087348 */ /* 0x000fea0003c00000 */
[----:B------:R0:W1:Y:S02]  /*111a0*/  SHFL.DOWN P3, R36, R35, R34, R33 ;  /* 0x0800002223247389 */ /* 0x0000640000060021 */
[----:B01----:R-:W-:Y:S05]  /*111b0*/  ENDCOLLECTIVE ;  /* 0x000000000000791b */ /* 0x003fea0003800000 */
.L_x_873:
[----:B------:R-:W-:-:S05]  /*111c0*/  SEL R113, R30, RZ, !P5 ;  /* 0x000000ff1e717207 */ /* 0x000fca0006800000 */
[----:B------:R-:W-:-:S04]  /*111d0*/  IMAD.X R113, R113, 0x1, R114, P6 ;  /* 0x0000000171717824 */ /* 0x000fc800030e0672 */
[----:B------:R-:W-:Y:S02]  /*111e0*/  IMAD.MOV.U32 R35, RZ, RZ, R113 ;  /* 0x000000ffff237224 */ /* 0x000fe400078e0071 */
[----:B------:R-:W-:-:S07]  /*111f0*/  IMAD.MOV.U32 R30, RZ, RZ, R36 ;  /* 0x000000ffff1e7224 */ /* 0x000fce00078e0024 */
[----:B------:R-:W-:Y:S05]  /*11200*/  WARPSYNC.COLLECTIVE R32, `(.L_x_874) ;  /* 0x0000000020087348 */ /* 0x000fea0003c00000 */
[----:B------:R0:W1:Y:S02]  /*11210*/  SHFL.DOWN P3, R36, R35, R34, R33 ;  /* 0x0800002223247389 */ /* 0x0000640000060021 */
[----:B01----:R-:W-:Y:S05]  /*11220*/  ENDCOLLECTIVE ;  /* 0x000000000000791b */ /* 0x003fea0003800000 */
.L_x_874:
        /* <DEDUP_REMOVED lines=10> */
.L_x_875:
[----:B------:R-:W-:Y:S05]  /*112d0*/  BRA `(.L_x_876) ;  /* 0xffffffb000147947 */ /* 0x000fea000383ffff */
.L_x_877:
        /* <DEDUP_REMOVED lines=10> */
.L_x_1195:


//--------------------- .text._ZN6thrust24THRUST_300001_SM_1000_NS8cuda_cub4core6detail13_kernel_agentINS1_16__set_operations14PartitionAgentINS0_6detail15normal_iteratorINS0_10device_ptrIiEEEESB_lN4cuda3std3__44lessIiEEEEJSB_SB_lllPNSE_4pairIllEESG_iEEEvDpT0_ --------------------------
	.section	.text._ZN6thrust24THRUST_300001_SM_1000_NS8cuda_cub4core6detail13_kernel_agentINS1_16__set_operations14PartitionAgentINS0_6detail15normal_iteratorINS0_10device_ptrIiEEEESB_lN4cuda3std3__44lessIiEEEEJSB_SB_lllPNSE_4pairIllEESG_iEEEvDpT0_,"ax",@progbits
	.align	128
        .global         _ZN6thrust24THRUST_300001_SM_1000_NS8cuda_cub4core6detail13_kernel_agentINS1_16__set_operations14PartitionAgentINS0_6detail15normal_iteratorINS0_10device_ptrIiEEEESB_lN4cuda3std3__44lessIiEEEEJSB_SB_lllPNSE_4pairIllEESG_iEEEvDpT0_
        .type           _ZN6thrust24THRUST_300001_SM_1000_NS8cuda_cub4core6detail13_kernel_agentINS1_16__set_operations14PartitionAgentINS0_6detail15normal_iteratorINS0_10device_ptrIiEEEESB_lN4cuda3std3__44lessIiEEEEJSB_SB_lllPNSE_4pairIllEESG_iEEEvDpT0_,@function
        .size           _ZN6thrust24THRUST_300001_SM_1000_NS8cuda_cub4core6detail13_kernel_agentINS1_16__set_operations14PartitionAgentINS0_6detail15normal_iteratorINS0_10device_ptrIiEEEESB_lN4cuda3std3__44lessIiEEEEJSB_SB_lllPNSE_4pairIllEESG_iEEEvDpT0_,(.L_x_1196 - _ZN6thrust24THRUST_300001_SM_1000_NS8cuda_cub4core6detail13_kernel_agentINS1_16__set_operations14PartitionAgentINS0_6detail15normal_iteratorINS0_10device_ptrIiEEEESB_lN4cuda3std3__44lessIiEEEEJSB_SB_lllPNSE_4pairIllEESG_iEEEvDpT0_)
        .other          _ZN6thrust24THRUST_300001_SM_1000_NS8cuda_cub4core6detail13_kernel_agentINS1_16__set_operations14PartitionAgentINS0_6detail15normal_iteratorINS0_10device_ptrIiEEEESB_lN4cuda3std3__44lessIiEEEEJSB_SB_lllPNSE_4pairIllEESG_iEEEvDpT0_,@"STO_CUDA_ENTRY STV_DEFAULT"
_ZN6thrust24THRUST_300001_SM_1000_NS8cuda_cub4core6detail13_kernel_agentINS1_16__set_operations14PartitionAgentINS0_6detail15normal_iteratorINS0_10device_ptrIiEEEESB_lN4cuda3std3__44lessIiEEEEJSB_SB_lllPNSE_4pairIllEESG_iEEEvDpT0_:
.text._ZN6thrust24THRUST_300001_SM_1000_NS8cuda_cub4core6detail13_kernel_agentINS1_16__set_operations14PartitionAgentINS0_6detail15normal_iteratorINS0_10device_ptrIiEEEESB_lN4cuda3std3__44lessIiEEEEJSB_SB_lllPNSE_4pairIllEESG_iEEEvDpT0_:
        /* <DEDUP_REMOVED lines=38> */
.L_x_880:
        /* <DEDUP_REMOVED lines=24> */
.L_x_879:
[----:B------:R-:W-:Y:S05]  /*03e0*/  BSYNC.RECONVERGENT B0 ;  /* 0x0000000000007941 */ /* 0x000fea0003800200 */
.L_x_878:
        /* <DEDUP_REMOVED lines=55> */
.L_x_886:
[----:B------:R-:W-:Y:S05]  /*0760*/  BSYNC.RECONVERGENT B2 ;  /* 0x0000000000027941 */ /* 0x000fea0003800200 */
.L_x_885:
        /* <DEDUP_REMOVED lines=19> */
.L_x_888:
[----:B------:R-:W-:Y:S05]  /*08a0*/  BSYNC.RECONVERGENT B2 ;  /* 0x0000000000027941 */ /* 0x000fea0003800200 */
.L_x_887:
        /* <DEDUP_REMOVED lines=18> */
.L_x_884:
[----:B------:R-:W-:Y:S05]  /*09d0*/  BSYNC.RECONVERGENT B0 ;  /* 0x0000000000007941 */ /* 0x000fea0003800200 */
.L_x_883:
        /* <DEDUP_REMOVED lines=10> */
.L_x_891:
        /* <DEDUP_REMOVED lines=17> */
.L_x_890:
[----:B------:R-:W-:Y:S05]  /*0b90*/  BSYNC.RECONVERGENT B0 ;  /* 0x0000000000007941 */ /* 0x000fea0003800200 */
.L_x_889:
        /* <DEDUP_REMOVED lines=34> */
.L_x_893:
[----:B------:R-:W-:Y:S05]  /*0dc0*/  BSYNC.RECONVERGENT B0 ;  /* 0x0000000000007941 */ /* 0x000fea0003800200 */
.L_x_892:
        /* <DEDUP_REMOVED lines=21> */
.L_x_895:
[----:B------:R-:W-:Y:S05]  /*0f20*/  BSYNC.RECONVERGENT B0 ;  /* 0x0000000000007941 */ /* 0x000fea0003800200 */
.L_x_894:
        /* <DEDUP_REMOVED lines=21> */
.L_x_897:
[----:B------:R-:W-:Y:S05]  /*1080*/  BSYNC.RECONVERGENT B0 ;  /* 0x0000000000007941 */ /* 0x000fea0003800200 */
.L_x_896:
[----:B------:R-:W-:Y:S01]  /*1090*/  ISETP.GE.U32.AND P0, PT, R20, R9, PT ;  /* 0x000000091400720c */ /* 0x000fe20003f06070 */
[----:B------:R-:W-:Y:S03]  /*10a0*/  BSSY.RECONVERGENT B0, `(.L_x_898) ;  /* 0x0000014000007945 */ /* 0x000fe60003800200 */
[----:B------:R-:W-:-:S13]  /*10b0*/  ISETP.GE.AND.EX P0, PT, R21, R22, PT, P0 ;  /* 0x000000161500720c */ /* 0x000fda0003f06300 */
[----:B------:R-:W-:Y:S05]  /*10c0*/  @P0 BRA `(.L_x_899) ;  /* 0x0000000000440947 */ /* 0x000fea0003800000 */
.L_x_900:
        /* <DEDUP_REMOVED lines=17> */
.L_x_899:
[----:B------:R-:W-:Y:S05]  /*11e0*/  BSYNC.RECONVERGENT B0 ;  /* 0x0000000000007941 */ /* 0x000fea0003800200 */
.L_x_898:
        /* <DEDUP_REMOVED lines=26> */
.L_x_903:
        /* <DEDUP_REMOVED lines=17> */
.L_x_902:
[----:B------:R-:W-:Y:S05]  /*14a0*/  BSYNC.RECONVERGENT B0 ;  /* 0x0000000000007941 */ /* 0x000fea0003800200 */
.L_x_901:
        /* <DEDUP_REMOVED lines=17> */
.L_x_882:
[----:B------:R-:W-:Y:S05]  /*15c0*/  BSYNC.RECONVERGENT B1 ;  /* 0x0000000000017941 */ /* 0x000fea0003800200 */
.L_x_881:
        /* <DEDUP_REMOVED lines=8> */
.L_x_904:
        /* <DEDUP_REMOVED lines=11> */
.L_x_1196:


//--------------------- .text._ZN6thrust24THRUST_300001_SM_1000_NS8cuda_cub4core6detail13_kernel_agentINS1_16__set_operations9InitAgentIN3cub18CUB_300001_SM_100013ScanTileStateIlLb1EEElEEJSA_lEEEvDpT0_ --------------------------
	.section	.text._ZN6thrust24THRUST_300001_SM_1000_NS8cuda_cub4core6detail13_kernel_agentINS1_16__set_operations9InitAgentIN3cub18CUB_300001_SM_100013ScanTileStateIlLb1EEElEEJSA_lEEEvDpT0_,"ax",@progbits
	.align	128
        .global         _ZN6thrust24THRUST_300001_SM_1000_NS8cuda_cub4core6detail13_kernel_agentINS1_16__set_operations9InitAgentIN3cub18CUB_300001_SM_100013ScanTileStateIlLb1EEElEEJSA_lEEEvDpT0_
        .type           _ZN6thrust24THRUST_300001_SM_1000_NS8cuda_cub4core6detail13_kernel_agentINS1_16__set_operations9InitAgentIN3cub18CUB_300001_SM_100013ScanTileStateIlLb1EEElEEJSA_lEEEvDpT0_,@function
        .size           _ZN6thrust24THRUST_300001_SM_1000_NS8cuda_cub4core6detail13_kernel_agentINS1_16__set_operations9InitAgentIN3cub18CUB_300001_SM_100013ScanTileStateIlLb1EEElEEJSA_lEEEvDpT0_,(.L_x_1197 - _ZN6thrust24THRUST_300001_SM_1000_NS8cuda_cub4core6detail13_kernel_agentINS1_16__set_operations9InitAgentIN3cub18CUB_300001_SM_100013ScanTileStateIlLb1EEElEEJSA_lEEEvDpT0_)
        .other          _ZN6thrust24THRUST_300001_SM_1000_NS8cuda_cub4core6detail13_kernel_agentINS1_16__set_operations9InitAgentIN3cub18CUB_300001_SM_100013ScanTileStateIlLb1EEElEEJSA_lEEEvDpT0_,@"STO_CUDA_ENTRY STV_DEFAULT"
_ZN6thrust24THRUST_300001_SM_1000_NS8cuda_cub4core6detail13_kernel_agentINS1_16__set_operations9InitAgentIN3cub18CUB_300001_SM_100013ScanTileStateIlLb1EEElEEJSA_lEEEvDpT0_:
.text._ZN6thrust24THRUST_300001_SM_1000_NS8cuda_cub4core6detail13_kernel_agentINS1_16__set_operations9InitAgentIN3cub18CUB_300001_SM_100013ScanTileStateIlLb1EEElEEJSA_lEEEvDpT0_:
[----:B------:R-:W-:Y:S01]  /*0000*/  LDC R1, c[0x0][0x37c] ;  /* 0x0000df00ff017b82 */ /* 0x000fe20000000800 */
[----:B------:R-:W0:Y:S07]  /*0010*/  S2R R0, SR_TID.X ;  /* 0x0000000000007919 */ /* 0x000e2e0000002100 */
[----:B------:R-:W1:Y:S01]  /*0020*/  S2UR UR6, SR_CTAID.X ;  /* 0x00000000000679c3 */ /* 0x000e620000002500 */
[----:B------:R-:W2:Y:S01]  /*0030*/  LDCU UR4, c[0x0][0x388] ;  /* 0x00007100ff0477ac */ /* 0x000ea20008000800 */
[----:B------:R-:W-:-:S06]  /*0040*/  CS2R R6, SRZ ;  /* 0x0000000000067805 */ /* 0x000fcc000001ff00 */
[----:B------:R-:W1:Y:S01]  /*0050*/  LDC R5, c[0x0][0x360] ;  /* 0x0000d800ff057b82 */ /* 0x000e620000000800 */
[----:B0-----:R-:W-:Y:S01]  /*0060*/  ISETP.GT.U32.AND P0, PT, R0, 0x1f, PT ;  /* 0x0000001f0000780c */ /* 0x001fe20003f04070 */
[----:B-1----:R-:W-:-:S03]  /*0070*/  IMAD R5, R5, UR6, R0 ;  /* 0x0000000605057c24 */ /* 0x002fc6000f8e0200 */
[----:B------:R-:W-:Y:S02]  /*0080*/  ISETP.NE.OR P0, PT, RZ, UR6, P0 ;  /* 0x00000006ff007c0c */ /* 0x000fe40008705670 */
[----:B--2---:R-:W-:Y:S01]  /*0090*/  ISETP.GE.AND P1, PT, R5, UR4, PT ;  /* 0x0000000405007c0c */ /* 0x004fe2000bf26270 */
[----:B------:R-:W0:-:S12]  /*00a0*/  LDCU.64 UR4, c[0x0][0x358] ;  /* 0x00006b00ff0477ac */ /* 0x000e180008000a00 */
[----:B------:R-:W1:Y:S01]  /*00b0*/  @!P1 LDC.64 R2, c[0x0][0x380] ;  /* 0x0000e000ff029b82 */ /* 0x000e620000000a00 */
[----:B------:R-:W-:Y:S02]  /*00c0*/  @!P1 IMAD.MOV.U32 R4, RZ, RZ, 0x63 ;  /* 0x00000063ff049424 */ /* 0x000fe400078e00ff */
[----:B-1----:R-:W-:Y:S01]  /*00d0*/  @!P1 IMAD.WIDE R2, R5, 0x10, R2 ;  /* 0x0000001005029825 */ /* 0x002fe200078e0202 */
[----:B------:R-:W-:-:S05]  /*00e0*/  @!P1 MOV R5, 0x0 ;  /* 0x0000000000059802 */ /* 0x000fca0000000f00 */
[----:B0-----:R0:W-:Y:S01]  /*00f0*/  @!P1 STG.E.128 desc[UR4][R2.64+0x200], R4 ;  /* 0x0002000402009986 */ /* 0x0011e2000c101d04 */
[----:B------:R-:W-:Y:S05]  /*0100*/  @P0 EXIT ;  /* 0x000000000000094d */ /* 0x000fea0003800000 */
[----:B0-----:R-:W0:Y:S02]  /*0110*/  LDC.64 R2, c[0x0][0x380] ;  /* 0x0000e000ff027b82 */ /* 0x001e240000000a00 */
[----:B0-----:R-:W-:-:S05]  /*0120*/  IMAD.WIDE.U32 R2, R0, 0x10, R2 ;  /* 0x0000001000027825 */ /* 0x001fca00078e0002 */
[----:B------:R-:W-:Y:S01]  /*0130*/  STG.E.128 desc[UR4][R2.64], RZ ;  /* 0x000000ff02007986 */ /* 0x000fe2000c101d04 */
[----:B------:R-:W-:Y:S05]  /*0140*/  EXIT ;  /* 0x000000000000794d */ /* 0x000fea0003800000 */
.L_x_905:
        /* <DEDUP_REMOVED lines=11> */
.L_x_1197:


//--------------------- .text._ZN6thrust24THRUST_300001_SM_1000_NS8cuda_cub4core6detail13_kernel_agentINS1_16__set_operations10SetOpAgentINS0_6detail15normal_iteratorINS0_10device_ptrIiEEEESB_SB_SB_SB_SB_iN4cuda3std3__44lessIiEENS5_31serial_set_symmetric_differenceENSE_17integral_constantIbLb1EEEEEJSB_SB_SB_SB_iiSB_SB_SG_SH_PNSE_4pairIiiEEPmN3cub18CUB_300001_SM_100013ScanTileStateIiLb1EEEEEEvDpT0_ --------------------------
	.section	.text._ZN6thrust24THRUST_300001_SM_1000_NS8cuda_cub4core6detail13_kernel_agentINS1_16__set_operations10SetOpAgentINS0_6detail15normal_iteratorINS0_10device_ptrIiEEEESB_SB_SB_SB_SB_iN4cuda3std3__44lessIiEENS5_31serial_set_symmetric_differenceENSE_17integral_constantIbLb1EEEEEJSB_SB_SB_SB_iiSB_SB_SG_SH_PNSE_4pairIiiEEPmN3cub18CUB_300001_SM_100013ScanTileStateIiLb1EEEEEEvDpT0_,"ax",@progbits
	.align	128
        .global         _ZN6thrust24THRUST_300001_SM_1000_NS8cuda_cub4core6detail13_kernel_agentINS1_16__set_operations10SetOpAgentINS0_6detail15normal_iteratorINS0_10device_ptrIiEEEESB_SB_SB_SB_SB_iN4cuda3std3__44lessIiEENS5_31serial_set_symmetric_differenceENSE_17integral_constantIbLb1EEEEEJSB_SB_SB_SB_iiSB_SB_SG_SH_PNSE_4pairIiiEEPmN3cub18CUB_300001_SM_100013ScanTileStateIiLb1EEEEEEvDpT0_
        .type           _ZN6thrust24THRUST_300001_SM_1000_NS8cuda_cub4core6detail13_kernel_agentINS1_16__set_operations10SetOpAgentINS0_6detail15normal_iteratorINS0_10device_ptrIiEEEESB_SB_SB_SB_SB_iN4cuda3std3__44lessIiEENS5_31serial_set_symmetric_differenceENSE_17integral_constantIbLb1EEEEEJSB_SB_SB_SB_iiSB_SB_SG_SH_PNSE_4pairIiiEEPmN3cub18CUB_300001_SM_100013ScanTileStateIiLb1EEEEEEvDpT0_,@function
        .size           _ZN6thrust24THRUST_300001_SM_1000_NS8cuda_cub4core6detail13_kernel_agentINS1_16__set_operations10SetOpAgentINS0_6detail15normal_iteratorINS0_10device_ptrIiEEEESB_SB_SB_SB_SB_iN4cuda3std3__44lessIiEENS5_31serial_set_symmetric_differenceENSE_17integral_constantIbLb1EEEEEJSB_SB_SB_SB_iiSB_SB_SG_SH_PNSE_4pairIiiEEPmN3cub18CUB_300001_SM_100013ScanTileStateIiLb1EEEEEEvDpT0_,(.L_x_1198 - _ZN6thrust24THRUST_300001_SM_1000_NS8cuda_cub4core6detail13_kernel_agentINS1_16__set_operations10SetOpAgentINS0_6detail15normal_iteratorINS0_10device_ptrIiEEEESB_SB_SB_SB_SB_iN4cuda3std3__44lessIiEENS5_31serial_set_symmetric_differenceENSE_17integral_constantIbLb1EEEEEJSB_SB_SB_SB_iiSB_SB_SG_SH_PNSE_4pairIiiEEPmN3cub18CUB_300001_SM_100013ScanTileStateIiLb1EEEEEEvDpT0_)
        .other          _ZN6thrust24THRUST_300001_SM_1000_NS8cuda_cub4core6detail13_kernel_agentINS1_16__set_operations10SetOpAgentINS0_6detail15normal_iteratorINS0_10device_ptrIiEEEESB_SB_SB_SB_SB_iN4cuda3std3__44lessIiEENS5_31serial_set_symmetric_differenceENSE_17integral_constantIbLb1EEEEEJSB_SB_SB_SB_iiSB_SB_SG_SH_PNSE_4pairIiiEEPmN3cub18CUB_300001_SM_100013ScanTileStateIiLb1EEEEEEvDpT0_,@"STO_CUDA_ENTRY STV_DEFAULT"
_ZN6thrust24THRUST_300001_SM_1000_NS8cuda_cub4core6detail13_kernel_agentINS1_16__set_operations10SetOpAgentINS0_6detail15normal_iteratorINS0_10device_ptrIiEEEESB_SB_SB_SB_SB_iN4cuda3std3__44lessIiEENS5_31serial_set_symmetric_differenceENSE_17integral_constantIbLb1EEEEEJSB_SB_SB_SB_iiSB_SB_SG_SH_PNSE_4pairIiiEEPmN3cub18CUB_300001_SM_100013ScanTileStateIiLb1EEEEEEvDpT0_:
.text._ZN6thrust24THRUST_300001_SM_1000_NS8cuda_cub4core6detail13_kernel_agentINS1_16__set_operations10SetOpAgentINS0_6detail15normal_iteratorINS0_10device_ptrIiEEEESB_SB_SB_SB_SB_iN4cuda3std3__44lessIiEENS5_31serial_set_symmetric_differenceENSE_17integral_constantIbLb1EEEEEJSB_SB_SB_SB_iiSB_SB_SG_SH_PNSE_4pairIiiEEPmN3cub18CUB_300001_SM_100013ScanTileStateIiLb1EEEEEEvDpT0_:
        /* <DEDUP_REMOVED lines=109> */
.L_x_908:
[----:B------:R-:W-:Y:S05]  /*06d0*/  BSYNC.RECONVERGENT B0 ;  /* 0x0000000000007941 */ /* 0x000fea0003800200 */
.L_x_907:
        /* <DEDUP_REMOVED lines=34> */
.L_x_911:
        /* <DEDUP_REMOVED lines=13> */
.L_x_910:
[----:B------:R-:W-:Y:S05]  /*09d0*/  BSYNC.RECONVERGENT B0 ;  /* 0x0000000000007941 */ /* 0x000fea0003800200 */
.L_x_909:
        /* <DEDUP_REMOVED lines=39> */
.L_x_916:
        /* <DEDUP_REMOVED lines=10> */
.L_x_917:
[----:B------:R-:W-:-:S13]  /*0cf0*/  ISETP.GE.AND P0, PT, R4, R5, PT ;  /* 0x000000050400720c */ /* 0x000fda0003f06270 */
[----:B------:R-:W-:Y:S05]  /*0d00*/  @P0 BREAK.RELIABLE B2 ;  /* 0x0000000000020942 */ /* 0x000fea0003800100 */
[----:B------:R-:W-:Y:S05]  /*0d10*/  @P0 BRA `(.L_x_918) ;  /* 0x0000000000280947 */ /* 0x000fea0003800000 */
[----:B------:R-:W-:Y:S05]  /*0d20*/  BSYNC.RELIABLE B2 ;  /* 0x0000000000027941 */ /* 0x000fea0003800100 */
.L_x_915:
        /* <DEDUP_REMOVED lines=9> */
.L_x_918:
[----:B------:R-:W-:Y:S05]  /*0dc0*/  BSYNC.RECONVERGENT B1 ;  /* 0x0000000000017941 */ /* 0x000fea0003800200 */
.L_x_914:
        /* <DEDUP_REMOVED lines=31> */
.L_x_921:
        /* <DEDUP_REMOVED lines=10> */
.L_x_922:
[----:B------:R-:W-:-:S13]  /*1060*/  ISETP.GE.AND P0, PT, R5, R8, PT ;  /* 0x000000080500720c */ /* 0x000fda0003f06270 */
[----:B------:R-:W-:Y:S05]  /*1070*/  @P0 BREAK.RELIABLE B2 ;  /* 0x0000000000020942 */ /* 0x000fea0003800100 */
[----:B------:R-:W-:Y:S05]  /*1080*/  @P0 BRA `(.L_x_923) ;  /* 0x0000000000280947 */ /* 0x000fea0003800000 */
[----:B------:R-:W-:Y:S05]  /*1090*/  BSYNC.RELIABLE B2 ;  /* 0x0000000000027941 */ /* 0x000fea0003800100 */
.L_x_920:
        /* <DEDUP_REMOVED lines=9> */
.L_x_923:
[----:B------:R-:W-:Y:S05]  /*1130*/  BSYNC.RECONVERGENT B1 ;  /* 0x0000000000017941 */ /* 0x000fea0003800200 */
.L_x_919:
        /* <DEDUP_REMOVED lines=12> */
.L_x_926:
        /* <DEDUP_REMOVED lines=9> */
.L_x_925:
[----:B------:R-:W-:Y:S05]  /*1290*/  BSYNC.RECONVERGENT B1 ;  /* 0x0000000000017941 */ /* 0x000fea0003800200 */
.L_x_924:
        /* <DEDUP_REMOVED lines=8> */
.L_x_913:
[----:B------:R-:W-:Y:S05]  /*1320*/  BSYNC.RECONVERGENT B0 ;  /* 0x0000000000007941 */ /* 0x000fea0003800200 */
.L_x_912:
        /* <DEDUP_REMOVED lines=540> */
.L_x_928:
        /* <DEDUP_REMOVED lines=84> */
.L_x_931:
[----:B------:R-:W-:Y:S05]  /*3a30*/  NANOSLEEP 0x1c2 ;  /* 0x000001c20000795d */ /* 0x000fea0003800000 */
[----:B------:R-:W-:Y:S01]  /*3a40*/  NOP ;  /* 0x0000000000007918 */ /* 0x000fe20000000000 */
.L_x_932:
        /* <DEDUP_REMOVED lines=11> */
.L_x_1107:
[----:B------:R-:W-:Y:S05]  /*3b00*/  @!P3 BRA `(.L_x_934) ;  /* 0x000000000034b947 */ /* 0x000fea0003800000 */
[----:B------:R-:W-:-:S13]  /*3b10*/  ISETP.GT.U32.AND P4, PT, R79, 0x1f3, PT ;  /* 0x000001f34f00780c */ /* 0x000fda0003f84070 */
.L_x_938:
[----:B------:R-:W-:Y:S05]  /*3b20*/  YIELD ;  /* 0x0000000000007946 */ /* 0x000fea0003800000 */
[----:B------:R-:W-:Y:S05]  /*3b30*/  @P4 BRA `(.L_x_935) ;  /* 0x0000000000084947 */ /* 0x000fea0003800000 */
[----:B------:R1:W-:Y:S06]  /*3b40*/  MEMBAR.SC.CTA ;  /* 0x0000000000007992 */ /* 0x0003ec0000000000 */
[----:B-1----:R-:W-:Y:S05]  /*3b50*/  BRA `(.L_x_936) ;  /* 0x0000000000087947 */ /* 0x002fea0003800000 */
.L_x_935:
[----:B------:R-:W-:Y:S05]  /*3b60*/  NANOSLEEP 0x15e ;  /* 0x0000015e0000795d */ /* 0x000fea0003800000 */
[----:B------:R-:W-:Y:S01]  /*3b70*/  NOP ;  /* 0x0000000000007918 */ /* 0x000fe20000000000 */
.L_x_936:
[----:B------:R-:W2:Y:S01]  /*3b80*/  LD.E.64.STRONG.GPU R32, desc[UR6][R64.64+0x100] ;  /* 0x0001000640207980 */ /* 0x000ea2000c10fb00 */
[----:B------:R-:W-:Y:S01]  /*3b90*/  UMOV UR4, 0xffffffff ;  /* 0xffffffff00047882 */ /* 0x000fe20000000000 */
[----:B--2---:R-:W-:Y:S02]  /*3ba0*/  ISETP.NE.AND P3, PT, R32, 0x63, PT ;  /* 0x000000632000780c */ /* 0x004fe40003f65270 */
[----:B------:R-:W-:Y:S11]  /*3bb0*/  BRA.DIV UR4, `(.L_x_937) ;  /* 0x000000b2044c7947 */ /* 0x000ff6000b800000 */
[----:B------:R-:W-:-:S13]  /*3bc0*/  VOTE.ANY P3, !P3 ;  /* 0x0000000000ff7806 */ /* 0x000fda0005860100 */
.L_x_1110:
[----:B------:R-:W-:Y:S05]  /*3bd0*/  @P3 BRA `(.L_x_938) ;  /* 0xfffffffc00d03947 */ /* 0x000fea000383ffff */
.L_x_934:
        /* <DEDUP_REMOVED lines=42> */
.L_x_1119:
[----:B------:R-:W-:Y:S05]  /*3e80*/  @!P3 BRA `(.L_x_940) ;  /* 0x0000000000f4b947 */ /* 0x000fea0003800000 */
[----:B------:R-:W-:-:S07]  /*3e90*/  IMAD.MOV.U32 R87, RZ, RZ, R32 ;  /* 0x000000ffff577224 */ /* 0x000fce00078e0020 */
.L_x_948:
        /* <DEDUP_REMOVED lines=9> */
.L_x_1122:
[----:B------:R-:W-:Y:S05]  /*3f30*/  @!P3 BRA `(.L_x_942) ;  /* 0x000000000038b947 */ /* 0x000fea0003800000 */
.L_x_946:
[----:B------:R-:W-:Y:S05]  /*3f40*/  YIELD ;  /* 0x0000000000007946 */ /* 0x000fea0003800000 */
[----:B------:R-:W1:Y:S02]  /*3f50*/  LDCU UR4, c[0x0][0x370] ;  /* 0x00006e00ff0477ac */ /* 0x000e640008000800 */
[----:B-1----:R-:W-:-:S09]  /*3f60*/  UISETP.GT.U32.AND UP0, UPT, UR4, 0x1f3, UPT ;  /* 0x000001f30400788c */ /* 0x002fd2000bf04070 */
[----:B------:R-:W-:Y:S05]  /*3f70*/  BRA.U UP0, `(.L_x_943) ;  /* 0x0000000100087547 */ /* 0x000fea000b800000 */
[----:B------:R1:W-:Y:S06]  /*3f80*/  MEMBAR.SC.CTA ;  /* 0x0000000000007992 */ /* 0x0003ec0000000000 */
[----:B-1----:R-:W-:Y:S05]  /*3f90*/  BRA `(.L_x_944) ;  /* 0x0000000000087947 */ /* 0x002fea0003800000 */
.L_x_943:
[----:B------:R-:W-:Y:S05]  /*3fa0*/  NANOSLEEP 0x15e ;  /* 0x0000015e0000795d */ /* 0x000fea0003800000 */
[----:B------:R-:W-:Y:S01]  /*3fb0*/  NOP ;  /* 0x0000000000007918 */ /* 0x000fe20000000000 */
.L_x_944:
[----:B------:R-:W2:Y:S01]  /*3fc0*/  LD.E.64.STRONG.GPU R32, desc[UR6][R64.64+-0x100] ;  /* 0xffff000640207980 */ /* 0x000ea2000c10fb00 */
[----:B------:R-:W-:Y:S01]  /*3fd0*/  UMOV UR4, 0xffffffff ;  /* 0xffffffff00047882 */ /* 0x000fe20000000000 */
[----:B--2---:R-:W-:Y:S02]  /*3fe0*/  ISETP.NE.AND P3, PT, R32, 0x63, PT ;  /* 0x000000632000780c */ /* 0x004fe40003f65270 */
[----:B------:R-:W-:Y:S11]  /*3ff0*/  BRA.DIV UR4, `(.L_x_945) ;  /* 0x000000b204947947 */ /* 0x000ff6000b800000 */
[----:B------:R-:W-:-:S13]  /*4000*/  VOTE.ANY P3, !P3 ;  /* 0x0000000000ff7806 */ /* 0x000fda0005860100 */
.L_x_1125:
[----:B------:R-:W-:Y:S05]  /*4010*/  @P3 BRA `(.L_x_946) ;  /* 0xfffffffc00c83947 */ /* 0x000fea000383ffff */
.L_x_942:
        /* <DEDUP_REMOVED lines=35> */
.L_x_1134:
[----:B------:R-:W-:Y:S05]  /*4250*/  @P3 BRA `(.L_x_948) ;  /* 0xfffffffc00103947 */ /* 0x000fea000383ffff */
.L_x_940:
        /* <DEDUP_REMOVED lines=17> */
.L_x_930:
        /* <DEDUP_REMOVED lines=11> */
.L_x_929:
[----:B------:R-:W-:Y:S05]  /*4420*/  BSYNC.RECONVERGENT B0 ;  /* 0x0000000000007941 */ /* 0x000fea0003800200 */
.L_x_927:
        /* <DEDUP_REMOVED lines=142> */
.L_x_953:
        /* <DEDUP_REMOVED lines=10> */
.L_x_952:
[----:B------:R-:W-:Y:S05]  /*4db0*/  BSYNC.RECONVERGENT B1 ;  /* 0x0000000000017941 */ /* 0x000fea0003800200 */
.L_x_951:
        /* <DEDUP_REMOVED lines=18> */
.L_x_956:
        /* <DEDUP_REMOVED lines=44> */
.L_x_955:
[----:B------:R-:W-:Y:S05]  /*51a0*/  BSYNC.RECONVERGENT B1 ;  /* 0x0000000000017941 */ /* 0x000fea0003800200 */
.L_x_954:
        /* <DEDUP_REMOVED lines=27> */
.L_x_958:
[----:B------:R-:W-:Y:S05]  /*5360*/  BSYNC.RECONVERGENT B1 ;  /* 0x0000000000017941 */ /* 0x000fea0003800200 */
.L_x_957:
        /* <DEDUP_REMOVED lines=11> */
.L_x_950:
[----:B------:R-:W-:Y:S05]  /*5420*/  BSYNC.RECONVERGENT B0 ;  /* 0x0000000000007941 */ /* 0x000fea0003800200 */
.L_x_949:
        /* <DEDUP_REMOVED lines=150> */
.L_x_960:
[----:B------:R-:W-:Y:S05]  /*5d90*/  BSYNC.RECONVERGENT B0 ;  /* 0x0000000000007941 */ /* 0x000fea0003800200 */
.L_x_959:
        /* <DEDUP_REMOVED lines=211> */
.L_x_963:
        /* <DEDUP_REMOVED lines=8> */
.L_x_962:
[----:B------:R-:W-:Y:S05]  /*6b50*/  BSYNC.RECONVERGENT B0 ;  /* 0x0000000000007941 */ /* 0x000fea0003800200 */
.L_x_961:
        /* <DEDUP_REMOVED lines=16> */
.L_x_966:
        /* <DEDUP_REMOVED lines=44> */
.L_x_965:
[----:B------:R-:W-:Y:S05]  /*6f20*/  BSYNC.RECONVERGENT B0 ;  /* 0x0000000000007941 */ /* 0x000fea0003800200 */
.L_x_964:
        /* <DEDUP_REMOVED lines=27> */
.L_x_968:
[----:B------:R-:W-:Y:S05]  /*70e0*/  BSYNC.RECONVERGENT B0 ;  /* 0x0000000000007941 */ /* 0x000fea0003800200 */
.L_x_967:
        /* <DEDUP_REMOVED lines=12> */
.L_x_906:
        /* <DEDUP_REMOVED lines=28> */
.L_x_970:
[----:B------:R-:W-:Y:S05]  /*7370*/  BSYNC.RECONVERGENT B0 ;  /* 0x0000000000007941 */ /* 0x000fea0003800200 */
.L_x_969:
        /* <DEDUP_REMOVED lines=21> */
.L_x_972:
[----:B------:R-:W-:Y:S05]  /*74d0*/  BSYNC.RECONVERGENT B0 ;  /* 0x0000000000007941 */ /* 0x000fea0003800200 */
.L_x_971:
[----:B------:R-:W-:Y:S04]  /*74e0*/  BSSY.RECONVERGENT B0, `(.L_x_973) ;  /* 0x0000005000007945 */ /* 0x000fe80003800200 */
[----:B------:R-:W-:Y:S05]  /*74f0*/  @P2 BRA `(.L_x_974) ;  /* 0x00000000000c2947 */ /* 0x000fea0003800000 */
[----:B------:R-:W-:-:S13]  /*7500*/  ISETP.GE.AND P1, PT, R11, R0, PT ;  /* 0x000000000b00720c */ /* 0x000fda0003f26270 */
[----:B------:R1:W5:Y:S04]  /*7510*/  @P1 LDG.E R10, desc[UR6][R8.64+0x1000] ;  /* 0x00100006080a1981 */ /* 0x000368000c1e1900 */
[----:B------:R1:W5:Y:S02]  /*7520*/  @!P1 LDG.E R10, desc[UR6][R6.64+0x1000] ;  /* 0x00100006060a9981 */ /* 0x000364000c1e1900 */
.L_x_974:
[----:B------:R-:W-:Y:S05]  /*7530*/  BSYNC.RECONVERGENT B0 ;  /* 0x0000000000007941 */ /* 0x000fea0003800200 */
.L_x_973:
[----:B------:R-:W-:Y:S04]  /*7540*/  BSSY.RECONVERGENT B0, `(.L_x_975) ;  /* 0x0000005000007945 */ /* 0x000fe80003800200 */
[----:B------:R-:W-:Y:S05]  /*7550*/  @P3 BRA `(.L_x_976) ;  /* 0x00000000000c3947 */ /* 0x000fea0003800000 */
[----:B------:R-:W-:-:S13]  /*7560*/  ISETP.GE.AND P1, PT, R15, R0, PT ;  /* 0x000000000f00720c */ /* 0x000fda0003f26270 */
[----:B------:R2:W5:Y:S04]  /*7570*/  @P1 LDG.E R11, desc[UR6][R8.64+0x1800] ;  /* 0x00180006080b1981 */ /* 0x000568000c1e1900 */
[----:B------:R2:W5:Y:S02]  /*7580*/  @!P1 LDG.E R11, desc[UR6][R6.64+0x1800] ;  /* 0x00180006060b9981 */ /* 0x000564000c1e1900 */
.L_x_976:
[----:B------:R-:W-:Y:S05]  /*7590*/  BSYNC.RECONVERGENT B0 ;  /* 0x0000000000007941 */ /* 0x000fea0003800200 */
.L_x_975:
[----:B------:R-:W-:Y:S04]  /*75a0*/  BSSY.RECONVERGENT B0, `(.L_x_977) ;  /* 0x0000005000007945 */ /* 0x000fe80003800200 */
[----:B------:R-:W-:Y:S05]  /*75b0*/  @P0 BRA `(.L_x_978) ;  /* 0x00000000000c0947 */ /* 0x000fea0003800000 */
[----:B------:R-:W-:-:S13]  /*75c0*/  ISETP.GE.AND P0, PT, R17, R0, PT ;  /* 0x000000001100720c */ /* 0x000fda0003f06270 */
[----:B------:R3:W5:Y:S04]  /*75d0*/  @P0 LDG.E R12, desc[UR6][R8.64+0x2000] ;  /* 0x00200006080c0981 */ /* 0x000768000c1e1900 */
[----:B------:R3:W5:Y:S02]  /*75e0*/  @!P0 LDG.E R12, desc[UR6][R6.64+0x2000] ;  /* 0x00200006060c8981 */ /* 0x000764000c1e1900 */
.L_x_978:
[----:B------:R-:W-:Y:S05]  /*75f0*/  BSYNC.RECONVERGENT B0 ;  /* 0x0000000000007941 */ /* 0x000fea0003800200 */
.L_x_977:
        /* <DEDUP_REMOVED lines=19> */
.L_x_980:
[----:B------:R-:W-:Y:S05]  /*7730*/  BSYNC.RECONVERGENT B0 ;  /* 0x0000000000007941 */ /* 0x000fea0003800200 */
.L_x_979:
[----:B------:R-:W-:Y:S04]  /*7740*/  BSSY.RECONVERGENT B0, `(.L_x_981) ;  /* 0x0000005000007945 */ /* 0x000fe80003800200 */
[----:B------:R-:W-:Y:S05]  /*7750*/  @P0 BRA `(.L_x_982) ;  /* 0x00000000000c0947 */ /* 0x000fea0003800000 */
[----:B------:R-:W-:-:S13]  /*7760*/  ISETP.GE.AND P0, PT, R21, R0, PT ;  /* 0x000000001500720c */ /* 0x000fda0003f06270 */
[----:B------:R0:W5:Y:S04]  /*7770*/  @P0 LDG.E R14, desc[UR6][R8.64+0x3000] ;  /* 0x00300006080e0981 */ /* 0x000168000c1e1900 */
[----:B------:R0:W5:Y:S02]  /*7780*/  @!P0 LDG.E R14, desc[UR6][R6.64+0x3000] ;  /* 0x00300006060e8981 */ /* 0x000164000c1e1900 */
.L_x_982:
[----:B------:R-:W-:Y:S05]  /*7790*/  BSYNC.RECONVERGENT B0 ;  /* 0x0000000000007941 */ /* 0x000fea0003800200 */
.L_x_981:
[----:B------:R-:W-:Y:S04]  /*77a0*/  BSSY.RECONVERGENT B0, `(.L_x_983) ;  /* 0x0000005000007945 */ /* 0x000fe80003800200 */
[----:B------:R-:W-:Y:S05]  /*77b0*/  @P1 BRA `(.L_x_984) ;  /* 0x00000000000c1947 */ /* 0x000fea0003800000 */
[----:B------:R-:W-:-:S13]  /*77c0*/  ISETP.GE.AND P0, PT, R15, R0, PT ;  /* 0x000000000f00720c */ /* 0x000fda0003f06270 */
[----:B------:R0:W5:Y:S04]  /*77d0*/  @P0 LDG.E R15, desc[UR6][R8.64+0x3800] ;  /* 0x00380006080f0981 */ /* 0x000168000c1e1900 */
[----:B------:R0:W5:Y:S02]  /*77e0*/  @!P0 LDG.E R15, desc[UR6][R6.64+0x3800] ;  /* 0x00380006060f8981 */ /* 0x000164000c1e1900 */
.L_x_984:
[----:B------:R-:W-:Y:S05]  /*77f0*/  BSYNC.RECONVERGENT B0 ;  /* 0x0000000000007941 */ /* 0x000fea0003800200 */
.L_x_983:
[----:B------:R-:W-:Y:S04]  /*7800*/  BSSY.RECONVERGENT B0, `(.L_x_985) ;  /* 0x0000005000007945 */ /* 0x000fe80003800200 */
[----:B------:R-:W-:Y:S05]  /*7810*/  @P2 BRA `(.L_x_986) ;  /* 0x00000000000c2947 */ /* 0x000fea0003800000 */
[----:B------:R-:W-:-:S13]  /*7820*/  ISETP.GE.AND P0, PT, R17, R0, PT ;  /* 0x000000001100720c */ /* 0x000fda0003f06270 */
[----:B------:R0:W5:Y:S04]  /*7830*/  @P0 LDG.E R16, desc[UR6][R8.64+0x4000] ;  /* 0x0040000608100981 */ /* 0x000168000c1e1900 */
[----:B------:R0:W5:Y:S02]  /*7840*/  @!P0 LDG.E R16, desc[UR6][R6.64+0x4000] ;  /* 0x0040000606108981 */ /* 0x000164000c1e1900 */
.L_x_986:
[----:B------:R-:W-:Y:S05]  /*7850*/  BSYNC.RECONVERGENT B0 ;  /* 0x0000000000007941 */ /* 0x000fea0003800200 */
.L_x_985:
[----:B------:R-:W-:Y:S04]  /*7860*/  BSSY.RECONVERGENT B0, `(.L_x_987) ;  /* 0x0000005000007945 */ /* 0x000fe80003800200 */
[----:B------:R-:W-:Y:S05]  /*7870*/  @P3 BRA `(.L_x_988) ;  /* 0x00000000000c3947 */ /* 0x000fea0003800000 */
[----:B------:R-:W-:-:S13]  /*7880*/  ISETP.GE.AND P0, PT, R23, R0, PT ;  /* 0x000000001700720c */ /* 0x000fda0003f06270 */
[----:B------:R0:W5:Y:S04]  /*7890*/  @P0 LDG.E R17, desc[UR6][R8.64+0x4800] ;  /* 0x0048000608110981 */ /* 0x000168000c1e1900 */
[----:B------:R0:W5:Y:S02]  /*78a0*/  @!P0 LDG.E R17, desc[UR6][R6.64+0x4800] ;  /* 0x0048000606118981 */ /* 0x000164000c1e1900 */
.L_x_988:
[----:B------:R-:W-:Y:S05]  /*78b0*/  BSYNC.RECONVERGENT B0 ;  /* 0x0000000000007941 */ /* 0x000fea0003800200 */
.L_x_987:
[----:B------:R-:W-:Y:S04]  /*78c0*/  BSSY.RECONVERGENT B0, `(.L_x_989) ;  /* 0x0000005000007945 */ /* 0x000fe80003800200 */
[----:B------:R-:W-:Y:S05]  /*78d0*/  @P4 BRA `(.L_x_990) ;  /* 0x00000000000c4947 */ /* 0x000fea0003800000 */
[----:B------:R-:W-:-:S13]  /*78e0*/  ISETP.GE.AND P0, PT, R25, R0, PT ;  /* 0x000000001900720c */ /* 0x000fda0003f06270 */
[----:B------:R0:W5:Y:S04]  /*78f0*/  @P0 LDG.E R18, desc[UR6][R8.64+0x5000] ;  /* 0x0050000608120981 */ /* 0x000168000c1e1900 */
[----:B------:R0:W5:Y:S02]  /*7900*/  @!P0 LDG.E R18, desc[UR6][R6.64+0x5000] ;  /* 0x0050000606128981 */ /* 0x000164000c1e1900 */
.L_x_990:
[----:B------:R-:W-:Y:S05]  /*7910*/  BSYNC.RECONVERGENT B0 ;  /* 0x0000000000007941 */ /* 0x000fea0003800200 */
.L_x_989:
[----:B------:R-:W-:Y:S04]  /*7920*/  BSSY.RECONVERGENT B0, `(.L_x_991) ;  /* 0x0000005000007945 */ /* 0x000fe80003800200 */
[----:B------:R-:W-:Y:S05]  /*7930*/  @P5 BRA `(.L_x_992) ;  /* 0x00000000000c5947 */ /* 0x000fea0003800000 */
[----:B------:R-:W-:-:S13]  /*7940*/  ISETP.GE.AND P0, PT, R27, R0, PT ;  /* 0x000000001b00720c */ /* 0x000fda0003f06270 */
[----:B------:R0:W5:Y:S04]  /*7950*/  @P0 LDG.E R19, desc[UR6][R8.64+0x5800] ;  /* 0x0058000608130981 */ /* 0x000168000c1e1900 */
[----:B------:R0:W5:Y:S02]  /*7960*/  @!P0 LDG.E R19, desc[UR6][R6.64+0x5800] ;  /* 0x0058000606138981 */ /* 0x000164000c1e1900 */
.L_x_992:
[----:B------:R-:W-:Y:S05]  /*7970*/  BSYNC.RECONVERGENT B0 ;  /* 0x0000000000007941 */ /* 0x000fea0003800200 */
.L_x_991:
        /* <DEDUP_REMOVED lines=17> */
.L_x_994:
[----:B------:R-:W-:Y:S05]  /*7a90*/  BSYNC.RECONVERGENT B0 ;  /* 0x0000000000007941 */ /* 0x000fea0003800200 */
.L_x_993:
[----:B------:R-:W-:Y:S04]  /*7aa0*/  BSSY.RECONVERGENT B0, `(.L_x_995) ;  /* 0x0000005000007945 */ /* 0x000fe80003800200 */
[----:B------:R-:W-:Y:S05]  /*7ab0*/  @P0 BRA `(.L_x_996) ;  /* 0x00000000000c0947 */ /* 0x000fea0003800000 */
[----:B------:R-:W-:-:S13]  /*7ac0*/  ISETP.GE.AND P0, PT, R31, R0, PT ;  /* 0x000000001f00720c */ /* 0x000fda0003f06270 */
[----:B------:R0:W5:Y:S04]  /*7ad0*/  @P0 LDG.E R21, desc[UR6][R8.64+0x6800] ;  /* 0x0068000608150981 */ /* 0x000168000c1e1900 */
[----:B------:R0:W5:Y:S02]  /*7ae0*/  @!P0 LDG.E R21, desc[UR6][R6.64+0x6800] ;  /* 0x0068000606158981 */ /* 0x000164000c1e1900 */
.L_x_996:
[----:B------:R-:W-:Y:S05]  /*7af0*/  BSYNC.RECONVERGENT B0 ;  /* 0x0000000000007941 */ /* 0x000fea0003800200 */
.L_x_995:
[----:B------:R-:W-:Y:S04]  /*7b00*/  BSSY.RECONVERGENT B0, `(.L_x_997) ;  /* 0x0000005000007945 */ /* 0x000fe80003800200 */
[----:B------:R-:W-:Y:S05]  /*7b10*/  @P1 BRA `(.L_x_998) ;  /* 0x00000000000c1947 */ /* 0x000fea0003800000 */
[----:B------:R-:W-:-:S13]  /*7b20*/  ISETP.GE.AND P0, PT, R23, R0, PT ;  /* 0x000000001700720c */ /* 0x000fda0003f06270 */
[----:B------:R0:W5:Y:S04]  /*7b30*/  @P0 LDG.E R22, desc[UR6][R8.64+0x7000] ;  /* 0x0070000608160981 */ /* 0x000168000c1e1900 */
[----:B------:R0:W5:Y:S02]  /*7b40*/  @!P0 LDG.E R22, desc[UR6][R6.64+0x7000] ;  /* 0x0070000606168981 */ /* 0x000164000c1e1900 */
.L_x_998:
[----:B------:R-:W-:Y:S05]  /*7b50*/  BSYNC.RECONVERGENT B0 ;  /* 0x0000000000007941 */ /* 0x000fea0003800200 */
.L_x_997:
[----:B------:R-:W-:Y:S04]  /*7b60*/  BSSY.RECONVERGENT B0, `(.L_x_999) ;  /* 0x0000005000007945 */ /* 0x000fe80003800200 */
[----:B------:R-:W-:Y:S05]  /*7b70*/  @P2 BRA `(.L_x_1000) ;  /* 0x00000000000c2947 */ /* 0x000fea0003800000 */
[----:B------:R-:W-:-:S13]  /*7b80*/  ISETP.GE.AND P0, PT, R25, R0, PT ;  /* 0x000000001900720c */ /* 0x000fda0003f06270 */
[----:B------:R0:W5:Y:S04]  /*7b90*/  @P0 LDG.E R23, desc[UR6][R8.64+0x7800] ;  /* 0x0078000608170981 */ /* 0x000168000c1e1900 */
[----:B------:R0:W5:Y:S02]  /*7ba0*/  @!P0 LDG.E R23, desc[UR6][R6.64+0x7800] ;  /* 0x0078000606178981 */ /* 0x000164000c1e1900 */
.L_x_1000:
[----:B------:R-:W-:Y:S05]  /*7bb0*/  BSYNC.RECONVERGENT B0 ;  /* 0x0000000000007941 */ /* 0x000fea0003800200 */
.L_x_999:
[----:B------:R-:W-:Y:S04]  /*7bc0*/  BSSY.RECONVERGENT B0, `(.L_x_1001) ;  /* 0x0000005000007945 */ /* 0x000fe80003800200 */
[----:B------:R-:W-:Y:S05]  /*7bd0*/  @P3 BRA `(.L_x_1002) ;  /* 0x00000000000c3947 */ /* 0x000fea0003800000 */
[----:B------:R-:W-:-:S13]  /*7be0*/  ISETP.GE.AND P0, PT, R27, R0, PT ;  /* 0x000000001b00720c */ /* 0x000fda0003f06270 */
[----:B------:R0:W5:Y:S04]  /*7bf0*/  @P0 LDG.E R24, desc[UR6][R8.64+0x8000] ;  /* 0x0080000608180981 */ /* 0x000168000c1e1900 */
[----:B------:R0:W5:Y:S02]  /*7c00*/  @!P0 LDG.E R24, desc[UR6][R6.64+0x8000] ;  /* 0x0080000606188981 */ /* 0x000164000c1e1900 */
.L_x_1002:
[----:B------:R-:W-:Y:S05]  /*7c10*/  BSYNC.RECONVERGENT B0 ;  /* 0x0000000000007941 */ /* 0x000fea0003800200 */
.L_x_1001:
[----:B------:R-:W-:Y:S04]  /*7c20*/  BSSY.RECONVERGENT B0, `(.L_x_1003) ;  /* 0x0000005000007945 */ /* 0x000fe80003800200 */
[----:B------:R-:W-:Y:S05]  /*7c30*/  @P4 BRA `(.L_x_1004) ;  /* 0x00000000000c4947 */ /* 0x000fea0003800000 */
[----:B------:R-:W-:-:S13]  /*7c40*/  ISETP.GE.AND P0, PT, R35, R0, PT ;  /* 0x000000002300720c */ /* 0x000fda0003f06270 */
[----:B------:R0:W5:Y:S04]  /*7c50*/  @P0 LDG.E R25, desc[UR6][R8.64+0x8800] ;  /* 0x0088000608190981 */ /* 0x000168000c1e1900 */
[----:B------:R0:W5:Y:S02]  /*7c60*/  @!P0 LDG.E R25, desc[UR6][R6.64+0x8800] ;  /* 0x0088000606198981 */ /* 0x000164000c1e1900 */
.L_x_1004:
[----:B------:R-:W-:Y:S05]  /*7c70*/  BSYNC.RECONVERGENT B0 ;  /* 0x0000000000007941 */ /* 0x000fea0003800200 */
.L_x_1003:
[----:B------:R-:W-:Y:S04]  /*7c80*/  BSSY.RECONVERGENT B0, `(.L_x_1005) ;  /* 0x0000005000007945 */ /* 0x000fe80003800200 */
[----:B------:R-:W-:Y:S05]  /*7c90*/  @P5 BRA `(.L_x_1006) ;  /* 0x00000000000c5947 */ /* 0x000fea0003800000 */
[----:B------:R-:W-:-:S13]  /*7ca0*/  ISETP.GE.AND P0, PT, R37, R0, PT ;  /* 0x000000002500720c */ /* 0x000fda0003f06270 */
[----:B------:R0:W5:Y:S04]  /*7cb0*/  @P0 LDG.E R26, desc[UR6][R8.64+0x9000] ;  /* 0x00900006081a0981 */ /* 0x000168000c1e1900 */
[----:B------:R0:W5:Y:S02]  /*7cc0*/  @!P0 LDG.E R26, desc[UR6][R6.64+0x9000] ;  /* 0x00900006061a8981 */ /* 0x000164000c1e1900 */
.L_x_1006:
[----:B------:R-:W-:Y:S05]  /*7cd0*/  BSYNC.RECONVERGENT B0 ;  /* 0x0000000000007941 */ /* 0x000fea0003800200 */
.L_x_1005:
        /* <DEDUP_REMOVED lines=34> */
.L_x_1009:
        /* <DEDUP_REMOVED lines=13> */
.L_x_1008:
[----:B------:R-:W-:Y:S05]  /*7fd0*/  BSYNC.RECONVERGENT B0 ;  /* 0x0000000000007941 */ /* 0x000fea0003800200 */
.L_x_1007:
        /* <DEDUP_REMOVED lines=39> */
.L_x_1014:
        /* <DEDUP_REMOVED lines=10> */
.L_x_1015:
[----:B------:R-:W-:-:S13]  /*82f0*/  ISETP.GE.AND P0, PT, R8, R7, PT ;  /* 0x000000070800720c */ /* 0x000fda0003f06270 */
[----:B------:R-:W-:Y:S05]  /*8300*/  @P0 BREAK.RELIABLE B2 ;  /* 0x0000000000020942 */ /* 0x000fea0003800100 */
[----:B------:R-:W-:Y:S05]  /*8310*/  @P0 BRA `(.L_x_1016) ;  /* 0x0000000000280947 */ /* 0x000fea0003800000 */
[----:B------:R-:W-:Y:S05]  /*8320*/  BSYNC.RELIABLE B2 ;  /* 0x0000000000027941 */ /* 0x000fea0003800100 */
.L_x_1013:
        /* <DEDUP_REMOVED lines=9> */
.L_x_1016:
[----:B------:R-:W-:Y:S05]  /*83c0*/  BSYNC.RECONVERGENT B1 ;  /* 0x0000000000017941 */ /* 0x000fea0003800200 */
.L_x_1012:
        /* <DEDUP_REMOVED lines=31> */
.L_x_1019:
        /* <DEDUP_REMOVED lines=10> */
.L_x_1020:
[----:B------:R-:W-:-:S13]  /*8660*/  ISETP.GE.AND P0, PT, R7, R10, PT ;  /* 0x0000000a0700720c */ /* 0x000fda0003f06270 */
[----:B------:R-:W-:Y:S05]  /*8670*/  @P0 BREAK.RELIABLE B2 ;  /* 0x0000000000020942 */ /* 0x000fea0003800100 */
[----:B------:R-:W-:Y:S05]  /*8680*/  @P0 BRA `(.L_x_1021) ;  /* 0x0000000000280947 */ /* 0x000fea0003800000 */
[----:B------:R-:W-:Y:S05]  /*8690*/  BSYNC.RELIABLE B2 ;  /* 0x0000000000027941 */ /* 0x000fea0003800100 */
.L_x_1018:
        /* <DEDUP_REMOVED lines=9> */
.L_x_1021:
[----:B------:R-:W-:Y:S05]  /*8730*/  BSYNC.RECONVERGENT B1 ;  /* 0x0000000000017941 */ /* 0x000fea0003800200 */
.L_x_1017:
        /* <DEDUP_REMOVED lines=12> */
.L_x_1024:
        /* <DEDUP_REMOVED lines=9> */
.L_x_1023:
[----:B------:R-:W-:Y:S05]  /*8890*/  BSYNC.RECONVERGENT B1 ;  /* 0x0000000000017941 */ /* 0x000fea0003800200 */
.L_x_1022:
        /* <DEDUP_REMOVED lines=8> */
.L_x_1011:
[----:B------:R-:W-:Y:S05]  /*8920*/  BSYNC.RECONVERGENT B0 ;  /* 0x0000000000007941 */ /* 0x000fea0003800200 */
.L_x_1010:
        /* <DEDUP_REMOVED lines=532> */
.L_x_1025:
        /* <DEDUP_REMOVED lines=84> */
.L_x_1028:
[----:B------:R-:W-:Y:S05]  /*afb0*/  NANOSLEEP 0x1c2 ;  /* 0x000001c20000795d */ /* 0x000fea0003800000 */
[----:B------:R-:W-:Y:S01]  /*afc0*/  NOP ;  /* 0x0000000000007918 */ /* 0x000fe20000000000 */
.L_x_1029:
        /* <DEDUP_REMOVED lines=11> */
.L_x_1137:
[----:B------:R-:W-:Y:S05]  /*b080*/  @!P3 BRA `(.L_x_1031) ;  /* 0x000000000034b947 */ /* 0x000fea0003800000 */
[----:B------:R-:W-:-:S13]  /*b090*/  ISETP.GT.U32.AND P5, PT, R30, 0x1f3, PT ;  /* 0x000001f31e00780c */ /* 0x000fda0003fa4070 */
.L_x_1035:
[----:B------:R-:W-:Y:S05]  /*b0a0*/  YIELD ;  /* 0x0000000000007946 */ /* 0x000fea0003800000 */
[----:B------:R-:W-:Y:S05]  /*b0b0*/  @P5 BRA `(.L_x_1032) ;  /* 0x0000000000085947 */ /* 0x000fea0003800000 */
[----:B------:R1:W-:Y:S06]  /*b0c0*/  MEMBAR.SC.CTA ;  /* 0x0000000000007992 */ /* 0x0003ec0000000000 */
[----:B-1----:R-:W-:Y:S05]  /*b0d0*/  BRA `(.L_x_1033) ;  /* 0x0000000000087947 */ /* 0x002fea0003800000 */
.L_x_1032:
[----:B------:R-:W-:Y:S05]  /*b0e0*/  NANOSLEEP 0x15e ;  /* 0x0000015e0000795d */ /* 0x000fea0003800000 */
[----:B------:R-:W-:Y:S01]  /*b0f0*/  NOP ;  /* 0x0000000000007918 */ /* 0x000fe20000000000 */
.L_x_1033:
[----:B------:R-:W2:Y:S01]  /*b100*/  LD.E.64.STRONG.GPU R28, desc[UR6][R64.64+0x100] ;  /* 0x00010006401c7980 */ /* 0x000ea2000c10fb00 */
[----:B------:R-:W-:Y:S01]  /*b110*/  UMOV UR4, 0xffffffff ;  /* 0xffffffff00047882 */ /* 0x000fe20000000000 */
[----:B--2---:R-:W-:Y:S02]  /*b120*/  ISETP.NE.AND P3, PT, R28, 0x63, PT ;  /* 0x000000631c00780c */ /* 0x004fe40003f65270 */
[----:B------:R-:W-:Y:S11]  /*b130*/  BRA.DIV UR4, `(.L_x_1034) ;  /* 0x0000004604787947 */ /* 0x000ff6000b800000 */
[----:B------:R-:W-:-:S13]  /*b140*/  VOTE.ANY P3, !P3 ;  /* 0x0000000000ff7806 */ /* 0x000fda0005860100 */
.L_x_1140:
[----:B------:R-:W-:Y:S05]  /*b150*/  @P3 BRA `(.L_x_1035) ;  /* 0xfffffffc00d03947 */ /* 0x000fea000383ffff */
.L_x_1031:
        /* <DEDUP_REMOVED lines=42> */
.L_x_1149:
[----:B------:R-:W-:Y:S05]  /*b400*/  @!P3 BRA `(.L_x_1037) ;  /* 0x0000000000f4b947 */ /* 0x000fea0003800000 */
[----:B------:R-:W-:-:S07]  /*b410*/  IMAD.MOV.U32 R89, RZ, RZ, R29 ;  /* 0x000000ffff597224 */ /* 0x000fce00078e001d */
.L_x_1045:
        /* <DEDUP_REMOVED lines=9> */
.L_x_1152:
[----:B------:R-:W-:Y:S05]  /*b4b0*/  @!P3 BRA `(.L_x_1039) ;  /* 0x000000000038b947 */ /* 0x000fea0003800000 */
.L_x_1043:
[----:B------:R-:W-:Y:S05]  /*b4c0*/  YIELD ;  /* 0x0000000000007946 */ /* 0x000fea0003800000 */
[----:B------:R-:W1:Y:S02]  /*b4d0*/  LDCU UR4, c[0x0][0x370] ;  /* 0x00006e00ff0477ac */ /* 0x000e640008000800 */
[----:B-1----:R-:W-:-:S09]  /*b4e0*/  UISETP.GT.U32.AND UP0, UPT, UR4, 0x1f3, UPT ;  /* 0x000001f30400788c */ /* 0x002fd2000bf04070 */
[----:B------:R-:W-:Y:S05]  /*b4f0*/  BRA.U UP0, `(.L_x_1040) ;  /* 0x0000000100087547 */ /* 0x000fea000b800000 */
[----:B------:R1:W-:Y:S06]  /*b500*/  MEMBAR.SC.CTA ;  /* 0x0000000000007992 */ /* 0x0003ec0000000000 */
[----:B-1----:R-:W-:Y:S05]  /*b510*/  BRA `(.L_x_1041) ;  /* 0x0000000000087947 */ /* 0x002fea0003800000 */
.L_x_1040:
[----:B------:R-:W-:Y:S05]  /*b520*/  NANOSLEEP 0x15e ;  /* 0x0000015e0000795d */ /* 0x000fea0003800000 */
[----:B------:R-:W-:Y:S01]  /*b530*/  NOP ;  /* 0x0000000000007918 */ /* 0x000fe20000000000 */
.L_x_1041:
[----:B------:R-:W2:Y:S01]  /*b540*/  LD.E.64.STRONG.GPU R28, desc[UR6][R64.64+-0x100] ;  /* 0xffff0006401c7980 */ /* 0x000ea2000c10fb00 */
[----:B------:R-:W-:Y:S01]  /*b550*/  UMOV UR4, 0xffffffff ;  /* 0xffffffff00047882 */ /* 0x000fe20000000000 */
[----:B--2---:R-:W-:Y:S02]  /*b560*/  ISETP.NE.AND P3, PT, R28, 0x63, PT ;  /* 0x000000631c00780c */ /* 0x004fe40003f65270 */
[----:B------:R-:W-:Y:S11]  /*b570*/  BRA.DIV UR4, `(.L_x_1042) ;  /* 0x0000004604c47947 */ /* 0x000ff6000b800000 */
[----:B------:R-:W-:-:S13]  /*b580*/  VOTE.ANY P3, !P3 ;  /* 0x0000000000ff7806 */ /* 0x000fda0005860100 */
.L_x_1155:
[----:B------:R-:W-:Y:S05]  /*b590*/  @P3 BRA `(.L_x_1043) ;  /* 0xfffffffc00c83947 */ /* 0x000fea000383ffff */
.L_x_1039:
        /* <DEDUP_REMOVED lines=35> */
.L_x_1164:
[----:B------:R-:W-:Y:S05]  /*b7d0*/  @P3 BRA `(.L_x_1045) ;  /* 0xfffffffc00103947 */ /* 0x000fea000383ffff */
.L_x_1037:
        /* <DEDUP_REMOVED lines=17> */
.L_x_1027:
        /* <DEDUP_REMOVED lines=11> */
.L_x_1026:
        /* <DEDUP_REMOVED lines=142> */
.L_x_1051:
        /* <DEDUP_REMOVED lines=10> */
.L_x_1050:
[----:B------:R-:W-:-:S07]  /*c320*/  IMAD.MOV.U32 R24, RZ, RZ, R36 ;  /* 0x000000ffff187224 */ /* 0x000fce00078e0024 */
.L_x_1049:
[----:B------:R-:W-:Y:S05]  /*c330*/  BSYNC.RECONVERGENT B1 ;  /* 0x0000000000017941 */ /* 0x000fea0003800200 */
.L_x_1048:
        /* <DEDUP_REMOVED lines=17> */
.L_x_1054:
        /* <DEDUP_REMOVED lines=44> */
.L_x_1053:
[----:B------:R-:W-:Y:S05]  /*c710*/  BSYNC.RECONVERGENT B1 ;  /* 0x0000000000017941 */ /* 0x000fea0003800200 */
.L_x_1052:
        /* <DEDUP_REMOVED lines=27> */
.L_x_1056:
[----:B------:R-:W-:Y:S05]  /*c8d0*/  BSYNC.RECONVERGENT B1 ;  /* 0x0000000000017941 */ /* 0x000fea0003800200 */
.L_x_1055:
        /* <DEDUP_REMOVED lines=11> */
.L_x_1047:
[----:B------:R-:W-:Y:S05]  /*c990*/  BSYNC.RECONVERGENT B0 ;  /* 0x0000000000007941 */ /* 0x000fea0003800200 */
.L_x_1046:
        /* <DEDUP_REMOVED lines=77> */
.L_x_1058:
[----:B------:R-:W-:Y:S05]  /*ce70*/  BSYNC.RECONVERGENT B0 ;  /* 0x0000000000007941 */ /* 0x000fea0003800200 */
.L_x_1057:
        /* <DEDUP_REMOVED lines=15> */
.L_x_1060:
[----:B------:R-:W-:Y:S05]  /*cf70*/  BSYNC.RECONVERGENT B0 ;  /* 0x0000000000007941 */ /* 0x000fea0003800200 */
.L_x_1059:
[----:B------:R-:W-:Y:S01]  /*cf80*/  ISETP.GE.AND P5, PT, R9, R2, PT ;  /* 0x000000020900720c */ /* 0x000fe20003fa6270 */
[----:B------:R-:W-:Y:S01]  /*cf90*/  BSSY.RECONVERGENT B0, `(.L_x_1061) ;  /* 0x0000006000007945 */ /* 0x000fe20003800200 */
[----:B------:R-:W-:-:S11]  /*cfa0*/  VIADD R3, R33, 0x600 ;  /* 0x0000060021037836 */ /* 0x000fd60000000000 */
[----:B------:R-:W-:Y:S05]  /*cfb0*/  @P5 BRA `(.L_x_1062) ;  /* 0x00000000000c5947 */ /* 0x000fea0003800000 */
[----:B------:R-:W-:-:S13]  /*cfc0*/  ISETP.GE.AND P5, PT, R9, R0, PT ;  /* 0x000000000900720c */ /* 0x000fda0003fa6270 */
[----:B------:R1:W5:Y:S04]  /*cfd0*/  @P5 LDG.E R27, desc[UR6][R18.64+0x1000] ;  /* 0x00100006121b5981 */ /* 0x000368000c1e1900 */
[----:B------:R1:W5:Y:S02]  /*cfe0*/  @!P5 LDG.E R27, desc[UR6][R16.64+0x1000] ;  /* 0x00100006101bd981 */ /* 0x000364000c1e1900 */
.L_x_1062:
[----:B------:R-:W-:Y:S05]  /*cff0*/  BSYNC.RECONVERGENT B0 ;  /* 0x0000000000007941 */ /* 0x000fea0003800200 */
.L_x_1061:
[----:B------:R-:W-:Y:S01]  /*d000*/  ISETP.GE.AND P5, PT, R3, R2, PT ;  /* 0x000000020300720c */ /* 0x000fe20003fa6270 */
[----:B------:R-:W-:Y:S01]  /*d010*/  BSSY.RECONVERGENT B0, `(.L_x_1063) ;  /* 0x0000006000007945 */ /* 0x000fe20003800200 */
[----:B------:R-:W-:-:S11]  /*d020*/  LOP3.LUT R9, R33, 0x800, RZ, 0xfc, !PT ;  /* 0x0000080021097812 */ /* 0x000fd600078efcff */
[----:B------:R-:W-:Y:S05]  /*d030*/  @P5 BRA `(.L_x_1064) ;  /* 0x00000000000c5947 */ /* 0x000fea0003800000 */
[----:B------:R-:W-:-:S13]  /*d040*/  ISETP.GE.AND P5, PT, R3, R0, PT ;  /* 0x000000000300720c */ /* 0x000fda0003fa6270 */
[----:B------:R3:W5:Y:S04]  /*d050*/  @P5 LDG.E R29, desc[UR6][R18.64+0x1800] ;  /* 0x00180006121d5981 */ /* 0x000768000c1e1900 */
[----:B------:R3:W5:Y:S02]  /*d060*/  @!P5 LDG.E R29, desc[UR6][R16.64+0x1800] ;  /* 0x00180006101dd981 */ /* 0x000764000c1e1900 */
.L_x_1064:
[----:B------:R-:W-:Y:S05]  /*d070*/  BSYNC.RECONVERGENT B0 ;  /* 0x0000000000007941 */ /* 0x000fea0003800200 */
.L_x_1063:
[----:B------:R-:W-:Y:S01]  /*d080*/  ISETP.GE.AND P5, PT, R9, R2, PT ;  /* 0x000000020900720c */ /* 0x000fe20003fa6270 */
[----:B------:R-:W-:Y:S01]  /*d090*/  BSSY.RECONVERGENT B0, `(.L_x_1065) ;  /* 0x0000006000007945 */ /* 0x000fe20003800200 */
[----:B------:R-:W-:-:S11]  /*d0a0*/  VIADD R3, R33, 0xa00 ;  /* 0x00000a0021037836 */ /* 0x000fd60000000000 */
[----:B------:R-:W-:Y:S05]  /*d0b0*/  @P5 BRA `(.L_x_1066) ;  /* 0x00000000000c5947 */ /* 0x000fea0003800000 */
[----:B------:R-:W-:-:S13]  /*d0c0*/  ISETP.GE.AND P5, PT, R9, R0, PT ;  /* 0x000000000900720c */ /* 0x000fda0003fa6270 */
[----:B------:R4:W5:Y:S04]  /*d0d0*/  @P5 LDG.E R35, desc[UR6][R18.64+0x2000] ;  /* 0x0020000612235981 */ /* 0x000968000c1e1900 */
[----:B------:R4:W5:Y:S02]  /*d0e0*/  @!P5 LDG.E R35, desc[UR6][R16.64+0x2000] ;  /* 0x002000061023d981 */ /* 0x000964000c1e1900 */
.L_x_1066:
[----:B------:R-:W-:Y:S05]  /*d0f0*/  BSYNC.RECONVERGENT B0 ;  /* 0x0000000000007941 */ /* 0x000fea0003800200 */
.L_x_1065:
[----:B------:R-:W-:Y:S01]  /*d100*/  ISETP.GE.AND P5, PT, R3, R2, PT ;  /* 0x000000020300720c */ /* 0x000fe20003fa6270 */
[----:B------:R-:W-:Y:S01]  /*d110*/  BSSY.RECONVERGENT B0, `(.L_x_1067) ;  /* 0x0000006000007945 */ /* 0x000fe20003800200 */
[----:B------:R-:W-:-:S11]  /*d120*/  LOP3.LUT R9, R33, 0xc00, RZ, 0xfc, !PT ;  /* 0x00000c0021097812 */ /* 0x000fd600078efcff */
[----:B------:R-:W-:Y:S05]  /*d130*/  @P5 BRA `(.L_x_1068) ;  /* 0x00000000000c5947 */ /* 0x000fea0003800000 */
[----:B------:R-:W-:-:S13]  /*d140*/  ISETP.GE.AND P5, PT, R3, R0, PT ;  /* 0x000000000300720c */ /* 0x000fda0003fa6270 */
[----:B------:R0:W5:Y:S04]  /*d150*/  @P5 LDG.E R37, desc[UR6][R18.64+0x2800] ;  /* 0x0028000612255981 */ /* 0x000168000c1e1900 */
[----:B------:R0:W5:Y:S02]  /*d160*/  @!P5 LDG.E R37, desc[UR6][R16.64+0x2800] ;  /* 0x002800061025d981 */ /* 0x000164000c1e1900 */
.L_x_1068:
[----:B------:R-:W-:Y:S05]  /*d170*/  BSYNC.RECONVERGENT B0 ;  /* 0x0000000000007941 */ /* 0x000fea0003800200 */
.L_x_1067:
[----:B------:R-:W-:Y:S01]  /*d180*/  ISETP.GE.AND P5, PT, R9, R2, PT ;  /* 0x000000020900720c */ /* 0x000fe20003fa6270 */
[----:B------:R-:W-:Y:S01]  /*d190*/  BSSY.RECONVERGENT B0, `(.L_x_1069) ;  /* 0x0000006000007945 */ /* 0x000fe20003800200 */
[----:B------:R-:W-:-:S11]  /*d1a0*/  VIADD R3, R33, 0xe00 ;  /* 0x00000e0021037836 */ /* 0x000fd60000000000 */
[----:B------:R-:W-:Y:S05]  /*d1b0*/  @P5 BRA `(.L_x_1070) ;  /* 0x00000000000c5947 */ /* 0x000fea0003800000 */
[----:B------:R-:W-:-:S13]  /*d1c0*/  ISETP.GE.AND P5, PT, R9, R0, PT ;  /* 0x000000000900720c */ /* 0x000fda0003fa6270 */
[----:B------:R0:W5:Y:S04]  /*d1d0*/  @P5 LDG.E R39, desc[UR6][R18.64+0x3000] ;  /* 0x0030000612275981 */ /* 0x000168000c1e1900 */
[----:B------:R0:W5:Y:S02]  /*d1e0*/  @!P5 LDG.E R39, desc[UR6][R16.64+0x3000] ;  /* 0x003000061027d981 */ /* 0x000164000c1e1900 */
.L_x_1070:
[----:B------:R-:W-:Y:S05]  /*d1f0*/  BSYNC.RECONVERGENT B0 ;  /* 0x0000000000007941 */ /* 0x000fea0003800200 */
.L_x_1069:
[----:B------:R-:W-:Y:S01]  /*d200*/  ISETP.GE.AND P5, PT, R3, R2, PT ;  /* 0x000000020300720c */ /* 0x000fe20003fa6270 */
[----:B------:R-:W-:Y:S01]  /*d210*/  BSSY.RECONVERGENT B0, `(.L_x_1071) ;  /* 0x0000006000007945 */ /* 0x000fe20003800200 */
[----:B------:R-:W-:-:S11]  /*d220*/  LOP3.LUT R9, R33, 0x1000, RZ, 0xfc, !PT ;  /* 0x0000100021097812 */ /* 0x000fd600078efcff */
[----:B------:R-:W-:Y:S05]  /*d230*/  @P5 BRA `(.L_x_1072) ;  /* 0x00000000000c5947 */ /* 0x000fea0003800000 */
[----:B------:R-:W-:-:S13]  /*d240*/  ISETP.GE.AND P5, PT, R3, R0, PT ;  /* 0x000000000300720c */ /* 0x000fda0003fa6270 */
[----:B------:R0:W5:Y:S04]  /*d250*/  @P5 LDG.E R41, desc[UR6][R18.64+0x3800] ;  /* 0x0038000612295981 */ /* 0x000168000c1e1900 */
[----:B------:R0:W5:Y:S02]  /*d260*/  @!P5 LDG.E R41, desc[UR6][R16.64+0x3800] ;  /* 0x003800061029d981 */ /* 0x000164000c1e1900 */
.L_x_1072:
[----:B------:R-:W-:Y:S05]  /*d270*/  BSYNC.RECONVERGENT B0 ;  /* 0x0000000000007941 */ /* 0x000fea0003800200 */
.L_x_1071:
[----:B------:R-:W-:Y:S01]  /*d280*/  ISETP.GE.AND P5, PT, R9, R2, PT ;  /* 0x000000020900720c */ /* 0x000fe20003fa6270 */
[----:B------:R-:W-:Y:S01]  /*d290*/  BSSY.RECONVERGENT B0, `(.L_x_1073) ;  /* 0x0000006000007945 */ /* 0x000fe20003800200 */
[----:B------:R-:W-:-:S11]  /*d2a0*/  VIADD R3, R33, 0x1200 ;  /* 0x0000120021037836 */ /* 0x000fd60000000000 */
[----:B------:R-:W-:Y:S05]  /*d2b0*/  @P5 BRA `(.L_x_1074) ;  /* 0x00000000000c5947 */ /* 0x000fea0003800000 */
[----:B------:R-:W-:-:S13]  /*d2c0*/  ISETP.GE.AND P5, PT, R9, R0, PT ;  /* 0x000000000900720c */ /* 0x000fda0003fa6270 */
[----:B------:R0:W5:Y:S04]  /*d2d0*/  @P5 LDG.E R43, desc[UR6][R18.64+0x4000] ;  /* 0x00400006122b5981 */ /* 0x000168000c1e1900 */
[----:B------:R0:W5:Y:S02]  /*d2e0*/  @!P5 LDG.E R43, desc[UR6][R16.64+0x4000] ;  /* 0x00400006102bd981 */ /* 0x000164000c1e1900 */
.L_x_1074:
[----:B------:R-:W-:Y:S05]  /*d2f0*/  BSYNC.RECONVERGENT B0 ;  /* 0x0000000000007941 */ /* 0x000fea0003800200 */
.L_x_1073:
[----:B------:R-:W-:Y:S01]  /*d300*/  ISETP.GE.AND P5, PT, R3, R2, PT ;  /* 0x000000020300720c */ /* 0x000fe20003fa6270 */
[----:B------:R-:W-:Y:S01]  /*d310*/  BSSY.RECONVERGENT B0, `(.L_x_1075) ;  /* 0x0000006000007945 */ /* 0x000fe20003800200 */
[----:B------:R-:W-:-:S11]  /*d320*/  LOP3.LUT R9, R33, 0x1400, RZ, 0xfc, !PT ;  /* 0x0000140021097812 */ /* 0x000fd600078efcff */
[----:B------:R-:W-:Y:S05]  /*d330*/  @P5 BRA `(.L_x_1076) ;  /* 0x00000000000c5947 */ /* 0x000fea0003800000 */
[----:B------:R-:W-:-:S13]  /*d340*/  ISETP.GE.AND P5, PT, R3, R0, PT ;  /* 0x000000000300720c */ /* 0x000fda0003fa6270 */
[----:B------:R0:W5:Y:S04]  /*d350*/  @P5 LDG.E R45, desc[UR6][R18.64+0x4800] ;  /* 0x00480006122d5981 */ /* 0x000168000c1e1900 */
[----:B------:R0:W5:Y:S02]  /*d360*/  @!P5 LDG.E R45, desc[UR6][R16.64+0x4800] ;  /* 0x00480006102dd981 */ /* 0x000164000c1e1900 */
.L_x_1076:
[----:B------:R-:W-:Y:S05]  /*d370*/  BSYNC.RECONVERGENT B0 ;  /* 0x0000000000007941 */ /* 0x000fea0003800200 */
.L_x_1075:
[----:B------:R-:W-:Y:S01]  /*d380*/  ISETP.GE.AND P5, PT, R9, R2, PT ;  /* 0x000000020900720c */ /* 0x000fe20003fa6270 */
[----:B------:R-:W-:Y:S01]  /*d390*/  BSSY.RECONVERGENT B0, `(.L_x_1077) ;  /* 0x0000006000007945 */ /* 0x000fe20003800200 */
[----:B------:R-:W-:-:S11]  /*d3a0*/  VIADD R3, R33, 0x1600 ;  /* 0x0000160021037836 */ /* 0x000fd60000000000 */
[----:B------:R-:W-:Y:S05]  /*d3b0*/  @P5 BRA `(.L_x_1078) ;  /* 0x00000000000c5947 */ /* 0x000fea0003800000 */
[----:B------:R-:W-:-:S13]  /*d3c0*/  ISETP.GE.AND P5, PT, R9, R0, PT ;  /* 0x000000000900720c */ /* 0x000fda0003fa6270 */
[----:B------:R0:W5:Y:S04]  /*d3d0*/  @P5 LDG.E R47, desc[UR6][R18.64+0x5000] ;  /* 0x00500006122f5981 */ /* 0x000168000c1e1900 */
[----:B------:R0:W5:Y:S02]  /*d3e0*/  @!P5 LDG.E R47, desc[UR6][R16.64+0x5000] ;  /* 0x00500006102fd981 */ /* 0x000164000c1e1900 */
.L_x_1078:
[----:B------:R-:W-:Y:S05]  /*d3f0*/  BSYNC.RECONVERGENT B0 ;  /* 0x0000000000007941 */ /* 0x000fea0003800200 */
.L_x_1077:
[----:B------:R-:W-:Y:S01]  /*d400*/  ISETP.GE.AND P5, PT, R3, R2, PT ;  /* 0x000000020300720c */ /* 0x000fe20003fa6270 */
[----:B------:R-:W-:Y:S01]  /*d410*/  BSSY.RECONVERGENT B0, `(.L_x_1079) ;  /* 0x0000006000007945 */ /* 0x000fe20003800200 */
[----:B------:R-:W-:-:S11]  /*d420*/  LOP3.LUT R9, R33, 0x1800, RZ, 0xfc, !PT ;  /* 0x0000180021097812 */ /* 0x000fd600078efcff */
[----:B------:R-:W-:Y:S05]  /*d430*/  @P5 BRA `(.L_x_1080) ;  /* 0x00000000000c5947 */ /* 0x000fea0003800000 */
[----:B------:R-:W-:-:S13]  /*d440*/  ISETP.GE.AND P5, PT, R3, R0, PT ;  /* 0x000000000300720c */ /* 0x000fda0003fa6270 */
[----:B------:R0:W5:Y:S04]  /*d450*/  @P5 LDG.E R49, desc[UR6][R18.64+0x5800] ;  /* 0x0058000612315981 */ /* 0x000168000c1e1900 */
[----:B------:R0:W5:Y:S02]  /*d460*/  @!P5 LDG.E R49, desc[UR6][R16.64+0x5800] ;  /* 0x005800061031d981 */ /* 0x000164000c1e1900 */
.L_x_1080:
[----:B------:R-:W-:Y:S05]  /*d470*/  BSYNC.RECONVERGENT B0 ;  /* 0x0000000000007941 */ /* 0x000fea0003800200 */
.L_x_1079:
[----:B------:R-:W-:Y:S01]  /*d480*/  ISETP.GE.AND P5, PT, R9, R2, PT ;  /* 0x000000020900720c */ /* 0x000fe20003fa6270 */
[----:B------:R-:W-:Y:S01]  /*d490*/  BSSY.RECONVERGENT B0, `(.L_x_1081) ;  /* 0x0000006000007945 */ /* 0x000fe20003800200 */
[----:B------:R-:W-:-:S11]  /*d4a0*/  VIADD R3, R33, 0x1a00 ;  /* 0x00001a0021037836 */ /* 0x000fd60000000000 */
[----:B------:R-:W-:Y:S05]  /*d4b0*/  @P5 BRA `(.L_x_1082) ;  /* 0x00000000000c5947 */ /* 0x000fea0003800000 */
[----:B------:R-:W-:-:S13]  /*d4c0*/  ISETP.GE.AND P5, PT, R9, R0, PT ;  /* 0x000000000900720c */ /* 0x000fda0003fa6270 */
[----:B------:R0:W5:Y:S04]  /*d4d0*/  @P5 LDG.E R51, desc[UR6][R18.64+0x6000] ;  /* 0x0060000612335981 */ /* 0x000168000c1e1900 */
[----:B------:R0:W5:Y:S02]  /*d4e0*/  @!P5 LDG.E R51, desc[UR6][R16.64+0x6000] ;  /* 0x006000061033d981 */ /* 0x000164000c1e1900 */
.L_x_1082:
[----:B------:R-:W-:Y:S05]  /*d4f0*/  BSYNC.RECONVERGENT B0 ;  /* 0x0000000000007941 */ /* 0x000fea0003800200 */
.L_x_1081:
[----:B------:R-:W-:Y:S01]  /*d500*/  ISETP.GE.AND P5, PT, R3, R2, PT ;  /* 0x000000020300720c */ /* 0x000fe20003fa6270 */
[----:B------:R-:W-:Y:S01]  /*d510*/  BSSY.RECONVERGENT B0, `(.L_x_1083) ;  /* 0x0000006000007945 */ /* 0x000fe20003800200 */
[----:B------:R-:W-:-:S11]  /*d520*/  LOP3.LUT R9, R33, 0x1c00, RZ, 0xfc, !PT ;  /* 0x00001c0021097812 */ /* 0x000fd600078efcff */
[----:B------:R-:W-:Y:S05]  /*d530*/  @P5 BRA `(.L_x_1084) ;  /* 0x00000000000c5947 */ /* 0x000fea0003800000 */
[----:B------:R-:W-:-:S13]  /*d540*/  ISETP.GE.AND P5, PT, R3, R0, PT ;  /* 0x000000000300720c */ /* 0x000fda0003fa6270 */
[----:B------:R0:W5:Y:S04]  /*d550*/  @P5 LDG.E R3, desc[UR6][R18.64+0x6800] ;  /* 0x0068000612035981 */ /* 0x000168000c1e1900 */
[----:B------:R0:W5:Y:S02]  /*d560*/  @!P5 LDG.E R3, desc[UR6][R16.64+0x6800] ;  /* 0x006800061003d981 */ /* 0x000164000c1e1900 */
.L_x_1084:
[----:B------:R-:W-:Y:S05]  /*d570*/  BSYNC.RECONVERGENT B0 ;  /* 0x0000000000007941 */ /* 0x000fea0003800200 */
.L_x_1083:
[----:B------:R-:W-:Y:S01]  /*d580*/  ISETP.GE.AND P5, PT, R9, R2, PT ;  /* 0x000000020900720c */ /* 0x000fe20003fa6270 */
[----:B------:R-:W-:Y:S01]  /*d590*/  BSSY.RECONVERGENT B0, `(.L_x_1085) ;  /* 0x0000006000007945 */ /* 0x000fe20003800200 */
[----:B------:R-:W-:-:S11]  /*d5a0*/  VIADD R13, R33, 0x1e00 ;  /* 0x00001e00210d7836 */ /* 0x000fd60000000000 */
[----:B------:R-:W-:Y:S05]  /*d5b0*/  @P5 BRA `(.L_x_1086) ;  /* 0x00000000000c5947 */ /* 0x000fea0003800000 */
[----:B------:R-:W-:-:S13]  /*d5c0*/  ISETP.GE.AND P5, PT, R9, R0, PT ;  /* 0x000000000900720c */ /* 0x000fda0003fa6270 */
[----:B------:R0:W5:Y:S04]  /*d5d0*/  @P5 LDG.E R9, desc[UR6][R18.64+0x7000] ;  /* 0x0070000612095981 */ /* 0x000168000c1e1900 */
[----:B------:R0:W5:Y:S02]  /*d5e0*/  @!P5 LDG.E R9, desc[UR6][R16.64+0x7000] ;  /* 0x007000061009d981 */ /* 0x000164000c1e1900 */
.L_x_1086:
[----:B------:R-:W-:Y:S05]  /*d5f0*/  BSYNC.RECONVERGENT B0 ;  /* 0x0000000000007941 */ /* 0x000fea0003800200 */
.L_x_1085:
[----:B------:R-:W-:Y:S01]  /*d600*/  ISETP.GE.AND P5, PT, R13, R2, PT ;  /* 0x000000020d00720c */ /* 0x000fe20003fa6270 */
[----:B------:R-:W-:Y:S01]  /*d610*/  BSSY.RECONVERGENT B0, `(.L_x_1087) ;  /* 0x0000006000007945 */ /* 0x000fe20003800200 */
[----:B------:R-:W-:-:S11]  /*d620*/  LOP3.LUT R21, R33, 0x2000, RZ, 0xfc, !PT ;  /* 0x0000200021157812 */ /* 0x000fd600078efcff */
[----:B------:R-:W-:Y:S05]  /*d630*/  @P5 BRA `(.L_x_1088) ;  /* 0x00000000000c5947 */ /* 0x000fea0003800000 */
[----:B------:R-:W-:-:S13]  /*d640*/  ISETP.GE.AND P5, PT, R13, R0, PT ;  /* 0x000000000d00720c */ /* 0x000fda0003fa6270 */
[----:B------:R0:W5:Y:S04]  /*d650*/  @P5 LDG.E R13, desc[UR6][R18.64+0x7800] ;  /* 0x00780006120d5981 */ /* 0x000168000c1e1900 */
[----:B------:R0:W5:Y:S02]  /*d660*/  @!P5 LDG.E R13, desc[UR6][R16.64+0x7800] ;  /* 0x00780006100dd981 */ /* 0x000164000c1e1900 */
.L_x_1088:
[----:B------:R-:W-:Y:S05]  /*d670*/  BSYNC.RECONVERGENT B0 ;  /* 0x0000000000007941 */ /* 0x000fea0003800200 */
.L_x_1087:
[----:B------:R-:W-:Y:S01]  /*d680*/  ISETP.GE.AND P5, PT, R21, R2, PT ;  /* 0x000000021500720c */ /* 0x000fe20003fa6270 */
[----:B------:R-:W-:Y:S01]  /*d690*/  BSSY.RECONVERGENT B0, `(.L_x_1089) ;  /* 0x0000006000007945 */ /* 0x000fe20003800200 */
[----:B------:R-:W-:-:S11]  /*d6a0*/  VIADD R53, R33, 0x2200 ;  /* 0x0000220021357836 */ /* 0x000fd60000000000 */
[----:B------:R-:W-:Y:S05]  /*d6b0*/  @P5 BRA `(.L_x_1090) ;  /* 0x00000000000c5947 */ /* 0x000fea0003800000 */
[----:B------:R-:W-:-:S13]  /*d6c0*/  ISETP.GE.AND P5, PT, R21, R0, PT ;  /* 0x000000001500720c */ /* 0x000fda0003fa6270 */
[----:B------:R0:W5:Y:S04]  /*d6d0*/  @P5 LDG.E R21, desc[UR6][R18.64+0x8000] ;  /* 0x0080000612155981 */ /* 0x000168000c1e1900 */
[----:B------:R0:W5:Y:S02]  /*d6e0*/  @!P5 LDG.E R21, desc[UR6][R16.64+0x8000] ;  /* 0x008000061015d981 */ /* 0x000164000c1e1900 */
.L_x_1090:
[----:B------:R-:W-:Y:S05]  /*d6f0*/  BSYNC.RECONVERGENT B0 ;  /* 0x0000000000007941 */ /* 0x000fea0003800200 */
.L_x_1089:
[----:B------:R-:W-:Y:S01]  /*d700*/  ISETP.GE.AND P5, PT, R53, R2, PT ;  /* 0x000000023500720c */ /* 0x000fe20003fa6270 */
[----:B------:R-:W-:Y:S01]  /*d710*/  BSSY.RECONVERGENT B0, `(.L_x_1091) ;  /* 0x0000006000007945 */ /* 0x000fe20003800200 */
[----:B------:R-:W-:-:S11]  /*d720*/  LOP3.LUT R55, R33, 0x2400, RZ, 0xfc, !PT ;  /* 0x0000240021377812 */ /* 0x000fd600078efcff */
[----:B------:R-:W-:Y:S05]  /*d730*/  @P5 BRA `(.L_x_1092) ;  /* 0x00000000000c5947 */ /* 0x000fea0003800000 */
[----:B------:R-:W-:-:S13]  /*d740*/  ISETP.GE.AND P5, PT, R53, R0, PT ;  /* 0x000000003500720c */ /* 0x000fda0003fa6270 */
[----:B------:R0:W5:Y:S04]  /*d750*/  @P5 LDG.E R53, desc[UR6][R18.64+0x8800] ;  /* 0x0088000612355981 */ /* 0x000168000c1e1900 */
[----:B------:R0:W5:Y:S02]  /*d760*/  @!P5 LDG.E R53, desc[UR6][R16.64+0x8800] ;  /* 0x008800061035d981 */ /* 0x000164000c1e1900 */
.L_x_1092:
[----:B------:R-:W-:Y:S05]  /*d770*/  BSYNC.RECONVERGENT B0 ;  /* 0x0000000000007941 */ /* 0x000fea0003800200 */
.L_x_1091:
[----:B------:R-:W-:Y:S01]  /*d780*/  ISETP.GE.AND P5, PT, R55, R2, PT ;  /* 0x000000023700720c */ /* 0x000fe20003fa6270 */
[----:B------:R-:W-:-:S12]  /*d790*/  BSSY.RECONVERGENT B0, `(.L_x_1093) ;  /* 0x0000005000007945 */ /* 0x000fd80003800200 */
[----:B------:R-:W-:Y:S05]  /*d7a0*/  @P5 BRA `(.L_x_1094) ;  /* 0x00000000000c5947 */ /* 0x000fea0003800000 */
[----:B------:R-:W-:-:S13]  /*d7b0*/  ISETP.GE.AND P5, PT, R55, R0, PT ;  /* 0x000000003700720c */ /* 0x000fda0003fa6270 */
[----:B------:R0:W5:Y:S04]  /*d7c0*/  @P5 LDG.E R55, desc[UR6][R18.64+0x9000] ;  /* 0x0090000612375981 */ /* 0x000168000c1e1900 */
[----:B------:R0:W5:Y:S02]  /*d7d0*/  @!P5 LDG.E R55, desc[UR6][R16.64+0x9000] ;  /* 0x009000061037d981 */ /* 0x000164000c1e1900 */
.L_x_1094:
[----:B------:R-:W-:Y:S05]  /*d7e0*/  BSYNC.RECONVERGENT B0 ;  /* 0x0000000000007941 */ /* 0x000fea0003800200 */
.L_x_1093:
        /* <DEDUP_REMOVED lines=211> */
.L_x_1099:
        /* <DEDUP_REMOVED lines=8> */
.L_x_1098:
[----:B------:R-:W-:Y:S05]  /*e5a0*/  BSYNC.RECONVERGENT B1 ;  /* 0x0000000000017941 */ /* 0x000fea0003800200 */
.L_x_1097:
        /* <DEDUP_REMOVED lines=16> */
.L_x_1102:
        /* <DEDUP_REMOVED lines=44> */
.L_x_1101:
[----:B------:R-:W-:Y:S05]  /*e970*/  BSYNC.RECONVERGENT B1 ;  /* 0x0000000000017941 */ /* 0x000fea0003800200 */
.L_x_1100:
        /* <DEDUP_REMOVED lines=27> */
.L_x_1104:
[----:B------:R-:W-:Y:S05]  /*eb30*/  BSYNC.RECONVERGENT B1 ;  /* 0x0000000000017941 */ /* 0x000fea0003800200 */
.L_x_1103:
        /* <DEDUP_REMOVED lines=11> */
.L_x_1096:
[----:B------:R-:W-:Y:S05]  /*ebf0*/  BSYNC.RECONVERGENT B0 ;  /* 0x0000000000007941 */ /* 0x000fea0003800200 */
.L_x_1095:
[----:B------:R-:W-:-:S13]  /*ec00*/  ISETP.NE.AND P0, PT, R33, RZ, PT ;  /* 0x000000ff2100720c */ /* 0x000fda0003f05270 */
[----:B------:R-:W-:Y:S05]  /*ec10*/  @P0 EXIT ;  /* 0x000000000000094d */ /* 0x000fea0003800000 */
[----:B01-34-:R-:W0:Y:S01]  /*ec20*/  LDC.64 R2, c[0x0][0x3c8] ;  /* 0x0000f200ff027b82 */ /* 0x01be220000000a00 */
[----:B------:R-:W-:-:S05]  /*ec30*/  IMAD.IADD R28, R28, 0x1, R31 ;  /* 0x000000011c1c7824 */ /* 0x000fca00078e021f */
[----:B------:R-:W-:-:S05]  /*ec40*/  SHF.R.S32.HI R29, RZ, 0x1f, R28 ;  /* 0x0000001fff1d7819 */ /* 0x000fca000001141c */
[----:B0-----:R-:W-:Y:S01]  /*ec50*/  STG.E.64 desc[UR6][R2.64], R28 ;  /* 0x0000001c02007986 */ /* 0x001fe2000c101b06 */
[----:B------:R-:W-:Y:S05]  /*ec60*/  EXIT ;  /* 0x000000000000794d */ /* 0x000fea0003800000 */
.L_x_933:
[----:B------:R-:W-:Y:S01]  /*ec70*/  BSSY B1, `(.L_x_1105) ;  /* 0x0000006000017945 */ /* 0x000fe20003800000 */
[----:B------:R-:W-:Y:S01]  /*ec80*/  PLOP3.LUT P3, PT, P3, PT, PT, 0x8, 0x80 ;  /* 0x000000000080781c */ /* 0x000fe20001f6e170 */
[----:B------:R-:W-:-:S12]  /*ec90*/  IMAD.MOV.U32 R34, RZ, RZ, -0x1 ;  /* 0xffffffffff227424 */ /* 0x000fd800078e00ff */
[----:B0-----:R-:W-:Y:S05]  /*eca0*/  WARPSYNC.COLLECTIVE R34, `(.L_x_1106) ;  /* 0x0000000022087348 */ /* 0x001fea0003c00000 */
[----:B------:R-:W-:Y:S01]  /*ecb0*/  VOTE.ANY P3, P3 ;  /* 0x0000000000ff7806 */ /* 0x000fe20001860100 */
[----:B0-----:R-:W-:-:S12]  /*ecc0*/  ENDCOLLECTIVE ;  /* 0x000000000000791b */ /* 0x001fd80003800000 */
.L_x_1106:
[----:B------:R-:W-:Y:S05]  /*ecd0*/  BSYNC B1 ;  /* 0x0000000000017941 */ /* 0x000fea0003800000 */
.L_x_1105:
[----:B------:R-:W-:Y:S05]  /*ece0*/  BRA `(.L_x_1107) ;  /* 0xffffff4c00847947 */ /* 0x000fea000383ffff */
.L_x_937:
[----:B------:R-:W-:Y:S01]  /*ecf0*/  BSSY B1, `(.L_x_1108) ;  /* 0x0000006000017945 */ /* 0x000fe20003800000 */
[----:B------:R-:W-:Y:S01]  /*ed00*/  PLOP3.LUT P3, PT, P3, PT, PT, 0x8, 0x80 ;  /* 0x000000000080781c */ /* 0x000fe20001f6e170 */
[----:B------:R-:W-:-:S12]  /*ed10*/  IMAD.MOV.U32 R34, RZ, RZ, -0x1 ;  /* 0xffffffffff227424 */ /* 0x000fd800078e00ff */
[----:B0-----:R-:W-:Y:S05]  /*ed20*/  WARPSYNC.COLLECTIVE R34, `(.L_x_1109) ;  /* 0x0000000022087348 */ /* 0x001fea0003c00000 */
[----:B------:R-:W-:Y:S01]  /*ed30*/  VOTE.ANY P3, P3 ;  /* 0x0000000000ff7806 */ /* 0x000fe20001860100 */
[----:B0-----:R-:W-:-:S12]  /*ed40*/  ENDCOLLECTIVE ;  /* 0x000000000000791b */ /* 0x001fd80003800000 */
.L_x_1109:
[----:B------:R-:W-:Y:S05]  /*ed50*/  BSYNC B1 ;  /* 0x0000000000017941 */ /* 0x000fea0003800000 */
.L_x_1108:
[----:B------:R-:W-:Y:S05]  /*ed60*/  BRA `(.L_x_1110) ;  /* 0xffffff4c00987947 */ /* 0x000fea000383ffff */
.L_x_939:
[----:B------:R-:W-:Y:S01]  /*ed70*/  BSSY B1, `(.L_x_1111) ;  /* 0x0000007000017945 */ /* 0x000fe20003800000 */
[----:B------:R-:W-:Y:S01]  /*ed80*/  ISETP.NE.AND P4, PT, R32, 0x65, PT ;  /* 0x000000652000780c */ /* 0x000fe20003f85270 */
[----:B------:R-:W-:Y:S01]  /*ed90*/  IMAD.MOV.U32 R34, RZ, RZ, -0x1 ;  /* 0xffffffffff227424 */ /* 0x000fe200078e00ff */
[----:B------:R-:W-:-:S13]  /*eda0*/  PLOP3.LUT P3, PT, P3, PT, PT, 0x8, 0x80 ;  /* 0x000000000080781c */ /* 0x000fda0001f6e170 */
[----:B0-----:R-:W-:Y:S05]  /*edb0*/  WARPSYNC.COLLECTIVE R34, `(.L_x_1112) ;  /* 0x0000000022087348 */ /* 0x001fea0003c00000 */
[----:B------:R-:W-:Y:S01]  /*edc0*/  VOTE.ANY R34, PT, P3 ;  /* 0x0000000000227806 */ /* 0x000fe200018e0100 */
[----:B0-----:R-:W-:Y:S06]  /*edd0*/  ENDCOLLECTIVE ;  /* 0x000000000000791b */ /* 0x001fec0003800000 */
.L_x_1112:
[----:B------:R-:W-:Y:S05]  /*ede0*/  BSYNC B1 ;  /* 0x0000000000017941 */ /* 0x000fea0003800000 */
.L_x_1111:
        /* <DEDUP_REMOVED lines=14> */
.L_x_1113:
        /* <DEDUP_REMOVED lines=8> */
.L_x_1114:
        /* <DEDUP_REMOVED lines=9> */
.L_x_1115:
        /* <DEDUP_REMOVED lines=9> */
.L_x_1116:
[----:B------:R-:W-:Y:S01]  /*f070*/  IMAD.MOV.U32 R64, RZ, RZ, 0x10 ;  /* 0x00000010ff407424 */ /* 0x000fe200078e00ff */
[----:B------:R-:W-:-:S05]  /*f080*/  SEL R79, R79, RZ, !P5 ;  /* 0x000000ff4f4f7207 */ /* 0x000fca0006800000 */
[----:B------:R-:W-:-:S04]  /*f090*/  IMAD.IADD R92, R90, 0x1, R79 ;  /* 0x000000015a5c7824 */ /* 0x000fc800078e024f */
[----:B------:R-:W-:-:S07]  /*f0a0*/  IMAD.MOV.U32 R33, RZ, RZ, R92 ;  /* 0x000000ffff217224 */ /* 0x000fce00078e005c */
[----:B------:R-:W-:Y:S05]  /*f0b0*/  WARPSYNC.COLLECTIVE R34, `(.L_x_1117) ;  /* 0x0000000022087348 */ /* 0x000fea0003c00000 */
[----:B------:R0:W1:Y:S02]  /*f0c0*/  SHFL.DOWN P3, R79, R33, R64, R65 ;  /* 0x08000040214f7389 */ /* 0x0000640000060041 */
[----:B01----:R-:W-:Y:S05]  /*f0d0*/  ENDCOLLECTIVE ;  /* 0x000000000000791b */ /* 0x003fea0003800000 */
.L_x_1117:
        /* <DEDUP_REMOVED lines=14> */
.L_x_1118:
[----:B------:R-:W-:Y:S05]  /*f1c0*/  BRA `(.L_x_1119) ;  /* 0xffffff4c002c7947 */ /* 0x000fea000383ffff */
.L_x_941:
[----:B------:R-:W-:Y:S01]  /*f1d0*/  BSSY B1, `(.L_x_1120) ;  /* 0x0000006000017945 */ /* 0x000fe20003800000 */
[----:B------:R-:W-:Y:S01]  /*f1e0*/  PLOP3.LUT P3, PT, P3, PT, PT, 0x8, 0x80 ;  /* 0x000000000080781c */ /* 0x000fe20001f6e170 */
[----:B------:R-:W-:-:S12]  /*f1f0*/  IMAD.MOV.U32 R34, RZ, RZ, -0x1 ;  /* 0xffffffffff227424 */ /* 0x000fd800078e00ff */
[----:B0-----:R-:W-:Y:S05]  /*f200*/  WARPSYNC.COLLECTIVE R34, `(.L_x_1121) ;  /* 0x0000000022087348 */ /* 0x001fea0003c00000 */
[----:B------:R-:W-:Y:S01]  /*f210*/  VOTE.ANY P3, P3 ;  /* 0x0000000000ff7806 */ /* 0x000fe20001860100 */
[----:B0-----:R-:W-:-:S12]  /*f220*/  ENDCOLLECTIVE ;  /* 0x000000000000791b */ /* 0x001fd80003800000 */
.L_x_1121:
[----:B------:R-:W-:Y:S05]  /*f230*/  BSYNC B1 ;  /* 0x0000000000017941 */ /* 0x000fea0003800000 */
.L_x_1120:
[----:B------:R-:W-:Y:S05]  /*f240*/  BRA `(.L_x_1122) ;  /* 0xffffff4c00387947 */ /* 0x000fea000383ffff */
.L_x_945:
[----:B------:R-:W-:Y:S01]  /*f250*/  BSSY B1, `(.L_x_1123) ;  /* 0x0000006000017945 */ /* 0x000fe20003800000 */
[----:B------:R-:W-:Y:S01]  /*f260*/  PLOP3.LUT P3, PT, P3, PT, PT, 0x8, 0x80 ;  /* 0x000000000080781c */ /* 0x000fe20001f6e170 */
[----:B------:R-:W-:-:S12]  /*f270*/  IMAD.MOV.U32 R34, RZ, RZ, -0x1 ;  /* 0xffffffffff227424 */ /* 0x000fd800078e00ff */
[----:B0-----:R-:W-:Y:S05]  /*f280*/  WARPSYNC.COLLECTIVE R34, `(.L_x_1124) ;  /* 0x0000000022087348 */ /* 0x001fea0003c00000 */
[----:B------:R-:W-:Y:S01]  /*f290*/  VOTE.ANY P3, P3 ;  /* 0x0000000000ff7806 */ /* 0x000fe20001860100 */
[----:B0-----:R-:W-:-:S12]  /*f2a0*/  ENDCOLLECTIVE ;  /* 0x000000000000791b */ /* 0x001fd80003800000 */
.L_x_1124:
[----:B------:R-:W-:Y:S05]  /*f2b0*/  BSYNC B1 ;  /* 0x0000000000017941 */ /* 0x000fea0003800000 */
.L_x_1123:
[----:B------:R-:W-:Y:S05]  /*f2c0*/  BRA `(.L_x_1125) ;  /* 0xffffff4c00507947 */ /* 0x000fea000383ffff */
.L_x_947:
[----:B------:R-:W-:Y:S01]  /*f2d0*/  BSSY B1, `(.L_x_1126) ;  /* 0x0000006000017945 */ /* 0x000fe20003800000 */
[----:B------:R-:W-:Y:S01]  /*f2e0*/  PLOP3.LUT P3, PT, P3, PT, PT, 0x8, 0x80 ;  /* 0x000000000080781c */ /* 0x000fe20001f6e170 */
[----:B------:R-:W-:-:S12]  /*f2f0*/  IMAD.MOV.U32 R34, RZ, RZ, -0x1 ;  /* 0xffffffffff227424 */ /* 0x000fd800078e00ff */
[----:B0-----:R-:W-:Y:S05]  /*f300*/  WARPSYNC.COLLECTIVE R34, `(.L_x_1127) ;  /* 0x0000000022087348 */ /* 0x001fea0003c00000 */
[----:B------:R-:W-:Y:S01]  /*f310*/  VOTE.ANY R34, PT, P3 ;  /* 0x0000000000227806 */ /* 0x000fe200018e0100 */
[----:B0-----:R-:W-:Y:S06]  /*f320*/  ENDCOLLECTIVE ;  /* 0x000000000000791b */ /* 0x001fec0003800000 */
.L_x_1127:
[----:B------:R-:W-:Y:S05]  /*f330*/  BSYNC B1 ;  /* 0x0000000000017941 */ /* 0x000fea0003800000 */
.L_x_1126:
        /* <DEDUP_REMOVED lines=11> */
.L_x_1128:
        /* <DEDUP_REMOVED lines=9> */
.L_x_1129:
        /* <DEDUP_REMOVED lines=10> */
.L_x_1130:
        /* <DEDUP_REMOVED lines=9> */
.L_x_1131:
[----:B------:R-:W-:Y:S01]  /*f5b0*/  IMAD.MOV.U32 R64, RZ, RZ, 0x10 ;  /* 0x00000010ff407424 */ /* 0x000fe200078e00ff */
[----:B------:R-:W-:-:S05]  /*f5c0*/  SEL R79, R79, RZ, !P4 ;  /* 0x000000ff4f4f7207 */ /* 0x000fca0006000000 */
[----:B------:R-:W-:-:S04]  /*f5d0*/  IMAD.IADD R89, R94, 0x1, R79 ;  /* 0x000000015e597824 */ /* 0x000fc800078e024f */
[----:B------:R-:W-:-:S07]  /*f5e0*/  IMAD.MOV.U32 R33, RZ, RZ, R89 ;  /* 0x000000ffff217224 */ /* 0x000fce00078e0059 */
[----:B------:R-:W-:Y:S05]  /*f5f0*/  WARPSYNC.COLLECTIVE R34, `(.L_x_1132) ;  /* 0x0000000022087348 */ /* 0x000fea0003c00000 */
[----:B------:R0:W1:Y:S02]  /*f600*/  SHFL.DOWN P3, R79, R33, R64, R65 ;  /* 0x08000040214f7389 */ /* 0x0000640000060041 */
[----:B01----:R-:W-:Y:S05]  /*f610*/  ENDCOLLECTIVE ;  /* 0x000000000000791b */ /* 0x003fea0003800000 */
.L_x_1132:
[----:B------:R-:W-:-:S04]  /*f620*/  ISETP.GT.AND P3, PT, R90, R65, PT ;  /* 0x000000415a00720c */ /* 0x000fc80003f64270 */
[----:B------:R-:W-:Y:S02]  /*f630*/  SEL R79, R79, RZ, !P3 ;  /* 0x000000ff4f4f7207 */ /* 0x000fe40005800000 */
[----:B------:R-:W-:Y:S02]  /*f640*/  ISETP.NE.AND P3, PT, R32, 0x65, PT ;  /* 0x000000652000780c */ /* 0x000fe40003f65270 */
[----:B------:R-:W-:-:S11]  /*f650*/  IADD3 R88, PT, PT, R89, R79, R88 ;  /* 0x0000004f59587210 */ /* 0x000fd60007ffe058 */
[----:B------:R-:W-:Y:S05]  /*f660*/  WARPSYNC.COLLECTIVE R34, `(.L_x_1133) ;  /* 0x0000000022087348 */ /* 0x000fea0003c00000 */
[----:B------:R-:W-:Y:S01]  /*f670*/  VOTE.ALL P3, P3 ;  /* 0x0000000000ff7806 */ /* 0x000fe20001860000 */
[----:B------:R-:W-:-:S12]  /*f680*/  ENDCOLLECTIVE ;  /* 0x000000000000791b */ /* 0x000fd80003800000 */
.L_x_1133:
[----:B------:R-:W-:Y:S05]  /*f690*/  BRA `(.L_x_1134) ;  /* 0xffffff4800ec7947 */ /* 0x000fea000383ffff */
.L_x_1030:
[----:B------:R-:W-:Y:S01]  /*f6a0*/  BSSY B0, `(.L_x_1135) ;  /* 0x0000006000007945 */ /* 0x000fe20003800000 */
[----:B------:R-:W-:Y:S01]  /*f6b0*/  PLOP3.LUT P3, PT, P3, PT, PT, 0x8, 0x80 ;  /* 0x000000000080781c */ /* 0x000fe20001f6e170 */
[----:B------:R-:W-:-:S12]  /*f6c0*/  IMAD.MOV.U32 R34, RZ, RZ, -0x1 ;  /* 0xffffffffff227424 */ /* 0x000fd800078e00ff */
[----:B0-----:R-:W-:Y:S05]  /*f6d0*/  WARPSYNC.COLLECTIVE R34, `(.L_x_1136) ;  /* 0x0000000022087348 */ /* 0x001fea0003c00000 */
[----:B------:R-:W-:Y:S01]  /*f6e0*/  VOTE.ANY P3, P3 ;  /* 0x0000000000ff7806 */ /* 0x000fe20001860100 */
[----:B0-----:R-:W-:-:S12]  /*f6f0*/  ENDCOLLECTIVE ;  /* 0x000000000000791b */ /* 0x001fd80003800000 */
.L_x_1136:
[----:B------:R-:W-:Y:S05]  /*f700*/  BSYNC B0 ;  /* 0x0000000000007941 */ /* 0x000fea0003800000 */
.L_x_1135:
[----:B------:R-:W-:Y:S05]  /*f710*/  BRA `(.L_x_1137) ;  /* 0xffffffb800587947 */ /* 0x000fea000383ffff */
.L_x_1034:
[----:B------:R-:W-:Y:S01]  /*f720*/  BSSY B0, `(.L_x_1138) ;  /* 0x0000006000007945 */ /* 0x000fe20003800000 */
[----:B------:R-:W-:Y:S01]  /*f730*/  PLOP3.LUT P3, PT, P3, PT, PT, 0x8, 0x80 ;  /* 0x000000000080781c */ /* 0x000fe20001f6e170 */
[----:B------:R-:W-:-:S12]  /*f740*/  IMAD.MOV.U32 R34, RZ, RZ, -0x1 ;  /* 0xffffffffff227424 */ /* 0x000fd800078e00ff */
[----:B0-----:R-:W-:Y:S05]  /*f750*/  WARPSYNC.COLLECTIVE R34, `(.L_x_1139) ;  /* 0x0000000022087348 */ /* 0x001fea0003c00000 */
[----:B------:R-:W-:Y:S01]  /*f760*/  VOTE.ANY P3, P3 ;  /* 0x0000000000ff7806 */ /* 0x000fe20001860100 */
[----:B0-----:R-:W-:-:S12]  /*f770*/  ENDCOLLECTIVE ;  /* 0x000000000000791b */ /* 0x001fd80003800000 */
.L_x_1139:
[----:B------:R-:W-:Y:S05]  /*f780*/  BSYNC B0 ;  /* 0x0000000000007941 */ /* 0x000fea0003800000 */
.L_x_1138:
[----:B------:R-:W-:Y:S05]  /*f790*/  BRA `(.L_x_1140) ;  /* 0xffffffb8006c7947 */ /* 0x000fea000383ffff */
.L_x_1036:
[----:B------:R-:W-:Y:S01]  /*f7a0*/  BSSY B0, `(.L_x_1141) ;  /* 0x0000007000007945 */ /* 0x000fe20003800000 */
[----:B------:R-:W-:Y:S01]  /*f7b0*/  ISETP.NE.AND P5, PT, R28, 0x65, PT ;  /* 0x000000651c00780c */ /* 0x000fe20003fa5270 */
[----:B------:R-:W-:Y:S01]  /*f7c0*/  IMAD.MOV.U32 R34, RZ, RZ, -0x1 ;  /* 0xffffffffff227424 */ /* 0x000fe200078e00ff */
[----:B------:R-:W-:-:S13]  /*f7d0*/  PLOP3.LUT P3, PT, P3, PT, PT, 0x8, 0x80 ;  /* 0x000000000080781c */ /* 0x000fda0001f6e170 */
[----:B0-----:R-:W-:Y:S05]  /*f7e0*/  WARPSYNC.COLLECTIVE R34, `(.L_x_1142) ;  /* 0x0000000022087348 */ /* 0x001fea0003c00000 */
[----:B------:R-:W-:Y:S01]  /*f7f0*/  VOTE.ANY R34, PT, P3 ;  /* 0x0000000000227806 */ /* 0x000fe200018e0100 */
[----:B0-----:R-:W-:Y:S06]  /*f800*/  ENDCOLLECTIVE ;  /* 0x000000000000791b */ /* 0x001fec0003800000 */
.L_x_1142:
[----:B------:R-:W-:Y:S05]  /*f810*/  BSYNC B0 ;  /* 0x0000000000007941 */ /* 0x000fea0003800000 */
.L_x_1141:
        /* <DEDUP_REMOVED lines=15> */
.L_x_1143:
        /* <DEDUP_REMOVED lines=8> */
.L_x_1144:
        /* <DEDUP_REMOVED lines=9> */
.L_x_1145:
        /* <DEDUP_REMOVED lines=9> */
.L_x_1146:
[----:B------:R-:W-:Y:S01]  /*fab0*/  IMAD.MOV.U32 R64, RZ, RZ, 0x10 ;  /* 0x00000010ff407424 */ /* 0x000fe200078e00ff */
[----:B------:R-:W-:-:S05]  /*fac0*/  SEL R79, R79, RZ, !P6 ;  /* 0x000000ff4f4f7207 */ /* 0x000fca0007000000 */
[----:B------:R-:W-:-:S04]  /*fad0*/  IMAD.IADD R92, R90, 0x1, R79 ;  /* 0x000000015a5c7824 */ /* 0x000fc800078e024f */
[----:B------:R-:W-:-:S07]  /*fae0*/  IMAD.MOV.U32 R33, RZ, RZ, R92 ;  /* 0x000000ffff217224 */ /* 0x000fce00078e005c */
[----:B------:R-:W-:Y:S05]  /*faf0*/  WARPSYNC.COLLECTIVE R34, `(.L_x_1147) ;  /* 0x0000000022087348 */ /* 0x000fea0003c00000 */
[----:B------:R0:W1:Y:S02]  /*fb00*/  SHFL.DOWN P3, R79, R33, R64, R65 ;  /* 0x08000040214f7389 */ /* 0x0000640000060041 */
[----:B01----:R-:W-:Y:S05]  /*fb10*/  ENDCOLLECTIVE ;  /* 0x000000000000791b */ /* 0x003fea0003800000 */
.L_x_1147:
        /* <DEDUP_REMOVED lines=14> */
.L_x_1148:
[----:B------:R-:W-:Y:S05]  /*fc00*/  BRA `(.L_x_1149) ;  /* 0xffffffb400fc7947 */ /* 0x000fea000383ffff */
.L_x_1038:
[----:B------:R-:W-:Y:S01]  /*fc10*/  BSSY B0, `(.L_x_1150) ;  /* 0x0000006000007945 */ /* 0x000fe20003800000 */
[----:B------:R-:W-:Y:S01]  /*fc20*/  PLOP3.LUT P3, PT, P3, PT, PT, 0x8, 0x80 ;  /* 0x000000000080781c */ /* 0x000fe20001f6e170 */
[----:B------:R-:W-:-:S12]  /*fc30*/  IMAD.MOV.U32 R34, RZ, RZ, -0x1 ;  /* 0xffffffffff227424 */ /* 0x000fd800078e00ff */
[----:B0-----:R-:W-:Y:S05]  /*fc40*/  WARPSYNC.COLLECTIVE R34, `(.L_x_1151) ;  /* 0x0000000022087348 */ /* 0x001fea0003c00000 */
[----:B------:R-:W-:Y:S01]  /*fc50*/  VOTE.ANY P3, P3 ;  /* 0x0000000000ff7806 */ /* 0x000fe20001860100 */
[----:B0-----:R-:W-:-:S12]  /*fc60*/  ENDCOLLECTIVE ;  /* 0x000000000000791b */ /* 0x001fd80003800000 */
.L_x_1151:
[----:B------:R-:W-:Y:S05]  /*fc70*/  BSYNC B0 ;  /* 0x0000000000007941 */ /* 0x000fea0003800000 */
.L_x_1150:
[----:B------:R-:W-:Y:S05]  /*fc80*/  BRA `(.L_x_1152) ;  /* 0xffffffb800087947 */ /* 0x000fea000383ffff */
.L_x_1042:
[----:B------:R-:W-:Y:S01]  /*fc90*/  BSSY B0, `(.L_x_1153) ;  /* 0x0000006000007945 */ /* 0x000fe20003800000 */
[----:B------:R-:W-:Y:S01]  /*fca0*/  PLOP3.LUT P3, PT, P3, PT, PT, 0x8, 0x80 ;  /* 0x000000000080781c */ /* 0x000fe20001f6e170 */
[----:B------:R-:W-:-:S12]  /*fcb0*/  IMAD.MOV.U32 R34, RZ, RZ, -0x1 ;  /* 0xffffffffff227424 */ /* 0x000fd800078e00ff */
[----:B0-----:R-:W-:Y:S05]  /*fcc0*/  WARPSYNC.COLLECTIVE R34, `(.L_x_1154) ;  /* 0x0000000022087348 */ /* 0x001fea0003c00000 */
[----:B------:R-:W-:Y:S01]  /*fcd0*/  VOTE.ANY P3, P3 ;  /* 0x0000000000ff7806 */ /* 0x000fe20001860100 */
[----:B0-----:R-:W-:-:S12]  /*fce0*/  ENDCOLLECTIVE ;  /* 0x000000000000791b */ /* 0x001fd80003800000 */
.L_x_1154:
[----:B------:R-:W-:Y:S05]  /*fcf0*/  BSYNC B0 ;  /* 0x0000000000007941 */ /* 0x000fea0003800000 */
.L_x_1153:
[----:B------:R-:W-:Y:S05]  /*fd00*/  BRA `(.L_x_1155) ;  /* 0xffffffb800207947 */ /* 0x000fea000383ffff */
.L_x_1044:
[----:B------:R-:W-:Y:S01]  /*fd10*/  BSSY B0, `(.L_x_1156) ;  /* 0x0000006000007945 */ /* 0x000fe20003800000 */
[----:B------:R-:W-:Y:S01]  /*fd20*/  PLOP3.LUT P3, PT, P3, PT, PT, 0x8, 0x80 ;  /* 0x000000000080781c */ /* 0x000fe20001f6e170 */
[----:B------:R-:W-:-:S12]  /*fd30*/  IMAD.MOV.U32 R34, RZ, RZ, -0x1 ;  /* 0xffffffffff227424 */ /* 0x000fd800078e00ff */
[----:B0-----:R-:W-:Y:S05]  /*fd40*/  WARPSYNC.COLLECTIVE R34, `(.L_x_1157) ;  /* 0x0000000022087348 */ /* 0x001fea0003c00000 */
[----:B------:R-:W-:Y:S01]  /*fd50*/  VOTE.ANY R34, PT, P3 ;  /* 0x0000000000227806 */ /* 0x000fe200018e0100 */
[----:B0-----:R-:W-:Y:S06]  /*fd60*/  ENDCOLLECTIVE ;  /* 0x000000000000791b */ /* 0x001fec0003800000 */
.L_x_1157:
[----:B------:R-:W-:Y:S05]  /*fd70*/  BSYNC B0 ;  /* 0x0000000000007941 */ /* 0x000fea0003800000 */
.L_x_1156:
        /* <DEDUP_REMOVED lines=12> */
.L_x_1158:
        /* <DEDUP_REMOVED lines=9> */
.L_x_1159:
        /* <DEDUP_REMOVED lines=10> */
.L_x_1160:
        /* <DEDUP_REMOVED lines=9> */
.L_x_1161:
[----:B------:R-:W-:Y:S01]  /*10000*/  IMAD.MOV.U32 R64, RZ, RZ, 0x10 ;  /* 0x00000010ff407424 */ /* 0x000fe200078e00ff */
[----:B------:R-:W-:-:S05]  /*10010*/  SEL R29, R79, RZ, !P5 ;  /* 0x000000ff4f1d7207 */ /* 0x000fca0006800000 */
[----:B------:R-:W-:-:S04]  /*10020*/  IMAD.IADD R29, R94, 0x1, R29 ;  /* 0x000000015e1d7824 */ /* 0x000fc800078e021d */
[----:B------:R-:W-:-:S07]  /*10030*/  IMAD.MOV.U32 R33, RZ, RZ, R29 ;  /* 0x000000ffff217224 */ /* 0x000fce00078e001d */
[----:B------:R-:W-:Y:S05]  /*10040*/  WARPSYNC.COLLECTIVE R34, `(.L_x_1162) ;  /* 0x0000000022087348 */ /* 0x000fea0003c00000 */
[----:B------:R0:W1:Y:S02]  /*10050*/  SHFL.DOWN P3, R79, R33, R64, R65 ;  /* 0x08000040214f7389 */ /* 0x0000640000060041 */
[----:B01----:R-:W-:Y:S05]  /*10060*/  ENDCOLLECTIVE ;  /* 0x000000000000791b */ /* 0x003fea0003800000 */
.L_x_1162:
[----:B------:R-:W-:-:S04]  /*10070*/  ISETP.GT.AND P3, PT, R90, R65, PT ;  /* 0x000000415a00720c */ /* 0x000fc80003f64270 */
[----:B------:R-:W-:Y:S02]  /*10080*/  SEL R79, R79, RZ, !P3 ;  /* 0x000000ff4f4f7207 */ /* 0x000fe40005800000 */
[----:B------:R-:W-:Y:S02]  /*10090*/  ISETP.NE.AND P3, PT, R28, 0x65, PT ;  /* 0x000000651c00780c */ /* 0x000fe40003f65270 */
[----:B------:R-:W-:-:S11]  /*100a0*/  IADD3 R88, PT, PT, R29, R79, R88 ;  /* 0x0000004f1d587210 */ /* 0x000fd60007ffe058 */
[----:B------:R-:W-:Y:S05]  /*100b0*/  WARPSYNC.COLLECTIVE R34, `(.L_x_1163) ;  /* 0x0000000022087348 */ /* 0x000fea0003c00000 */
[----:B------:R-:W-:Y:S01]  /*100c0*/  VOTE.ALL P3, P3 ;  /* 0x0000000000ff7806 */ /* 0x000fe20001860000 */
[----:B------:R-:W-:-:S12]  /*100d0*/  ENDCOLLECTIVE ;  /* 0x000000000000791b */ /* 0x000fd80003800000 */
.L_x_1163:
[----:B------:R-:W-:Y:S05]  /*100e0*/  BRA `(.L_x_1164) ;  /* 0xffffffb400b87947 */ /* 0x000fea000383ffff */
.L_x_1165:
        /* <DEDUP_REMOVED lines=9> */
.L_x_1198:


//--------------------- .text._ZN6thrust24THRUST_300001_SM_1000_NS8cuda_cub4core6detail13_kernel_agentINS1_16__set_operations14PartitionAgentINS0_6detail15normal_iteratorINS0_10device_ptrIiEEEESB_iN4cuda3std3__44lessIiEEEEJSB_SB_iiiPNSE_4pairIiiEESG_iEEEvDpT0_ --------------------------
	.section	.text._ZN6thrust24THRUST_300001_SM_1000_NS8cuda_cub4core6detail13_kernel_agentINS1_16__set_operations14PartitionAgentINS0_6detail15normal_iteratorINS0_10device_ptrIiEEEESB_iN4cuda3std3__44lessIiEEEEJSB_SB_iiiPNSE_4pairIiiEESG_iEEEvDpT0_,"ax",@progbits
	.align	128
        .global         _ZN6thrust24THRUST_300001_SM_1000_NS8cuda_cub4core6detail13_kernel_agentINS1_16__set_operations14PartitionAgentINS0_6detail15normal_iteratorINS0_10device_ptrIiEEEESB_iN4cuda3std3__44lessIiEEEEJSB_SB_iiiPNSE_4pairIiiEESG_iEEEvDpT0_
        .type           _ZN6thrust24THRUST_300001_SM_1000_NS8cuda_cub4core6detail13_kernel_agentINS1_16__set_operations14PartitionAgentINS0_6detail15normal_iteratorINS0_10device_ptrIiEEEESB_iN4cuda3std3__44lessIiEEEEJSB_SB_iiiPNSE_4pairIiiEESG_iEEEvDpT0_,@function
        .size           _ZN6thrust24THRUST_300001_SM_1000_NS8cuda_cub4core6detail13_kernel_agentINS1_16__set_operations14PartitionAgentINS0_6detail15normal_iteratorINS0_10device_ptrIiEEEESB_iN4cuda3std3__44lessIiEEEEJSB_SB_iiiPNSE_4pairIiiEESG_iEEEvDpT0_,(.L_x_1199 - _ZN6thrust24THRUST_300001_SM_1000_NS8cuda_cub4core6detail13_kernel_agentINS1_16__set_operations14PartitionAgentINS0_6detail15normal_iteratorINS0_10device_ptrIiEEEESB_iN4cuda3std3__44lessIiEEEEJSB_SB_iiiPNSE_4pairIiiEESG_iEEEvDpT0_)
        .other          _ZN6thrust24THRUST_300001_SM_1000_NS8cuda_cub4core6detail13_kernel_agentINS1_16__set_operations14PartitionAgentINS0_6detail15normal_iteratorINS0_10device_ptrIiEEEESB_iN4cuda3std3__44lessIiEEEEJSB_SB_iiiPNSE_4pairIiiEESG_iEEEvDpT0_,@"STO_CUDA_ENTRY STV_DEFAULT"
_ZN6thrust24THRUST_300001_SM_1000_NS8cuda_cub4core6detail13_kernel_agentINS1_16__set_operations14PartitionAgentINS0_6detail15normal_iteratorINS0_10device_ptrIiEEEESB_iN4cuda3std3__44lessIiEEEEJSB_SB_iiiPNSE_4pairIiiEESG_iEEEvDpT0_:
.text._ZN6thrust24THRUST_300001_SM_1000_NS8cuda_cub4core6detail13_kernel_agentINS1_16__set_operations14PartitionAgentINS0_6detail15normal_iteratorINS0_10device_ptrIiEEEESB_iN4cuda3std3__44lessIiEEEEJSB_SB_iiiPNSE_4pairIiiEESG_iEEEvDpT0_:
        /* <DEDUP_REMOVED lines=20> */
.L_x_1168:
        /* <DEDUP_REMOVED lines=13> */
.L_x_1167:
[----:B------:R-:W-:Y:S05]  /*0210*/  BSYNC.RECONVERGENT B0 ;  /* 0x0000000000007941 */ /* 0x000fea0003800200 */
.L_x_1166:
        /* <DEDUP_REMOVED lines=38> */
.L_x_1175:
[----:B------:R-:W-:Y:S05]  /*0480*/  BSYNC.RECONVERGENT B3 ;  /* 0x0000000000037941 */ /* 0x000fea0003800200 */
.L_x_1174:
        /* <DEDUP_REMOVED lines=25> */
.L_x_1173:
[----:B------:R-:W0:Y:S01]  /*0620*/  LDC.64 R10, c[0x0][0x380] ;  /* 0x0000e000ff0a7b82 */ /* 0x000e220000000a00 */
[----:B------:R-:W-:-:S13]  /*0630*/  ISETP.GE.U32.AND P0, PT, R14, R13, PT ;  /* 0x0000000d0e00720c */ /* 0x000fda0003f06070 */
[----:B------:R-:W-:Y:S05]  /*0640*/  @P0 BREAK.RELIABLE B2 ;  /* 0x0000000000020942 */ /* 0x000fea0003800100 */
[----:B------:R-:W-:Y:S05]  /*0650*/  @P0 BRA `(.L_x_1176) ;  /* 0x00000000002c0947 */ /* 0x000fea0003800000 */
[----:B------:R-:W-:Y:S05]  /*0660*/  BSYNC.RELIABLE B2 ;  /* 0x0000000000027941 */ /* 0x000fea0003800100 */
.L_x_1172:
        /* <DEDUP_REMOVED lines=10> */
.L_x_1176:
[----:B------:R-:W-:Y:S05]  /*0710*/  BSYNC.RECONVERGENT B1 ;  /* 0x0000000000017941 */ /* 0x000fea0003800200 */
.L_x_1171:
        /* <DEDUP_REMOVED lines=16> */
.L_x_1178:
[----:B------:R-:W-:Y:S05]  /*0820*/  BSYNC.RECONVERGENT B1 ;  /* 0x0000000000017941 */ /* 0x000fea0003800200 */
.L_x_1177:
        /* <DEDUP_REMOVED lines=30> */
.L_x_1181:
        /* <DEDUP_REMOVED lines=15> */
.L_x_1182:
[----:B------:R-:W-:-:S13]  /*0b00*/  ISETP.GE.AND P0, PT, R10, R11, PT ;  /* 0x0000000b0a00720c */ /* 0x000fda0003f06270 */
[----:B------:R-:W-:Y:S05]  /*0b10*/  @P0 BREAK.RELIABLE B2 ;  /* 0x0000000000020942 */ /* 0x000fea0003800100 */
[----:B------:R-:W-:Y:S05]  /*0b20*/  @P0 BRA `(.L_x_1183) ;  /* 0x00000000002c0947 */ /* 0x000fea0003800000 */
[----:B------:R-:W-:Y:S05]  /*0b30*/  BSYNC.RELIABLE B2 ;  /* 0x0000000000027941 */ /* 0x000fea0003800100 */
.L_x_1180:
        /* <DEDUP_REMOVED lines=10> */
.L_x_1183:
[----:B------:R-:W-:Y:S05]  /*0be0*/  BSYNC.RECONVERGENT B1 ;  /* 0x0000000000017941 */ /* 0x000fea0003800200 */
.L_x_1179:
        /* <DEDUP_REMOVED lines=13> */
.L_x_1186:
        /* <DEDUP_REMOVED lines=9> */
.L_x_1185:
[----:B------:R-:W-:Y:S05]  /*0d50*/  BSYNC.RECONVERGENT B1 ;  /* 0x0000000000017941 */ /* 0x000fea0003800200 */
.L_x_1184:
        /* <DEDUP_REMOVED lines=8> */
.L_x_1170:
[----:B------:R-:W-:Y:S05]  /*0de0*/  BSYNC.RECONVERGENT B0 ;  /* 0x0000000000007941 */ /* 0x000fea0003800200 */
.L_x_1169:
[----:B------:R-:W-:Y:S05]  /*0df0*/  WARPSYNC.ALL ;  /* 0x0000000000007948 */ /* 0x000fea0003800000 */
[----:B------:R-:W0:Y:S01]  /*0e00*/  LDC.64 R2, c[0x0][0x3a0] ;  /* 0x0000e800ff027b82 */ /* 0x000e220000000a00 */
[----:B------:R-:W-:Y:S01]  /*0e10*/  IADD3 R5, PT, PT, R4, R8, -R9 ;  /* 0x0000000804057210 */ /* 0x000fe20007ffe809 */
[----:B0-----:R-:W-:-:S05]  /*0e20*/  IMAD.WIDE R2, R0, 0x8, R2 ;  /* 0x0000000800027825 */ /* 0x001fca00078e0202 */
[----:B------:R-:W-:Y:S04]  /*0e30*/  STG.E desc[UR4][R2.64], R9 ;  /* 0x0000000902007986 */ /* 0x000fe8000c101904 */
[----:B------:R-:W-:Y:S01]  /*0e40*/  STG.E desc[UR4][R2.64+0x4], R5 ;  /* 0x0000040502007986 */ /* 0x000fe2000c101904 */
[----:B------:R-:W-:Y:S05]  /*0e50*/  EXIT ;  /* 0x000000000000794d */ /* 0x000fea0003800000 */
.L_x_1187:
        /* <DEDUP_REMOVED lines=10> */
.L_x_1199:


//--------------------- .text._ZN6thrust24THRUST_300001_SM_1000_NS8cuda_cub4core6detail13_kernel_agentINS1_16__set_operations9InitAgentIN3cub18CUB_300001_SM_100013ScanTileStateIiLb1EEEiEEJSA_iEEEvDpT0_ --------------------------
	.section	.text._ZN6thrust24THRUST_300001_SM_1000_NS8cuda_cub4core6detail13_kernel_agentINS1_16__set_operations9InitAgentIN3cub18CUB_300001_SM_100013ScanTileStateIiLb1EEEiEEJSA_iEEEvDpT0_,"ax",@progbits
	.align	128
        .global         _ZN6thrust24THRUST_300001_SM_1000_NS8cuda_cub4core6detail13_kernel_agentINS1_16__set_operations9InitAgentIN3cub18CUB_300001_SM_100013ScanTileStateIiLb1EEEiEEJSA_iEEEvDpT0_
        .type           _ZN6thrust24THRUST_300001_SM_1000_NS8cuda_cub4core6detail13_kernel_agentINS1_16__set_operations9InitAgentIN3cub18CUB_300001_SM_100013ScanTileStateIiLb1EEEiEEJSA_iEEEvDpT0_,@function
        .size           _ZN6thrust24THRUST_300001_SM_1000_NS8cuda_cub4core6detail13_kernel_agentINS1_16__set_operations9InitAgentIN3cub18CUB_300001_SM_100013ScanTileStateIiLb1EEEiEEJSA_iEEEvDpT0_,(.L_x_1200 - _ZN6thrust24THRUST_300001_SM_1000_NS8cuda_cub4core6detail13_kernel_agentINS1_16__set_operations9InitAgentIN3cub18CUB_300001_SM_100013ScanTileStateIiLb1EEEiEEJSA_iEEEvDpT0_)
        .other          _ZN6thrust24THRUST_300001_SM_1000_NS8cuda_cub4core6detail13_kernel_agentINS1_16__set_operations9InitAgentIN3cub18CUB_300001_SM_100013ScanTileStateIiLb1EEEiEEJSA_iEEEvDpT0_,@"STO_CUDA_ENTRY STV_DEFAULT"
_ZN6thrust24THRUST_300001_SM_1000_NS8cuda_cub4core6detail13_kernel_agentINS1_16__set_operations9InitAgentIN3cub18CUB_300001_SM_100013ScanTileStateIiLb1EEEiEEJSA_iEEEvDpT0_:
.text._ZN6thrust24THRUST_300001_SM_1000_NS8cuda_cub4core6detail13_kernel_agentINS1_16__set_operations9InitAgentIN3cub18CUB_300001_SM_100013ScanTileStateIiLb1EEEiEEJSA_iEEEvDpT0_:
[----:B------:R-:W-:Y:S01]  /*0000*/  LDC R1, c[0x0][0x37c] ;  /* 0x0000df00ff017b82 */ /* 0x000fe20000000800 */
[----:B------:R-:W0:Y:S07]  /*0010*/  S2R R0, SR_TID.X ;  /* 0x0000000000007919 */ /* 0x000e2e0000002100 */
[----:B------:R-:W1:Y:S01]  /*0020*/  S2UR UR6, SR_CTAID.X ;  /* 0x00000000000679c3 */ /* 0x000e620000002500 */
[----:B------:R-:W2:Y:S07]  /*0030*/  LDCU UR4, c[0x0][0x388] ;  /* 0x00007100ff0477ac */ /* 0x000eae0008000800 */
[----:B------:R-:W1:Y:S01]  /*0040*/  LDC R5, c[0x0][0x360] ;  /* 0x0000d800ff057b82 */ /* 0x000e620000000800 */
[----:B0-----:R-:W-:Y:S01]  /*0050*/  ISETP.GT.U32.AND P0, PT, R0, 0x1f, PT ;  /* 0x0000001f0000780c */ /* 0x001fe20003f04070 */
[----:B-1----:R-:W-:-:S03]  /*0060*/  IMAD R5, R5, UR6, R0 ;  /* 0x0000000605057c24 */ /* 0x002fc6000f8e0200 */
[----:B------:R-:W-:Y:S02]  /*0070*/  ISETP.NE.OR P0, PT, RZ, UR6, P0 ;  /* 0x00000006ff007c0c */ /* 0x000fe40008705670 */
[----:B--2---:R-:W-:Y:S01]  /*0080*/  ISETP.GE.AND P1, PT, R5, UR4, PT ;  /* 0x0000000405007c0c */ /* 0x004fe2000bf26270 */
[----:B------:R-:W0:-:S12]  /*0090*/  LDCU.64 UR4, c[0x0][0x358] ;  /* 0x00006b00ff0477ac */ /* 0x000e180008000a00 */
[----:B------:R-:W1:Y:S01]  /*00a0*/  @!P1 LDC.64 R2, c[0x0][0x380] ;  /* 0x0000e000ff029b82 */ /* 0x000e620000000a00 */
[----:B------:R-:W-:Y:S01]  /*00b0*/  @!P1 MOV R4, 0x63 ;  /* 0x0000006300049802 */ /* 0x000fe20000000f00 */
[----:B-1----:R-:W-:-:S04]  /*00c0*/  @!P1 IMAD.WIDE R2, R5, 0x8, R2 ;  /* 0x0000000805029825 */ /* 0x002fc800078e0202 */
[----:B------:R-:W-:-:S05]  /*00d0*/  HFMA2 R5, -RZ, RZ, 0, 0 ;  /* 0x00000000ff057431 */ /* 0x000fca00000001ff */
[----:B0-----:R0:W-:Y:S01]  /*00e0*/  @!P1 STG.E.64 desc[UR4][R2.64+0x100], R4 ;  /* 0x0001000402009986 */ /* 0x0011e2000c101b04 */
[----:B------:R-:W-:Y:S05]  /*00f0*/  @P0 EXIT ;  /* 0x000000000000094d */ /* 0x000fea0003800000 */
[----:B0-----:R-:W0:Y:S02]  /*0100*/  LDC.64 R2, c[0x0][0x380] ;  /* 0x0000e000ff027b82 */ /* 0x001e240000000a00 */
[----:B0-----:R-:W-:-:S05]  /*0110*/  IMAD.WIDE.U32 R2, R0, 0x8, R2 ;  /* 0x0000000800027825 */ /* 0x001fca00078e0002 */
[----:B------:R-:W-:Y:S01]  /*0120*/  STG.E.64 desc[UR4][R2.64], RZ ;  /* 0x000000ff02007986 */ /* 0x000fe2000c101b04 */
[----:B------:R-:W-:Y:S05]  /*0130*/  EXIT ;  /* 0x000000000000794d */ /* 0x000fea0003800000 */
.L_x_1188:
        /* <DEDUP_REMOVED lines=12> */
.L_x_1200:


//--------------------- .nv.shared._ZN3cub18CUB_300001_SM_10006detail8for_each13static_kernelINS2_12policy_hub_t12policy_500_tEmN6thrust24THRUST_300001_SM_1000_NS8cuda_cub20__uninitialized_fill7functorINS7_10device_ptrIiEEiEEEEvT0_T1_ --------------------------
	.section	.nv.shared._ZN3cub18CUB_300001_SM_10006detail8for_each13static_kernelINS2_12policy_hub_t12policy_500_tEmN6thrust24THRUST_300001_SM_1000_NS8cuda_cub20__uninitialized_fill7functorINS7_10device_ptrIiEEiEEEEvT0_T1_,"aw",@nobits
	.sectionflags	@""
	.align	16
	.zero		1024


//--------------------- .nv.shared.reserved.0     --------------------------
	.section	.nv.shared.reserved.0,"aw",@nobits
	.weak		__nv_reservedSMEM_offset_0_alias
	.size		__nv_reservedSMEM_offset_0_alias, 0, 64
	.other		__nv_reservedSMEM_offset_0_alias,@"STO_CUDA_RESERVED_SHARED STV_DEFAULT"
__nv_reservedSMEM_offset_0_alias:
	.zero		0
	.zero		64


//--------------------- .nv.global                --------------------------
	.section	.nv.global,"aw",@nobits
.nv.global:
	.type		_ZN34_INTERNAL_dc26930f_4_k_cu__Z4testv6thrust24THRUST_300001_SM_1000_NS12placeholders2_8E,@object
	.size		_ZN34_INTERNAL_dc26930f_4_k_cu__Z4testv6thrust24THRUST_300001_SM_1000_NS12placeholders2_8E,(_ZN34_INTERNAL_dc26930f_4_k_cu__Z4testv4cuda3std3__436_GLOBAL__N__dc26930f_4_k_cu__Z4testv6ignoreE - _ZN34_INTERNAL_dc26930f_4_k_cu__Z4testv6thrust24THRUST_300001_SM_1000_NS12placeholders2_8E)
_ZN34_INTERNAL_dc26930f_4_k_cu__Z4testv6thrust24THRUST_300001_SM_1000_NS12placeholders2_8E:
	.zero		1
	.type		_ZN34_INTERNAL_dc26930f_4_k_cu__Z4testv4cuda3std3__436_GLOBAL__N__dc26930f_4_k_cu__Z4testv6ignoreE,@object
	.size		_ZN34_INTERNAL_dc26930f_4_k_cu__Z4testv4cuda3std3__436_GLOBAL__N__dc26930f_4_k_cu__Z4testv6ignoreE,(_ZN34_INTERNAL_dc26930f_4_k_cu__Z4testv4cuda3std6ranges3__45__cpo4dataE - _ZN34_INTERNAL_dc26930f_4_k_cu__Z4testv4cuda3std3__436_GLOBAL__N__dc26930f_4_k_cu__Z4testv6ignoreE)
_ZN34_INTERNAL_dc26930f_4_k_cu__Z4testv4cuda3std3__436_GLOBAL__N__dc26930f_4_k_cu__Z4testv6ignoreE:
	.zero		1
	.type		_ZN34_INTERNAL_dc26930f_4_k_cu__Z4testv4cuda3std6ranges3__45__cpo4dataE,@object
	.size		_ZN34_INTERNAL_dc26930f_4_k_cu__Z4testv4cuda3std6ranges3__45__cpo4dataE,(_ZN34_INTERNAL_dc26930f_4_k_cu__Z4testv6thrust24THRUST_300001_SM_1000_NS6system3cpp3parE - _ZN34_INTERNAL_dc26930f_4_k_cu__Z4testv4cuda3std6ranges3__45__cpo4dataE)
_ZN34_INTERNAL_dc26930f_4_k_cu__Z4testv4cuda3std6ranges3__45__cpo4dataE:
	.zero		1
	.type		_ZN34_INTERNAL_dc26930f_4_k_cu__Z4testv6thrust24THRUST_300001_SM_1000_NS6system3cpp3parE,@object
	.size		_ZN34_INTERNAL_dc26930f_4_k_cu__Z4testv6thrust24THRUST_300001_SM_1000_NS6system3cpp3parE,(_ZN34_INTERNAL_dc26930f_4_k_cu__Z4testv4cuda3std3__45__cpo5beginE - _ZN34_INTERNAL_dc26930f_4_k_cu__Z4testv6thrust24THRUST_300001_SM_1000_NS6system3cpp3parE)
_ZN34_INTERNAL_dc26930f_4_k_cu__Z4testv6thrust24THRUST_300001_SM_1000_NS6system3cpp3parE:
	.zero		1
	.type		_ZN34_INTERNAL_dc26930f_4_k_cu__Z4testv4cuda3std3__45__cpo5beginE,@object
	.size		_ZN34_INTERNAL_dc26930f_4_k_cu__Z4testv4cuda3std3__45__cpo5beginE,(_ZN34_INTERNAL_dc26930f_4_k_cu__Z4testv4cuda3std6ranges3__45__cpo5beginE - _ZN34_INTERNAL_dc26930f_4_k_cu__Z4testv4cuda3std3__45__cpo5beginE)
_ZN34_INTERNAL_dc26930f_4_k_cu__Z4testv4cuda3std3__45__cpo5beginE:
	.zero		1
	.type		_ZN34_INTERNAL_dc26930f_4_k_cu__Z4testv4cuda3std6ranges3__45__cpo5beginE,@object
	.size		_ZN34_INTERNAL_dc26930f_4_k_cu__Z4testv4cuda3std6ranges3__45__cpo5beginE,(_ZN34_INTERNAL_dc26930f_4_k_cu__Z4testv6thrust24THRUST_300001_SM_1000_NS6deviceE - _ZN34_INTERNAL_dc26930f_4_k_cu__Z4testv4cuda3std6ranges3__45__cpo5beginE)
_ZN34_INTERNAL_dc26930f_4_k_cu__Z4testv4cuda3std6ranges3__45__cpo5beginE:
	.zero		1
	.type		_ZN34_INTERNAL_dc26930f_4_k_cu__Z4testv6thrust24THRUST_300001_SM_1000_NS6deviceE,@object
	.size		_ZN34_INTERNAL_dc26930f_4_k_cu__Z4testv6thrust24THRUST_300001_SM_1000_NS6deviceE,(_ZN34_INTERNAL_dc26930f_4_k_cu__Z4testv4cuda3std3__47nulloptE - _ZN34_INTERNAL_dc26930f_4_k_cu__Z4testv6thrust24THRUST_300001_SM_1000_NS6deviceE)
_ZN34_INTERNAL_dc26930f_4_k_cu__Z4testv6thrust24THRUST_300001_SM_1000_NS6deviceE:
	.zero		1
	.type		_ZN34_INTERNAL_dc26930f_4_k_cu__Z4testv4cuda3std3__47nulloptE,@object
	.size		_ZN34_INTERNAL_dc26930f_4_k_cu__Z4testv4cuda3std3__47nulloptE,(_ZN34_INTERNAL_dc26930f_4_k_cu__Z4testv4cuda3std6ranges3__45__cpo8distanceE - _ZN34_INTERNAL_dc26930f_4_k_cu__Z4testv4cuda3std3__47nulloptE)
_ZN34_INTERNAL_dc26930f_4_k_cu__Z4testv4cuda3std3__47nulloptE:
	.zero		1
	.type		_ZN34_INTERNAL_dc26930f_4_k_cu__Z4testv4cuda3std6ranges3__45__cpo8distanceE,@object
	.size		_ZN34_INTERNAL_dc26930f_4_k_cu__Z4testv4cuda3std6ranges3__45__cpo8distanceE,(_ZN34_INTERNAL_dc26930f_4_k_cu__Z4testv6thrust24THRUST_300001_SM_1000_NS12placeholders2_4E - _ZN34_INTERNAL_dc26930f_4_k_cu__Z4testv4cuda3std6ranges3__45__cpo8distanceE)
_ZN34_INTERNAL_dc26930f_4_k_cu__Z4testv4cuda3std6ranges3__45__cpo8distanceE:
	.zero		1
	.type		_ZN34_INTERNAL_dc26930f_4_k_cu__Z4testv6thrust24THRUST_300001_SM_1000_NS12placeholders2_4E,@object
	.size		_ZN34_INTERNAL_dc26930f_4_k_cu__Z4testv6thrust24THRUST_300001_SM_1000_NS12placeholders2_4E,(_ZN34_INTERNAL_dc26930f_4_k_cu__Z4testv4cuda3std3__45__cpo6rbeginE - _ZN34_INTERNAL_dc26930f_4_k_cu__Z4testv6thrust24THRUST_300001_SM_1000_NS12placeholders2_4E)
_ZN34_INTERNAL_dc26930f_4_k_cu__Z4testv6thrust24THRUST_300001_SM_1000_NS12placeholders2_4E:
	.zero		1
	.type		_ZN34_INTERNAL_dc26930f_4_k_cu__Z4testv4cuda3std3__45__cpo6rbeginE,@object
	.size		_ZN34_INTERNAL_dc26930f_4_k_cu__Z4testv4cuda3std3__45__cpo6rbeginE,(_ZN34_INTERNAL_dc26930f_4_k_cu__Z4testv4cuda3std6ranges3__45__cpo7advanceE - _ZN34_INTERNAL_dc26930f_4_k_cu__Z4testv4cuda3std3__45__cpo6rbeginE)
_ZN34_INTERNAL_dc26930f_4_k_cu__Z4testv4cuda3std3__45__cpo6rbeginE:
	.zero		1
	.type		_ZN34_INTERNAL_dc26930f_4_k_cu__Z4testv4cuda3std6ranges3__45__cpo7advanceE,@object
	.size		_ZN34_INTERNAL_dc26930f_4_k_cu__Z4testv4cuda3std6ranges3__45__cpo7advanceE,(_ZN34_INTERNAL_dc26930f_4_k_cu__Z4testv6thrust24THRUST_300001_SM_1000_NS12placeholders3_10E - _ZN34_INTERNAL_dc26930f_4_k_cu__Z4testv4cuda3std6ranges3__45__cpo7advanceE)
_ZN34_INTERNAL_dc26930f_4_k_cu__Z4testv4cuda3std6ranges3__45__cpo7advanceE:
	.zero		1
	.type		_ZN34_INTERNAL_dc26930f_4_k_cu__Z4testv6thrust24THRUST_300001_SM_1000_NS12placeholders3_10E,@object
	.size		_ZN34_INTERNAL_dc26930f_4_k_cu__Z4testv6thrust24THRUST_300001_SM_1000_NS12placeholders3_10E,(_ZN34_INTERNAL_dc26930f_4_k_cu__Z4testv4cuda3std3__48in_placeE - _ZN34_INTERNAL_dc26930f_4_k_cu__Z4testv6thrust24THRUST_300001_SM_1000_NS12placeholders3_10E)
_ZN34_INTERNAL_dc26930f_4_k_cu__Z4testv6thrust24THRUST_300001_SM_1000_NS12placeholders3_10E:
	.zero		1
	.type		_ZN34_INTERNAL_dc26930f_4_k_cu__Z4testv4cuda3std3__48in_placeE,@object
	.size		_ZN34_INTERNAL_dc26930f_4_k_cu__Z4testv4cuda3std3__48in_placeE,(_ZN34_INTERNAL_dc26930f_4_k_cu__Z4testv4cuda3std6ranges3__45__cpo4sizeE - _ZN34_INTERNAL_dc26930f_4_k_cu__Z4testv4cuda3std3__48in_placeE)
_ZN34_INTERNAL_dc26930f_4_k_cu__Z4testv4cuda3std3__48in_placeE:
	.zero		1
	.type		_ZN34_INTERNAL_dc26930f_4_k_cu__Z4testv4cuda3std6ranges3__45__cpo4sizeE,@object
	.size		_ZN34_INTERNAL_dc26930f_4_k_cu__Z4testv4cuda3std6ranges3__45__cpo4sizeE,(_ZN34_INTERNAL_dc26930f_4_k_cu__Z4testv6thrust24THRUST_300001_SM_1000_NS12placeholders2_2E - _ZN34_INTERNAL_dc26930f_4_k_cu__Z4testv4cuda3std6ranges3__45__cpo4sizeE)
_ZN34_INTERNAL_dc26930f_4_k_cu__Z4testv4cuda3std6ranges3__45__cpo4sizeE:
	.zero		1
	.type		_ZN34_INTERNAL_dc26930f_4_k_cu__Z4testv6thrust24THRUST_300001_SM_1000_NS12placeholders2_2E,@object
	.size		_ZN34_INTERNAL_dc26930f_4_k_cu__Z4testv6thrust24THRUST_300001_SM_1000_NS12placeholders2_2E,(_ZN34_INTERNAL_dc26930f_4_k_cu__Z4testv4cuda3std3__45__cpo6cbeginE - _ZN34_INTERNAL_dc26930f_4_k_cu__Z4testv6thrust24THRUST_300001_SM_1000_NS12placeholders2_2E)
_ZN34_INTERNAL_dc26930f_4_k_cu__Z4testv6thrust24THRUST_300001_SM_1000_NS12placeholders2_2E:
	.zero		1
	.type		_ZN34_INTERNAL_dc26930f_4_k_cu__Z4testv4cuda3std3__45__cpo6cbeginE,@object
	.size		_ZN34_INTERNAL_dc26930f_4_k_cu__Z4testv4cuda3std3__45__cpo6cbeginE,(_ZN34_INTERNAL_dc26930f_4_k_cu__Z4testv4cuda3std6ranges3__45__cpo6cbeginE - _ZN34_INTERNAL_dc26930f_4_k_cu__Z4testv4cuda3std3__45__cpo6cbeginE)
_ZN34_INTERNAL_dc26930f_4_k_cu__Z4testv4cuda3std3__45__cpo6cbeginE:
	.zero		1
	.type		_ZN34_INTERNAL_dc26930f_4_k_cu__Z4testv4cuda3std6ranges3__45__cpo6cbeginE,@object
	.size		_ZN34_INTERNAL_dc26930f_4_k_cu__Z4testv4cuda3std6ranges3__45__cpo6cbeginE,(_ZN34_INTERNAL_dc26930f_4_k_cu__Z4testv6thrust24THRUST_300001_SM_1000_NS12placeholders2_6E - _ZN34_INTERNAL_dc26930f_4_k_cu__Z4testv4cuda3std6ranges3__45__cpo6cbeginE)
_ZN34_INTERNAL_dc26930f_4_k_cu__Z4testv4cuda3std6ranges3__45__cpo6cbeginE:
	.zero		1
	.type		_ZN34_INTERNAL_dc26930f_4_k_cu__Z4testv6thrust24THRUST_300001_SM_1000_NS12placeholders2_6E,@object
	.size		_ZN34_INTERNAL_dc26930f_4_k_cu__Z4testv6thrust24THRUST_300001_SM_1000_NS12placeholders2_6E,(_ZN34_INTERNAL_dc26930f_4_k_cu__Z4testv4cuda3std3__45__cpo7crbeginE - _ZN34_INTERNAL_dc26930f_4_k_cu__Z4testv6thrust24THRUST_300001_SM_1000_NS12placeholders2_6E)
_ZN34_INTERNAL_dc26930f_4_k_cu__Z4testv6thrust24THRUST_300001_SM_1000_NS12placeholders2_6E:
	.zero		1
	.type		_ZN34_INTERNAL_dc26930f_4_k_cu__Z4testv4cuda3std3__45__cpo7crbeginE,@object
	.size		_ZN34_INTERNAL_dc26930f_4_k_cu__Z4testv4cuda3std3__45__cpo7crbeginE,(_ZN34_INTERNAL_dc26930f_4_k_cu__Z4testv4cuda3std6ranges3__45__cpo4nextE - _ZN34_INTERNAL_dc26930f_4_k_cu__Z4testv4cuda3std3__45__cpo7crbeginE)
_ZN34_INTERNAL_dc26930f_4_k_cu__Z4testv4cuda3std3__45__cpo7crbeginE:
	.zero		1
	.type		_ZN34_INTERNAL_dc26930f_4_k_cu__Z4testv4cuda3std6ranges3__45__cpo4nextE,@object
	.size		_ZN34_INTERNAL_dc26930f_4_k_cu__Z4testv4cuda3std6ranges3__45__cpo4nextE,(_ZN34_INTERNAL_dc26930f_4_k_cu__Z4testv4cuda3std6ranges3__45__cpo4swapE - _ZN34_INTERNAL_dc26930f_4_k_cu__Z4testv4cuda3std6ranges3__45__cpo4nextE)
_ZN34_INTERNAL_dc26930f_4_k_cu__Z4testv4cuda3std6ranges3__45__cpo4nextE:
	.zero		1
	.type		_ZN34_INTERNAL_dc26930f_4_k_cu__Z4testv4cuda3std6ranges3__45__cpo4swapE,@object
	.size		_ZN34_INTERNAL_dc26930f_4_k_cu__Z4testv4cuda3std6ranges3__45__cpo4swapE,(_ZN34_INTERNAL_dc26930f_4_k_cu__Z4testv6thrust24THRUST_300001_SM_1000_NS8cuda_cub10par_nosyncE - _ZN34_INTERNAL_dc26930f_4_k_cu__Z4testv4cuda3std6ranges3__45__cpo4swapE)
_ZN34_INTERNAL_dc26930f_4_k_cu__Z4testv4cuda3std6ranges3__45__cpo4swapE:
	.zero		1
	.type		_ZN34_INTERNAL_dc26930f_4_k_cu__Z4testv6thrust24THRUST_300001_SM_1000_NS8cuda_cub10par_nosyncE,@object
	.size		_ZN34_INTERNAL_dc26930f_4_k_cu__Z4testv6thrust24THRUST_300001_SM_1000_NS8cuda_cub10par_nosyncE,(_ZN34_INTERNAL_dc26930f_4_k_cu__Z4testv6thrust24THRUST_300001_SM_1000_NS3seqE - _ZN34_INTERNAL_dc26930f_4_k_cu__Z4testv6thrust24THRUST_300001_SM_1000_NS8cuda_cub10par_nosyncE)
_ZN34_INTERNAL_dc26930f_4_k_cu__Z4testv6thrust24THRUST_300001_SM_1000_NS8cuda_cub10par_nosyncE:
	.zero		1
	.type		_ZN34_INTERNAL_dc26930f_4_k_cu__Z4testv6thrust24THRUST_300001_SM_1000_NS3seqE,@object
	.size		_ZN34_INTERNAL_dc26930f_4_k_cu__Z4testv6thrust24THRUST_300001_SM_1000_NS3seqE,(_ZN34_INTERNAL_dc26930f_4_k_cu__Z4testv4cuda3std3__420unreachable_sentinelE - _ZN34_INTERNAL_dc26930f_4_k_cu__Z4testv6thrust24THRUST_300001_SM_1000_NS3seqE)
_ZN34_INTERNAL_dc26930f_4_k_cu__Z4testv6thrust24THRUST_300001_SM_1000_NS3seqE:
	.zero		1
	.type		_ZN34_INTERNAL_dc26930f_4_k_cu__Z4testv4cuda3std3__420unreachable_sentinelE,@object
	.size		_ZN34_INTERNAL_dc26930f_4_k_cu__Z4testv4cuda3std3__420unreachable_sentinelE,(_ZN34_INTERNAL_dc26930f_4_k_cu__Z4testv4cuda3std6ranges3__45__cpo5ssizeE - _ZN34_INTERNAL_dc26930f_4_k_cu__Z4testv4cuda3std3__420unreachable_sentinelE)
_ZN34_INTERNAL_dc26930f_4_k_cu__Z4testv4cuda3std3__420unreachable_sentinelE:
	.zero		1
	.type		_ZN34_INTERNAL_dc26930f_4_k_cu__Z4testv4cuda3std6ranges3__45__cpo5ssizeE,@object
	.size		_ZN34_INTERNAL_dc26930f_4_k_cu__Z4testv4cuda3std6ranges3__45__cpo5ssizeE,(_ZN34_INTERNAL_dc26930f_4_k_cu__Z4testv6thrust24THRUST_300001_SM_1000_NS12placeholders2_3E - _ZN34_INTERNAL_dc26930f_4_k_cu__Z4testv4cuda3std6ranges3__45__cpo5ssizeE)
_ZN34_INTERNAL_dc26930f_4_k_cu__Z4testv4cuda3std6ranges3__45__cpo5ssizeE:
	.zero		1
	.type		_ZN34_INTERNAL_dc26930f_4_k_cu__Z4testv6thrust24THRUST_300001_SM_1000_NS12placeholders2_3E,@object
	.size		_ZN34_INTERNAL_dc26930f_4_k_cu__Z4testv6thrust24THRUST_300001_SM_1000_NS12placeholders2_3E,(_ZN34_INTERNAL_dc26930f_4_k_cu__Z4testv4cuda3std3__45__cpo4cendE - _ZN34_INTERNAL_dc26930f_4_k_cu__Z4testv6thrust24THRUST_300001_SM_1000_NS12placeholders2_3E)
_ZN34_INTERNAL_dc26930f_4_k_cu__Z4testv6thrust24THRUST_300001_SM_1000_NS12placeholders2_3E:
	.zero		1
	.type		_ZN34_INTERNAL_dc26930f_4_k_cu__Z4testv4cuda3std3__45__cpo4cendE,@object
	.size		_ZN34_INTERNAL_dc26930f_4_k_cu__Z4testv4cuda3std3__45__cpo4cendE,(_ZN34_INTERNAL_dc26930f_4_k_cu__Z4testv4cuda3std6ranges3__45__cpo4cendE - _ZN34_INTERNAL_dc26930f_4_k_cu__Z4testv4cuda3std3__45__cpo4cendE)
_ZN34_INTERNAL_dc26930f_4_k_cu__Z4testv4cuda3std3__45__cpo4cendE:
	.zero		1
	.type		_ZN34_INTERNAL_dc26930f_4_k_cu__Z4testv4cuda3std6ranges3__45__cpo4cendE,@object
	.size		_ZN34_INTERNAL_dc26930f_4_k_cu__Z4testv4cuda3std6ranges3__45__cpo4cendE,(_ZN34_INTERNAL_dc26930f_4_k_cu__Z4testv6thrust24THRUST_300001_SM_1000_NS12placeholders2_7E - _ZN34_INTERNAL_dc26930f_4_k_cu__Z4testv4cuda3std6ranges3__45__cpo4cendE)
_ZN34_INTERNAL_dc26930f_4_k_cu__Z4testv4cuda3std6ranges3__45__cpo4cendE:
	.zero		1
	.type		_ZN34_INTERNAL_dc26930f_4_k_cu__Z4testv6thrust24THRUST_300001_SM_1000_NS12placeholders2_7E,@object
	.size		_ZN34_INTERNAL_dc26930f_4_k_cu__Z4testv6thrust24THRUST_300001_SM_1000_NS12placeholders2_7E,(_ZN34_INTERNAL_dc26930f_4_k_cu__Z4testv4cuda3std3__45__cpo5crendE - _ZN34_INTERNAL_dc26930f_4_k_cu__Z4testv6thrust24THRUST_300001_SM_1000_NS12placeholders2_7E)
_ZN34_INTERNAL_dc26930f_4_k_cu__Z4testv6thrust24THRUST_300001_SM_1000_NS12placeholders2_7E:
	.zero		1
	.type		_ZN34_INTERNAL_dc26930f_4_k_cu__Z4testv4cuda3std3__45__cpo5crendE,@object
	.size		_ZN34_INTERNAL_dc26930f_4_k_cu__Z4testv4cuda3std3__45__cpo5crendE,(_ZN34_INTERNAL_dc26930f_4_k_cu__Z4testv4cuda3std6ranges3__45__cpo4prevE - _ZN34_INTERNAL_dc26930f_4_k_cu__Z4testv4cuda3std3__45__cpo5crendE)
_ZN34_INTERNAL_dc26930f_4_k_cu__Z4testv4cuda3std3__45__cpo5crendE:
	.zero		1
	.type		_ZN34_INTERNAL_dc26930f_4_k_cu__Z4testv4cuda3std6ranges3__45__cpo4prevE,@object
	.size		_ZN34_INTERNAL_dc26930f_4_k_cu__Z4testv4cuda3std6ranges3__45__cpo4prevE,(_ZN34_INTERNAL_dc26930f_4_k_cu__Z4testv4cuda3std6ranges3__45__cpo9iter_moveE - _ZN34_INTERNAL_dc26930f_4_k_cu__Z4testv4cuda3std6ranges3__45__cpo4prevE)
_ZN34_INTERNAL_dc26930f_4_k_cu__Z4testv4cuda3std6ranges3__45__cpo4prevE:
	.zero		1
	.type		_ZN34_INTERNAL_dc26930f_4_k_cu__Z4testv4cuda3std6ranges3__45__cpo9iter_moveE,@object
	.size		_ZN34_INTERNAL_dc26930f_4_k_cu__Z4testv4cuda3std6ranges3__45__cpo9iter_moveE,(_ZN34_INTERNAL_dc26930f_4_k_cu__Z4testv6thrust24THRUST_300001_SM_1000_NS6system6detail10sequential3seqE - _ZN34_INTERNAL_dc26930f_4_k_cu__Z4testv4cuda3std6ranges3__45__cpo9iter_moveE)
_ZN34_INTERNAL_dc26930f_4_k_cu__Z4testv4cuda3std6ranges3__45__cpo9iter_moveE:
	.zero		1
	.type		_ZN34_INTERNAL_dc26930f_4_k_cu__Z4testv6thrust24THRUST_300001_SM_1000_NS6system6detail10sequential3seqE,@object
	.size		_ZN34_INTERNAL_dc26930f_4_k_cu__Z4testv6thrust24THRUST_300001_SM_1000_NS6system6detail10sequential3seqE,(_ZN34_INTERNAL_dc26930f_4_k_cu__Z4testv6thrust24THRUST_300001_SM_1000_NS12placeholders2_9E - _ZN34_INTERNAL_dc26930f_4_k_cu__Z4testv6thrust24THRUST_300001_SM_1000_NS6system6detail10sequential3seqE)
_ZN34_INTERNAL_dc26930f_4_k_cu__Z4testv6thrust24THRUST_300001_SM_1000_NS6system6detail10sequential3seqE:
	.zero		1
	.type		_ZN34_INTERNAL_dc26930f_4_k_cu__Z4testv6thrust24THRUST_300001_SM_1000_NS12placeholders2_9E,@object
	.size		_ZN34_INTERNAL_dc26930f_4_k_cu__Z4testv6thrust24THRUST_300001_SM_1000_NS12placeholders2_9E,(_ZN34_INTERNAL_dc26930f_4_k_cu__Z4testv4cuda3std3__419piecewise_constructE - _ZN34_INTERNAL_dc26930f_4_k_cu__Z4testv6thrust24THRUST_300001_SM_1000_NS12placeholders2_9E)
_ZN34_INTERNAL_dc26930f_4_k_cu__Z4testv6thrust24THRUST_300001_SM_1000_NS12placeholders2_9E:
	.zero		1
	.type		_ZN34_INTERNAL_dc26930f_4_k_cu__Z4testv4cuda3std3__419piecewise_constructE,@object
	.size		_ZN34_INTERNAL_dc26930f_4_k_cu__Z4testv4cuda3std3__419piecewise_constructE,(_ZN34_INTERNAL_dc26930f_4_k_cu__Z4testv4cuda3std6ranges3__45__cpo5cdataE - _ZN34_INTERNAL_dc26930f_4_k_cu__Z4testv4cuda3std3__419piecewise_constructE)
_ZN34_INTERNAL_dc26930f_4_k_cu__Z4testv4cuda3std3__419piecewise_constructE:
	.zero		1
	.type		_ZN34_INTERNAL_dc26930f_4_k_cu__Z4testv4cuda3std6ranges3__45__cpo5cdataE,@object
	.size		_ZN34_INTERNAL_dc26930f_4_k_cu__Z4testv4cuda3std6ranges3__45__cpo5cdataE,(_ZN34_INTERNAL_dc26930f_4_k_cu__Z4testv6thrust24THRUST_300001_SM_1000_NS12placeholders2_1E - _ZN34_INTERNAL_dc26930f_4_k_cu__Z4testv4cuda3std6ranges3__45__cpo5cdataE)
_ZN34_INTERNAL_dc26930f_4_k_cu__Z4testv4cuda3std6ranges3__45__cpo5cdataE:
	.zero		1
	.type		_ZN34_INTERNAL_dc26930f_4_k_cu__Z4testv6thrust24THRUST_300001_SM_1000_NS12placeholders2_1E,@object
	.size		_ZN34_INTERNAL_dc26930f_4_k_cu__Z4testv6thrust24THRUST_300001_SM_1000_NS12placeholders2_1E,(_ZN34_INTERNAL_dc26930f_4_k_cu__Z4testv4cuda3std3__45__cpo3endE - _ZN34_INTERNAL_dc26930f_4_k_cu__Z4testv6thrust24THRUST_300001_SM_1000_NS12placeholders2_1E)
_ZN34_INTERNAL_dc26930f_4_k_cu__Z4testv6thrust24THRUST_300001_SM_1000_NS12placeholders2_1E:
	.zero		1
	.type		_ZN34_INTERNAL_dc26930f_4_k_cu__Z4testv4cuda3std3__45__cpo3endE,@object
	.size		_ZN34_INTERNAL_dc26930f_4_k_cu__Z4testv4cuda3std3__45__cpo3endE,(_ZN34_INTERNAL_dc26930f_4_k_cu__Z4testv4cuda3std6ranges3__45__cpo3endE - _ZN34_INTERNAL_dc26930f_4_k_cu__Z4testv4cuda3std3__45__cpo3endE)
_ZN34_INTERNAL_dc26930f_4_k_cu__Z4testv4cuda3std3__45__cpo3endE:
	.zero		1
	.type		_ZN34_INTERNAL_dc26930f_4_k_cu__Z4testv4cuda3std6ranges3__45__cpo3endE,@object
	.size		_ZN34_INTERNAL_dc26930f_4_k_cu__Z4testv4cuda3std6ranges3__45__cpo3endE,(_ZN34_INTERNAL_dc26930f_4_k_cu__Z4testv6thrust24THRUST_300001_SM_1000_NS12placeholders2_5E - _ZN34_INTERNAL_dc26930f_4_k_cu__Z4testv4cuda3std6ranges3__45__cpo3endE)
_ZN34_INTERNAL_dc26930f_4_k_cu__Z4testv4cuda3std6ranges3__45__cpo3endE:
	.zero		1
	.type		_ZN34_INTERNAL_dc26930f_4_k_cu__Z4testv6thrust24THRUST_300001_SM_1000_NS12placeholders2_5E,@object
	.size		_ZN34_INTERNAL_dc26930f_4_k_cu__Z4testv6thrust24THRUST_300001_SM_1000_NS12placeholders2_5E,(_ZN34_INTERNAL_dc26930f_4_k_cu__Z4testv4cuda3std3__45__cpo4rendE - _ZN34_INTERNAL_dc26930f_4_k_cu__Z4testv6thrust24THRUST_300001_SM_1000_NS12placeholders2_5E)
_ZN34_INTERNAL_dc26930f_4_k_cu__Z4testv6thrust24THRUST_300001_SM_1000_NS12placeholders2_5E:
	.zero		1
	.type		_ZN34_INTERNAL_dc26930f_4_k_cu__Z4testv4cuda3std3__45__cpo4rendE,@object
	.size		_ZN34_INTERNAL_dc26930f_4_k_cu__Z4testv4cuda3std3__45__cpo4rendE,(_ZN34_INTERNAL_dc26930f_4_k_cu__Z4testv4cuda3std6ranges3__45__cpo9iter_swapE - _ZN34_INTERNAL_dc26930f_4_k_cu__Z4testv4cuda3std3__45__cpo4rendE)
_ZN34_INTERNAL_dc26930f_4_k_cu__Z4testv4cuda3std3__45__cpo4rendE:
	.zero		1
	.type		_ZN34_INTERNAL_dc26930f_4_k_cu__Z4testv4cuda3std6ranges3__45__cpo9iter_swapE,@object
	.size		_ZN34_INTERNAL_dc26930f_4_k_cu__Z4testv4cuda3std6ranges3__45__cpo9iter_swapE,(_ZN34_INTERNAL_dc26930f_4_k_cu__Z4testv4cuda3std3__48unexpectE - _ZN34_INTERNAL_dc26930f_4_k_cu__Z4testv4cuda3std6ranges3__45__cpo9iter_swapE)
_ZN34_INTERNAL_dc26930f_4_k_cu__Z4testv4cuda3std6ranges3__45__cpo9iter_swapE:
	.zero		1
	.type		_ZN34_INTERNAL_dc26930f_4_k_cu__Z4testv4cuda3std3__48unexpectE,@object
	.size		_ZN34_INTERNAL_dc26930f_4_k_cu__Z4testv4cuda3std3__48unexpectE,(_ZN34_INTERNAL_dc26930f_4_k_cu__Z4testv6thrust24THRUST_300001_SM_1000_NS8cuda_cub3parE - _ZN34_INTERNAL_dc26930f_4_k_cu__Z4testv4cuda3std3__48unexpectE)
_ZN34_INTERNAL_dc26930f_4_k_cu__Z4testv4cuda3std3__48unexpectE:
	.zero		1
	.type		_ZN34_INTERNAL_dc26930f_4_k_cu__Z4testv6thrust24THRUST_300001_SM_1000_NS8cuda_cub3parE,@object
	.size		_ZN34_INTERNAL_dc26930f_4_k_cu__Z4testv6thrust24THRUST_300001_SM_1000_NS8cuda_cub3parE,(.L_29 - _ZN34_INTERNAL_dc26930f_4_k_cu__Z4testv6thrust24THRUST_300001_SM_1000_NS8cuda_cub3parE)
_ZN34_INTERNAL_dc26930f_4_k_cu__Z4testv6thrust24THRUST_300001_SM_1000_NS8cuda_cub3parE:
	.zero		1
.L_29:


//--------------------- .nv.shared._ZN3cub18CUB_300001_SM_10006detail11EmptyKernelIvEEvv --------------------------
	.section	.nv.shared._ZN3cub18CUB_300001_SM_10006detail11EmptyKernelIvEEvv,"aw",@nobits
	.sectionflags	@""
	.align	16
	.zero		1024


//--------------------- .nv.shared._ZN6thrust24THRUST_300001_SM_1000_NS8cuda_cub4core6detail13_kernel_agentINS1_16__set_operations10SetOpAgentINS0_6detail15normal_iteratorINS0_10device_ptrIiEEEESB_SB_SB_SB_SB_l7CompareNS5_31serial_set_symmetric_differenceEN4cuda3std3__417integral_constantIbLb1EEEEEJSB_SB_SB_SB_llSB_SB_SC_SD_PNSG_4pairIllEEPmN3cub18CUB_300001_SM_100013ScanTileStateIlLb1EEEEEEvDpT0_ --------------------------
	.section	.nv.shared._ZN6thrust24THRUST_300001_SM_1000_NS8cuda_cub4core6detail13_kernel_agentINS1_16__set_operations10SetOpAgentINS0_6detail15normal_iteratorINS0_10device_ptrIiEEEESB_SB_SB_SB_SB_l7CompareNS5_31serial_set_symmetric_differenceEN4cuda3std3__417integral_constantIbLb1EEEEEJSB_SB_SB_SB_llSB_SB_SC_SD_PNSG_4pairIllEEPmN3cub18CUB_300001_SM_100013ScanTileStateIlLb1EEEEEEvDpT0_,"aw",@nobits
	.sectionflags	@""
	.align	16
	.zero		1024


//--------------------- .nv.shared._ZN6thrust24THRUST_300001_SM_1000_NS8cuda_cub4core6detail13_kernel_agentINS1_16__set_operations14PartitionAgentINS0_6detail15normal_iteratorINS0_10device_ptrIiEEEESB_l7CompareEEJSB_SB_lllPN4cuda3std3__44pairIllEESC_iEEEvDpT0_ --------------------------
	.section	.nv.shared._ZN6thrust24THRUST_300001_SM_1000_NS8cuda_cub4core6detail13_kernel_agentINS1_16__set_operations14PartitionAgentINS0_6detail15normal_iteratorINS0_10device_ptrIiEEEESB_l7CompareEEJSB_SB_lllPN4cuda3std3__44pairIllEESC_iEEEvDpT0_,"aw",@nobits
	.sectionflags	@""
	.align	16
	.zero		1024


//--------------------- .nv.shared._ZN6thrust24THRUST_300001_SM_1000_NS8cuda_cub4core6detail13_kernel_agentINS1_16__set_operations10SetOpAgentINS0_6detail15normal_iteratorINS0_10device_ptrIiEEEESB_SB_SB_SB_SB_i7CompareNS5_31serial_set_symmetric_differenceEN4cuda3std3__417integral_constantIbLb1EEEEEJSB_SB_SB_SB_iiSB_SB_SC_SD_PNSG_4pairIiiEEPmN3cub18CUB_300001_SM_100013ScanTileStateIiLb1EEEEEEvDpT0_ --------------------------
	.section	.nv.shared._ZN6thrust24THRUST_300001_SM_1000_NS8cuda_cub4core6detail13_kernel_agentINS1_16__set_operations10SetOpAgentINS0_6detail15normal_iteratorINS0_10device_ptrIiEEEESB_SB_SB_SB_SB_i7CompareNS5_31serial_set_symmetric_differenceEN4cuda3std3__417integral_constantIbLb1EEEEEJSB_SB_SB_SB_iiSB_SB_SC_SD_PNSG_4pairIiiEEPmN3cub18CUB_300001_SM_100013ScanTileStateIiLb1EEEEEEvDpT0_,"aw",@nobits
	.sectionflags	@""
	.align	16
	.zero		1024


//--------------------- .nv.shared._ZN6thrust24THRUST_300001_SM_1000_NS8cuda_cub4core6detail13_kernel_agentINS1_16__set_operations14PartitionAgentINS0_6detail15normal_iteratorINS0_10device_ptrIiEEEESB_i7CompareEEJSB_SB_iiiPN4cuda3std3__44pairIiiEESC_iEEEvDpT0_ --------------------------
	.section	.nv.shared._ZN6thrust24THRUST_300001_SM_1000_NS8cuda_cub4core6detail13_kernel_agentINS1_16__set_operations14PartitionAgentINS0_6detail15normal_iteratorINS0_10device_ptrIiEEEESB_i7CompareEEJSB_SB_iiiPN4cuda3std3__44pairIiiEESC_iEEEvDpT0_,"aw",@nobits
	.sectionflags	@""
	.align	16
	.zero		1024


//--------------------- .nv.shared._ZN6thrust24THRUST_300001_SM_1000_NS8cuda_cub4core6detail13_kernel_agentINS1_16__set_operations10SetOpAgentINS0_6detail15normal_iteratorINS0_10device_ptrIiEEEESB_SB_SB_SB_SB_lN4cuda3std3__44lessIiEENS5_31serial_set_symmetric_differenceENSE_17integral_constantIbLb1EEEEEJSB_SB_SB_SB_llSB_SB_SG_SH_PNSE_4pairIllEEPmN3cub18CUB_300001_SM_100013ScanTileStateIlLb1EEEEEEvDpT0_ --------------------------
	.section	.nv.shared._ZN6thrust24THRUST_300001_SM_1000_NS8cuda_cub4core6detail13_kernel_agentINS1_16__set_operations10SetOpAgentINS0_6detail15normal_iteratorINS0_10device_ptrIiEEEESB_SB_SB_SB_SB_lN4cuda3std3__44lessIiEENS5_31serial_set_symmetric_differenceENSE_17integral_constantIbLb1EEEEEJSB_SB_SB_SB_llSB_SB_SG_SH_PNSE_4pairIllEEPmN3cub18CUB_300001_SM_100013ScanTileStateIlLb1EEEEEEvDpT0_,"aw",@nobits
	.sectionflags	@""
	.align	16
	.zero		1024


//--------------------- .nv.shared._ZN6thrust24THRUST_300001_SM_1000_NS8cuda_cub4core6detail13_kernel_agentINS1_16__set_operations14PartitionAgentINS0_6detail15normal_iteratorINS0_10device_ptrIiEEEESB_lN4cuda3std3__44lessIiEEEEJSB_SB_lllPNSE_4pairIllEESG_iEEEvDpT0_ --------------------------
	.section	.nv.shared._ZN6thrust24THRUST_300001_SM_1000_NS8cuda_cub4core6detail13_kernel_agentINS1_16__set_operations14PartitionAgentINS0_6detail15normal_iteratorINS0_10device_ptrIiEEEESB_lN4cuda3std3__44lessIiEEEEJSB_SB_lllPNSE_4pairIllEESG_iEEEvDpT0_,"aw",@nobits
	.sectionflags	@""
	.align	16
	.zero		1024


//--------------------- .nv.shared._ZN6thrust24THRUST_300001_SM_1000_NS8cuda_cub4core6detail13_kernel_agentINS1_16__set_operations9InitAgentIN3cub18CUB_300001_SM_100013ScanTileStateIlLb1EEElEEJSA_lEEEvDpT0_ --------------------------
	.section	.nv.shared._ZN6thrust24THRUST_300001_SM_1000_NS8cuda_cub4core6detail13_kernel_agentINS1_16__set_operations9InitAgentIN3cub18CUB_300001_SM_100013ScanTileStateIlLb1EEElEEJSA_lEEEvDpT0_,"aw",@nobits
	.sectionflags	@""
	.align	16
	.zero		1024


//--------------------- .nv.shared._ZN6thrust24THRUST_300001_SM_1000_NS8cuda_cub4core6detail13_kernel_agentINS1_16__set_operations10SetOpAgentINS0_6detail15normal_iteratorINS0_10device_ptrIiEEEESB_SB_SB_SB_SB_iN4cuda3std3__44lessIiEENS5_31serial_set_symmetric_differenceENSE_17integral_constantIbLb1EEEEEJSB_SB_SB_SB_iiSB_SB_SG_SH_PNSE_4pairIiiEEPmN3cub18CUB_300001_SM_100013ScanTileStateIiLb1EEEEEEvDpT0_ --------------------------
	.section	.nv.shared._ZN6thrust24THRUST_300001_SM_1000_NS8cuda_cub4core6detail13_kernel_agentINS1_16__set_operations10SetOpAgentINS0_6detail15normal_iteratorINS0_10device_ptrIiEEEESB_SB_SB_SB_SB_iN4cuda3std3__44lessIiEENS5_31serial_set_symmetric_differenceENSE_17integral_constantIbLb1EEEEEJSB_SB_SB_SB_iiSB_SB_SG_SH_PNSE_4pairIiiEEPmN3cub18CUB_300001_SM_100013ScanTileStateIiLb1EEEEEEvDpT0_,"aw",@nobits
	.sectionflags	@""
	.align	16
	.zero		1024


//--------------------- .nv.shared._ZN6thrust24THRUST_300001_SM_1000_NS8cuda_cub4core6detail13_kernel_agentINS1_16__set_operations14PartitionAgentINS0_6detail15normal_iteratorINS0_10device_ptrIiEEEESB_iN4cuda3std3__44lessIiEEEEJSB_SB_iiiPNSE_4pairIiiEESG_iEEEvDpT0_ --------------------------
	.section	.nv.shared._ZN6thrust24THRUST_300001_SM_1000_NS8cuda_cub4core6detail13_kernel_agentINS1_16__set_operations14PartitionAgentINS0_6detail15normal_iteratorINS0_10device_ptrIiEEEESB_iN4cuda3std3__44lessIiEEEEJSB_SB_iiiPNSE_4pairIiiEESG_iEEEvDpT0_,"aw",@nobits
	.sectionflags	@""
	.align	16
	.zero		1024


//--------------------- .nv.shared._ZN6thrust24THRUST_300001_SM_1000_NS8cuda_cub4core6detail13_kernel_agentINS1_16__set_operations9InitAgentIN3cub18CUB_300001_SM_100013ScanTileStateIiLb1EEEiEEJSA_iEEEvDpT0_ --------------------------
	.section	.nv.shared._ZN6thrust24THRUST_300001_SM_1000_NS8cuda_cub4core6detail13_kernel_agentINS1_16__set_operations9InitAgentIN3cub18CUB_300001_SM_100013ScanTileStateIiLb1EEEiEEJSA_iEEEvDpT0_,"aw",@nobits
	.sectionflags	@""
	.align	16
	.zero		1024


//--------------------- .nv.constant0._ZN3cub18CUB_300001_SM_10006detail8for_each13static_kernelINS2_12policy_hub_t12policy_500_tEmN6thrust24THRUST_300001_SM_1000_NS8cuda_cub20__uninitialized_fill7functorINS7_10device_ptrIiEEiEEEEvT0_T1_ --------------------------
	.section	.nv.constant0._ZN3cub18CUB_300001_SM_10006detail8for_each13static_kernelINS2_12policy_hub_t12policy_500_tEmN6thrust24THRUST_300001_SM_1000_NS8cuda_cub20__uninitialized_fill7functorINS7_10device_ptrIiEEiEEEEvT0_T1_,"a",@progbits
	.sectionflags	@""
	.align	4
.nv.constant0._ZN3cub18CUB_300001_SM_10006detail8for_each13static_kernelINS2_12policy_hub_t12policy_500_tEmN6thrust24THRUST_300001_SM_1000_NS8cuda_cub20__uninitialized_fill7functorINS7_10device_ptrIiEEiEEEEvT0_T1_:
	.zero		920


//--------------------- .nv.constant0._ZN3cub18CUB_300001_SM_10006detail11EmptyKernelIvEEvv --------------------------
	.section	.nv.constant0._ZN3cub18CUB_300001_SM_10006detail11EmptyKernelIvEEvv,"a",@progbits
	.sectionflags	@""
	.align	4
.nv.constant0._ZN3cub18CUB_300001_SM_10006detail11EmptyKernelIvEEvv:
	.zero		896


//--------------------- .nv.constant0._ZN6thrust24THRUST_300001_SM_1000_NS8cuda_cub4core6detail13_kernel_agentINS1_16__set_operations10SetOpAgentINS0_6detail15normal_iteratorINS0_10device_ptrIiEEEESB_SB_SB_SB_SB_l7CompareNS5_31serial_set_symmetric_differenceEN4cuda3std3__417integral_constantIbLb1EEEEEJSB_SB_SB_SB_llSB_SB_SC_SD_PNSG_4pairIllEEPmN3cub18CUB_300001_SM_100013ScanTileStateIlLb1EEEEEEvDpT0_ --------------------------
	.section	.nv.constant0._ZN6thrust24THRUST_300001_SM_1000_NS8cuda_cub4core6detail13_kernel_agentINS1_16__set_operations10SetOpAgentINS0_6detail15normal_iteratorINS0_10device_ptrIiEEEESB_SB_SB_SB_SB_l7CompareNS5_31serial_set_symmetric_differenceEN4cuda3std3__417integral_constantIbLb1EEEEEJSB_SB_SB_SB_llSB_SB_SC_SD_PNSG_4pairIllEEPmN3cub18CUB_300001_SM_100013ScanTileStateIlLb1EEEEEEvDpT0_,"a",@progbits
	.sectionflags	@""
	.align	4
.nv.constant0._ZN6thrust24THRUST_300001_SM_1000_NS8cuda_cub4core6detail13_kernel_agentINS1_16__set_operations10SetOpAgentINS0_6detail15normal_iteratorINS0_10device_ptrIiEEEESB_SB_SB_SB_SB_l7CompareNS5_31serial_set_symmetric_differenceEN4cuda3std3__417integral_constantIbLb1EEEEEJSB_SB_SB_SB_llSB_SB_SC_SD_PNSG_4pairIllEEPmN3cub18CUB_300001_SM_100013ScanTileStateIlLb1EEEEEEvDpT0_:
	.zero		992


//--------------------- .nv.constant0._ZN6thrust24THRUST_300001_SM_1000_NS8cuda_cub4core6detail13_kernel_agentINS1_16__set_operations14PartitionAgentINS0_6detail15normal_iteratorINS0_10device_ptrIiEEEESB_l7CompareEEJSB_SB_lllPN4cuda3std3__44pairIllEESC_iEEEvDpT0_ --------------------------
	.section	.nv.constant0._ZN6thrust24THRUST_300001_SM_1000_NS8cuda_cub4core6detail13_kernel_agentINS1_16__set_operations14PartitionAgentINS0_6detail15normal_iteratorINS0_10device_ptrIiEEEESB_l7CompareEEJSB_SB_lllPN4cuda3std3__44pairIllEESC_iEEEvDpT0_,"a",@progbits
	.sectionflags	@""
	.align	4
.nv.constant0._ZN6thrust24THRUST_300001_SM_1000_NS8cuda_cub4core6detail13_kernel_agentINS1_16__set_operations14PartitionAgentINS0_6detail15normal_iteratorINS0_10device_ptrIiEEEESB_l7CompareEEJSB_SB_lllPN4cuda3std3__44pairIllEESC_iEEEvDpT0_:
	.zero		952


//--------------------- .nv.constant0._ZN6thrust24THRUST_300001_SM_1000_NS8cuda_cub4core6detail13_kernel_agentINS1_16__set_operations10SetOpAgentINS0_6detail15normal_iteratorINS0_10device_ptrIiEEEESB_SB_SB_SB_SB_i7CompareNS5_31serial_set_symmetric_differenceEN4cuda3std3__417integral_constantIbLb1EEEEEJSB_SB_SB_SB_iiSB_SB_SC_SD_PNSG_4pairIiiEEPmN3cub18CUB_300001_SM_100013ScanTileStateIiLb1EEEEEEvDpT0_ --------------------------
	.section	.nv.constant0._ZN6thrust24THRUST_300001_SM_1000_NS8cuda_cub4core6detail13_kernel_agentINS1_16__set_operations10SetOpAgentINS0_6detail15normal_iteratorINS0_10device_ptrIiEEEESB_SB_SB_SB_SB_i7CompareNS5_31serial_set_symmetric_differenceEN4cuda3std3__417integral_constantIbLb1EEEEEJSB_SB_SB_SB_iiSB_SB_SC_SD_PNSG_4pairIiiEEPmN3cub18CUB_300001_SM_100013ScanTileStateIiLb1EEEEEEvDpT0_,"a",@progbits
	.sectionflags	@""
	.align	4
.nv.constant0._ZN6thrust24THRUST_300001_SM_1000_NS8cuda_cub4core6detail13_kernel_agentINS1_16__set_operations10SetOpAgentINS0_6detail15normal_iteratorINS0_10device_ptrIiEEEESB_SB_SB_SB_SB_i7CompareNS5_31serial_set_symmetric_differenceEN4cuda3std3__417integral_constantIbLb1EEEEEJSB_SB_SB_SB_iiSB_SB_SC_SD_PNSG_4pairIiiEEPmN3cub18CUB_300001_SM_100013ScanTileStateIiLb1EEEEEEvDpT0_:
	.zero		984


//--------------------- .nv.constant0._ZN6thrust24THRUST_300001_SM_1000_NS8cuda_cub4core6detail13_kernel_agentINS1_16__set_operations14PartitionAgentINS0_6detail15normal_iteratorINS0_10device_ptrIiEEEESB_i7CompareEEJSB_SB_iiiPN4cuda3std3__44pairIiiEESC_iEEEvDpT0_ --------------------------
	.section	.nv.constant0._ZN6thrust24THRUST_300001_SM_1000_NS8cuda_cub4core6detail13_kernel_agentINS1_16__set_operations14PartitionAgentINS0_6detail15normal_iteratorINS0_10device_ptrIiEEEESB_i7CompareEEJSB_SB_iiiPN4cuda3std3__44pairIiiEESC_iEEEvDpT0_,"a",@progbits
	.sectionflags	@""
	.align	4
.nv.constant0._ZN6thrust24THRUST_300001_SM_1000_NS8cuda_cub4core6detail13_kernel_agentINS1_16__set_operations14PartitionAgentINS0_6detail15normal_iteratorINS0_10device_ptrIiEEEESB_i7CompareEEJSB_SB_iiiPN4cuda3std3__44pairIiiEESC_iEEEvDpT0_:
	.zero		944


//--------------------- .nv.constant0._ZN6thrust24THRUST_300001_SM_1000_NS8cuda_cub4core6detail13_kernel_agentINS1_16__set_operations10SetOpAgentINS0_6detail15normal_iteratorINS0_10device_ptrIiEEEESB_SB_SB_SB_SB_lN4cuda3std3__44lessIiEENS5_31serial_set_symmetric_differenceENSE_17integral_constantIbLb1EEEEEJSB_SB_SB_SB_llSB_SB_SG_SH_PNSE_4pairIllEEPmN3cub18CUB_300001_SM_100013ScanTileStateIlLb1EEEEEEvDpT0_ --------------------------
	.section	.nv.constant0._ZN6thrust24THRUST_300001_SM_1000_NS8cuda_cub4core6detail13_kernel_agentINS1_16__set_operations10SetOpAgentINS0_6detail15normal_iteratorINS0_10device_ptrIiEEEESB_SB_SB_SB_SB_lN4cuda3std3__44lessIiEENS5_31serial_set_symmetric_differenceENSE_17integral_constantIbLb1EEEEEJSB_SB_SB_SB_llSB_SB_SG_SH_PNSE_4pairIllEEPmN3cub18CUB_300001_SM_100013ScanTileStateIlLb1EEEEEEvDpT0_,"a",@progbits
	.sectionflags	@""
	.align	4
.nv.constant0._ZN6thrust24THRUST_300001_SM_1000_NS8cuda_cub4core6detail13_kernel_agentINS1_16__set_operations10SetOpAgentINS0_6detail15normal_iteratorINS0_10device_ptrIiEEEESB_SB_SB_SB_SB_lN4cuda3std3__44lessIiEENS5_31serial_set_symmetric_differenceENSE_17integral_constantIbLb1EEEEEJSB_SB_SB_SB_llSB_SB_SG_SH_PNSE_4pairIllEEPmN3cub18CUB_300001_SM_100013ScanTileStateIlLb1EEEEEEvDpT0_:
	.zero		992


//--------------------- .nv.constant0._ZN6thrust24THRUST_300001_SM_1000_NS8cuda_cub4core6detail13_kernel_agentINS1_16__set_operations14PartitionAgentINS0_6detail15normal_iteratorINS0_10device_ptrIiEEEESB_lN4cuda3std3__44lessIiEEEEJSB_SB_lllPNSE_4pairIllEESG_iEEEvDpT0_ --------------------------
	.section	.nv.constant0._ZN6thrust24THRUST_300001_SM_1000_NS8cuda_cub4core6detail13_kernel_agentINS1_16__set_operations14PartitionAgentINS0_6detail15normal_iteratorINS0_10device_ptrIiEEEESB_lN4cuda3std3__44lessIiEEEEJSB_SB_lllPNSE_4pairIllEESG_iEEEvDpT0_,"a",@progbits
	.sectionflags	@""
	.align	4
.nv.constant0._ZN6thrust24THRUST_300001_SM_1000_NS8cuda_cub4core6detail13_kernel_agentINS1_16__set_operations14PartitionAgentINS0_6detail15normal_iteratorINS0_10device_ptrIiEEEESB_lN4cuda3std3__44lessIiEEEEJSB_SB_lllPNSE_4pairIllEESG_iEEEvDpT0_:
	.zero		952


//--------------------- .nv.constant0._ZN6thrust24THRUST_300001_SM_1000_NS8cuda_cub4core6detail13_kernel_agentINS1_16__set_operations9InitAgentIN3cub18CUB_300001_SM_100013ScanTileStateIlLb1EEElEEJSA_lEEEvDpT0_ --------------------------
	.section	.nv.constant0._ZN6thrust24THRUST_300001_SM_1000_NS8cuda_cub4core6detail13_kernel_agentINS1_16__set_operations9InitAgentIN3cub18CUB_300001_SM_100013ScanTileStateIlLb1EEElEEJSA_lEEEvDpT0_,"a",@progbits
	.sectionflags	@""
	.align	4
.nv.constant0._ZN6thrust24THRUST_300001_SM_1000_NS8cuda_cub4core6detail13_kernel_agentINS1_16__set_operations9InitAgentIN3cub18CUB_300001_SM_100013ScanTileStateIlLb1EEElEEJSA_lEEEvDpT0_:
	.zero		912


//--------------------- .nv.constant0._ZN6thrust24THRUST_300001_SM_1000_NS8cuda_cub4core6detail13_kernel_agentINS1_16__set_operations10SetOpAgentINS0_6detail15normal_iteratorINS0_10device_ptrIiEEEESB_SB_SB_SB_SB_iN4cuda3std3__44lessIiEENS5_31serial_set_symmetric_differenceENSE_17integral_constantIbLb1EEEEEJSB_SB_SB_SB_iiSB_SB_SG_SH_PNSE_4pairIiiEEPmN3cub18CUB_300001_SM_100013ScanTileStateIiLb1EEEEEEvDpT0_ --------------------------
	.section	.nv.constant0._ZN6thrust24THRUST_300001_SM_1000_NS8cuda_cub4core6detail13_kernel_agentINS1_16__set_operations10SetOpAgentINS0_6detail15normal_iteratorINS0_10device_ptrIiEEEESB_SB_SB_SB_SB_iN4cuda3std3__44lessIiEENS5_31serial_set_symmetric_differenceENSE_17integral_constantIbLb1EEEEEJSB_SB_SB_SB_iiSB_SB_SG_SH_PNSE_4pairIiiEEPmN3cub18CUB_300001_SM_100013ScanTileStateIiLb1EEEEEEvDpT0_,"a",@progbits
	.sectionflags	@""
	.align	4
.nv.constant0._ZN6thrust24THRUST_300001_SM_1000_NS8cuda_cub4core6detail13_kernel_agentINS1_16__set_operations10SetOpAgentINS0_6detail15normal_iteratorINS0_10device_ptrIiEEEESB_SB_SB_SB_SB_iN4cuda3std3__44lessIiEENS5_31serial_set_symmetric_differenceENSE_17integral_constantIbLb1EEEEEJSB_SB_SB_SB_iiSB_SB_SG_SH_PNSE_4pairIiiEEPmN3cub18CUB_300001_SM_100013ScanTileStateIiLb1EEEEEEvDpT0_:
	.zero		984


//--------------------- .nv.constant0._ZN6thrust24THRUST_300001_SM_1000_NS8cuda_cub4core6detail13_kernel_agentINS1_16__set_operations14PartitionAgentINS0_6detail15normal_iteratorINS0_10device_ptrIiEEEESB_iN4cuda3std3__44lessIiEEEEJSB_SB_iiiPNSE_4pairIiiEESG_iEEEvDpT0_ --------------------------
	.section	.nv.constant0._ZN6thrust24THRUST_300001_SM_1000_NS8cuda_cub4core6detail13_kernel_agentINS1_16__set_operations14PartitionAgentINS0_6detail15normal_iteratorINS0_10device_ptrIiEEEESB_iN4cuda3std3__44lessIiEEEEJSB_SB_iiiPNSE_4pairIiiEESG_iEEEvDpT0_,"a",@progbits
	.sectionflags	@""
	.align	4
.nv.constant0._ZN6thrust24THRUST_300001_SM_1000_NS8cuda_cub4core6detail13_kernel_agentINS1_16__set_operations14PartitionAgentINS0_6detail15normal_iteratorINS0_10device_ptrIiEEEESB_iN4cuda3std3__44lessIiEEEEJSB_SB_iiiPNSE_4pairIiiEESG_iEEEvDpT0_:
	.zero		944


//--------------------- .nv.constant0._ZN6thrust24THRUST_300001_SM_1000_NS8cuda_cub4core6detail13_kernel_agentINS1_16__set_operations9InitAgentIN3cub18CUB_300001_SM_100013ScanTileStateIiLb1EEEiEEJSA_iEEEvDpT0_ --------------------------
	.section	.nv.constant0._ZN6thrust24THRUST_300001_SM_1000_NS8cuda_cub4core6detail13_kernel_agentINS1_16__set_operations9InitAgentIN3cub18CUB_300001_SM_100013ScanTileStateIiLb1EEEiEEJSA_iEEEvDpT0_,"a",@progbits
	.sectionflags	@""
	.align	4
.nv.constant0._ZN6thrust24THRUST_300001_SM_1000_NS8cuda_cub4core6detail13_kernel_agentINS1_16__set_operations9InitAgentIN3cub18CUB_300001_SM_100013ScanTileStateIiLb1EEEiEEJSA_iEEEvDpT0_:
	.zero		908


//--------------------- SYMBOLS --------------------------

	.type		.nv.reservedSmem.offset0,@object
	.size		.nv.reservedSmem.offset0,0x4
	.type		.nv.reservedSmem.cap,@object
	.size		.nv.reservedSmem.cap,0x4
